//
// Generated by NVIDIA NVVM Compiler
//
// Compiler Build ID: CL-36424714
// Cuda compilation tools, release 13.0, V13.0.88
// Based on NVVM 20.0.0
//

.version 9.0
.target sm_100
.address_size 64

	// .globl	_Z33computeTriangleBoundsAndCentroidsPKfS0_S0_S0_S0_S0_S0_S0_S0_P4AABBP4Vec3i
// _ZZ11reduceCostsPKfPfiE11sharedCosts has been demoted
// _ZZN3cub18CUB_300001_SM_10006detail10radix_sort31DeviceRadixSortSingleTileKernelINS1_5radix10policy_hubIjjyE10Policy1000ELNS0_9SortOrderE0EjjyNS1_21identity_decomposer_tEEEvPKT1_PSA_PKT2_PSE_T3_iiT4_E12temp_storage has been demoted
// _ZZN3cub18CUB_300001_SM_10006detail10radix_sort30DeviceRadixSortHistogramKernelINS1_5radix10policy_hubIjjyE10Policy1000ELNS0_9SortOrderE0EjyNS1_21identity_decomposer_tEEEvPT2_PKT1_SA_iiT3_E12temp_storage has been demoted
// _ZZN3cub18CUB_300001_SM_10006detail10radix_sort33DeviceRadixSortExclusiveSumKernelINS1_5radix10policy_hubIjjyE10Policy1000EyEEvPT0_E12temp_storage has been demoted
// _ZZN3cub18CUB_300001_SM_10006detail10radix_sort29DeviceRadixSortOnesweepKernelINS1_5radix10policy_hubIjjyE10Policy1000ELNS0_9SortOrderE0EjjyiiNS1_21identity_decomposer_tEEEvPT5_SB_PT3_PKSC_PT1_PKSG_PT2_PKSK_T4_iiT6_E1s has been demoted
.global .align 1 .b8 _ZN34_INTERNAL_1e45a1ea_4_k_cu_fa7e0f454cuda3std3__45__cpo5beginE[1];
.global .align 1 .b8 _ZN34_INTERNAL_1e45a1ea_4_k_cu_fa7e0f454cuda3std3__45__cpo3endE[1];
.global .align 1 .b8 _ZN34_INTERNAL_1e45a1ea_4_k_cu_fa7e0f454cuda3std3__45__cpo6cbeginE[1];
.global .align 1 .b8 _ZN34_INTERNAL_1e45a1ea_4_k_cu_fa7e0f454cuda3std3__45__cpo4cendE[1];
.global .align 1 .b8 _ZN34_INTERNAL_1e45a1ea_4_k_cu_fa7e0f454cuda3std3__45__cpo6rbeginE[1];
.global .align 1 .b8 _ZN34_INTERNAL_1e45a1ea_4_k_cu_fa7e0f454cuda3std3__45__cpo4rendE[1];
.global .align 1 .b8 _ZN34_INTERNAL_1e45a1ea_4_k_cu_fa7e0f454cuda3std3__45__cpo7crbeginE[1];
.global .align 1 .b8 _ZN34_INTERNAL_1e45a1ea_4_k_cu_fa7e0f454cuda3std3__45__cpo5crendE[1];
.global .align 1 .b8 _ZN34_INTERNAL_1e45a1ea_4_k_cu_fa7e0f454cuda3std3__436_GLOBAL__N__1e45a1ea_4_k_cu_fa7e0f456ignoreE[1];
.global .align 1 .b8 _ZN34_INTERNAL_1e45a1ea_4_k_cu_fa7e0f454cuda3std3__419piecewise_constructE[1];
.global .align 1 .b8 _ZN34_INTERNAL_1e45a1ea_4_k_cu_fa7e0f454cuda3std3__48in_placeE[1];
.global .align 1 .b8 _ZN34_INTERNAL_1e45a1ea_4_k_cu_fa7e0f454cuda3std3__420unreachable_sentinelE[1];
.global .align 1 .b8 _ZN34_INTERNAL_1e45a1ea_4_k_cu_fa7e0f454cuda3std3__47nulloptE[1];
.global .align 1 .b8 _ZN34_INTERNAL_1e45a1ea_4_k_cu_fa7e0f454cuda3std3__48unexpectE[1];
.global .align 1 .b8 _ZN34_INTERNAL_1e45a1ea_4_k_cu_fa7e0f454cuda3std6ranges3__45__cpo4swapE[1];
.global .align 1 .b8 _ZN34_INTERNAL_1e45a1ea_4_k_cu_fa7e0f454cuda3std6ranges3__45__cpo9iter_moveE[1];
.global .align 1 .b8 _ZN34_INTERNAL_1e45a1ea_4_k_cu_fa7e0f454cuda3std6ranges3__45__cpo5beginE[1];
.global .align 1 .b8 _ZN34_INTERNAL_1e45a1ea_4_k_cu_fa7e0f454cuda3std6ranges3__45__cpo3endE[1];
.global .align 1 .b8 _ZN34_INTERNAL_1e45a1ea_4_k_cu_fa7e0f454cuda3std6ranges3__45__cpo6cbeginE[1];
.global .align 1 .b8 _ZN34_INTERNAL_1e45a1ea_4_k_cu_fa7e0f454cuda3std6ranges3__45__cpo4cendE[1];
.global .align 1 .b8 _ZN34_INTERNAL_1e45a1ea_4_k_cu_fa7e0f454cuda3std6ranges3__45__cpo7advanceE[1];
.global .align 1 .b8 _ZN34_INTERNAL_1e45a1ea_4_k_cu_fa7e0f454cuda3std6ranges3__45__cpo9iter_swapE[1];
.global .align 1 .b8 _ZN34_INTERNAL_1e45a1ea_4_k_cu_fa7e0f454cuda3std6ranges3__45__cpo4nextE[1];
.global .align 1 .b8 _ZN34_INTERNAL_1e45a1ea_4_k_cu_fa7e0f454cuda3std6ranges3__45__cpo4prevE[1];
.global .align 1 .b8 _ZN34_INTERNAL_1e45a1ea_4_k_cu_fa7e0f454cuda3std6ranges3__45__cpo4dataE[1];
.global .align 1 .b8 _ZN34_INTERNAL_1e45a1ea_4_k_cu_fa7e0f454cuda3std6ranges3__45__cpo5cdataE[1];
.global .align 1 .b8 _ZN34_INTERNAL_1e45a1ea_4_k_cu_fa7e0f454cuda3std6ranges3__45__cpo4sizeE[1];
.global .align 1 .b8 _ZN34_INTERNAL_1e45a1ea_4_k_cu_fa7e0f454cuda3std6ranges3__45__cpo5ssizeE[1];
.global .align 1 .b8 _ZN34_INTERNAL_1e45a1ea_4_k_cu_fa7e0f454cuda3std6ranges3__45__cpo8distanceE[1];
.global .align 1 .b8 _ZN34_INTERNAL_1e45a1ea_4_k_cu_fa7e0f456thrust24THRUST_300001_SM_1000_NS8cuda_cub3parE[1];
.global .align 1 .b8 _ZN34_INTERNAL_1e45a1ea_4_k_cu_fa7e0f456thrust24THRUST_300001_SM_1000_NS8cuda_cub10par_nosyncE[1];
.global .align 1 .b8 _ZN34_INTERNAL_1e45a1ea_4_k_cu_fa7e0f456thrust24THRUST_300001_SM_1000_NS6system6detail10sequential3seqE[1];
.global .align 1 .b8 _ZN34_INTERNAL_1e45a1ea_4_k_cu_fa7e0f456thrust24THRUST_300001_SM_1000_NS6system3cpp3parE[1];
.global .align 1 .b8 _ZN34_INTERNAL_1e45a1ea_4_k_cu_fa7e0f456thrust24THRUST_300001_SM_1000_NS12placeholders2_1E[1];
.global .align 1 .b8 _ZN34_INTERNAL_1e45a1ea_4_k_cu_fa7e0f456thrust24THRUST_300001_SM_1000_NS12placeholders2_2E[1];
.global .align 1 .b8 _ZN34_INTERNAL_1e45a1ea_4_k_cu_fa7e0f456thrust24THRUST_300001_SM_1000_NS12placeholders2_3E[1];
.global .align 1 .b8 _ZN34_INTERNAL_1e45a1ea_4_k_cu_fa7e0f456thrust24THRUST_300001_SM_1000_NS12placeholders2_4E[1];
.global .align 1 .b8 _ZN34_INTERNAL_1e45a1ea_4_k_cu_fa7e0f456thrust24THRUST_300001_SM_1000_NS12placeholders2_5E[1];
.global .align 1 .b8 _ZN34_INTERNAL_1e45a1ea_4_k_cu_fa7e0f456thrust24THRUST_300001_SM_1000_NS12placeholders2_6E[1];
.global .align 1 .b8 _ZN34_INTERNAL_1e45a1ea_4_k_cu_fa7e0f456thrust24THRUST_300001_SM_1000_NS12placeholders2_7E[1];
.global .align 1 .b8 _ZN34_INTERNAL_1e45a1ea_4_k_cu_fa7e0f456thrust24THRUST_300001_SM_1000_NS12placeholders2_8E[1];
.global .align 1 .b8 _ZN34_INTERNAL_1e45a1ea_4_k_cu_fa7e0f456thrust24THRUST_300001_SM_1000_NS12placeholders2_9E[1];
.global .align 1 .b8 _ZN34_INTERNAL_1e45a1ea_4_k_cu_fa7e0f456thrust24THRUST_300001_SM_1000_NS12placeholders3_10E[1];
.global .align 1 .b8 _ZN34_INTERNAL_1e45a1ea_4_k_cu_fa7e0f456thrust24THRUST_300001_SM_1000_NS3seqE[1];
.global .align 1 .b8 _ZN34_INTERNAL_1e45a1ea_4_k_cu_fa7e0f456thrust24THRUST_300001_SM_1000_NS6deviceE[1];

.visible .entry _Z33computeTriangleBoundsAndCentroidsPKfS0_S0_S0_S0_S0_S0_S0_S0_P4AABBP4Vec3i(
	.param .u64 .ptr .align 1 _Z33computeTriangleBoundsAndCentroidsPKfS0_S0_S0_S0_S0_S0_S0_S0_P4AABBP4Vec3i_param_0,
	.param .u64 .ptr .align 1 _Z33computeTriangleBoundsAndCentroidsPKfS0_S0_S0_S0_S0_S0_S0_S0_P4AABBP4Vec3i_param_1,
	.param .u64 .ptr .align 1 _Z33computeTriangleBoundsAndCentroidsPKfS0_S0_S0_S0_S0_S0_S0_S0_P4AABBP4Vec3i_param_2,
	.param .u64 .ptr .align 1 _Z33computeTriangleBoundsAndCentroidsPKfS0_S0_S0_S0_S0_S0_S0_S0_P4AABBP4Vec3i_param_3,
	.param .u64 .ptr .align 1 _Z33computeTriangleBoundsAndCentroidsPKfS0_S0_S0_S0_S0_S0_S0_S0_P4AABBP4Vec3i_param_4,
	.param .u64 .ptr .align 1 _Z33computeTriangleBoundsAndCentroidsPKfS0_S0_S0_S0_S0_S0_S0_S0_P4AABBP4Vec3i_param_5,
	.param .u64 .ptr .align 1 _Z33computeTriangleBoundsAndCentroidsPKfS0_S0_S0_S0_S0_S0_S0_S0_P4AABBP4Vec3i_param_6,
	.param .u64 .ptr .align 1 _Z33computeTriangleBoundsAndCentroidsPKfS0_S0_S0_S0_S0_S0_S0_S0_P4AABBP4Vec3i_param_7,
	.param .u64 .ptr .align 1 _Z33computeTriangleBoundsAndCentroidsPKfS0_S0_S0_S0_S0_S0_S0_S0_P4AABBP4Vec3i_param_8,
	.param .u64 .ptr .align 1 _Z33computeTriangleBoundsAndCentroidsPKfS0_S0_S0_S0_S0_S0_S0_S0_P4AABBP4Vec3i_param_9,
	.param .u64 .ptr .align 1 _Z33computeTriangleBoundsAndCentroidsPKfS0_S0_S0_S0_S0_S0_S0_S0_P4AABBP4Vec3i_param_10,
	.param .u32 _Z33computeTriangleBoundsAndCentroidsPKfS0_S0_S0_S0_S0_S0_S0_S0_P4AABBP4Vec3i_param_11
)
{
	.reg .pred 	%p<2>;
	.reg .b32 	%r<6>;
	.reg .b32 	%f<34>;
	.reg .b64 	%rd<41>;

	ld.param.u64 	%rd2, [_Z33computeTriangleBoundsAndCentroidsPKfS0_S0_S0_S0_S0_S0_S0_S0_P4AABBP4Vec3i_param_1];
	ld.param.u64 	%rd4, [_Z33computeTriangleBoundsAndCentroidsPKfS0_S0_S0_S0_S0_S0_S0_S0_P4AABBP4Vec3i_param_3];
	ld.param.u64 	%rd5, [_Z33computeTriangleBoundsAndCentroidsPKfS0_S0_S0_S0_S0_S0_S0_S0_P4AABBP4Vec3i_param_4];
	ld.param.u64 	%rd8, [_Z33computeTriangleBoundsAndCentroidsPKfS0_S0_S0_S0_S0_S0_S0_S0_P4AABBP4Vec3i_param_7];
	ld.param.u64 	%rd9, [_Z33computeTriangleBoundsAndCentroidsPKfS0_S0_S0_S0_S0_S0_S0_S0_P4AABBP4Vec3i_param_8];
	ld.param.u64 	%rd10, [_Z33computeTriangleBoundsAndCentroidsPKfS0_S0_S0_S0_S0_S0_S0_S0_P4AABBP4Vec3i_param_9];
	ld.param.u64 	%rd11, [_Z33computeTriangleBoundsAndCentroidsPKfS0_S0_S0_S0_S0_S0_S0_S0_P4AABBP4Vec3i_param_10];
	ld.param.u32 	%r2, [_Z33computeTriangleBoundsAndCentroidsPKfS0_S0_S0_S0_S0_S0_S0_S0_P4AABBP4Vec3i_param_11];
	mov.u32 	%r3, %ctaid.x;
	mov.u32 	%r4, %ntid.x;
	mov.u32 	%r5, %tid.x;
	mad.lo.s32 	%r1, %r3, %r4, %r5;
	setp.ge.s32 	%p1, %r1, %r2;
	@%p1 bra 	$L__BB0_2;
	ld.param.u64 	%rd40, [_Z33computeTriangleBoundsAndCentroidsPKfS0_S0_S0_S0_S0_S0_S0_S0_P4AABBP4Vec3i_param_6];
	ld.param.u64 	%rd39, [_Z33computeTriangleBoundsAndCentroidsPKfS0_S0_S0_S0_S0_S0_S0_S0_P4AABBP4Vec3i_param_5];
	ld.param.u64 	%rd38, [_Z33computeTriangleBoundsAndCentroidsPKfS0_S0_S0_S0_S0_S0_S0_S0_P4AABBP4Vec3i_param_2];
	ld.param.u64 	%rd37, [_Z33computeTriangleBoundsAndCentroidsPKfS0_S0_S0_S0_S0_S0_S0_S0_P4AABBP4Vec3i_param_0];
	cvta.to.global.u64 	%rd12, %rd37;
	cvta.to.global.u64 	%rd13, %rd2;
	cvta.to.global.u64 	%rd14, %rd38;
	cvta.to.global.u64 	%rd15, %rd4;
	cvta.to.global.u64 	%rd16, %rd5;
	cvta.to.global.u64 	%rd17, %rd39;
	cvta.to.global.u64 	%rd18, %rd40;
	cvta.to.global.u64 	%rd19, %rd8;
	cvta.to.global.u64 	%rd20, %rd9;
	cvta.to.global.u64 	%rd21, %rd10;
	cvta.to.global.u64 	%rd22, %rd11;
	mul.wide.s32 	%rd23, %r1, 4;
	add.s64 	%rd24, %rd12, %rd23;
	ld.global.f32 	%f1, [%rd24];
	add.s64 	%rd25, %rd13, %rd23;
	ld.global.f32 	%f2, [%rd25];
	add.s64 	%rd26, %rd14, %rd23;
	ld.global.f32 	%f3, [%rd26];
	add.s64 	%rd27, %rd15, %rd23;
	ld.global.f32 	%f4, [%rd27];
	add.s64 	%rd28, %rd16, %rd23;
	ld.global.f32 	%f5, [%rd28];
	add.s64 	%rd29, %rd17, %rd23;
	ld.global.f32 	%f6, [%rd29];
	add.s64 	%rd30, %rd18, %rd23;
	ld.global.f32 	%f7, [%rd30];
	add.s64 	%rd31, %rd19, %rd23;
	ld.global.f32 	%f8, [%rd31];
	add.s64 	%rd32, %rd20, %rd23;
	ld.global.f32 	%f9, [%rd32];
	min.f32 	%f10, %f1, 0f7149F2CA;
	min.f32 	%f11, %f2, 0f7149F2CA;
	min.f32 	%f12, %f3, 0f7149F2CA;
	max.f32 	%f13, %f1, 0fF149F2CA;
	max.f32 	%f14, %f2, 0fF149F2CA;
	max.f32 	%f15, %f3, 0fF149F2CA;
	min.f32 	%f16, %f10, %f4;
	min.f32 	%f17, %f11, %f5;
	min.f32 	%f18, %f12, %f6;
	max.f32 	%f19, %f13, %f4;
	max.f32 	%f20, %f14, %f5;
	max.f32 	%f21, %f15, %f6;
	min.f32 	%f22, %f16, %f7;
	min.f32 	%f23, %f17, %f8;
	min.f32 	%f24, %f18, %f9;
	max.f32 	%f25, %f19, %f7;
	max.f32 	%f26, %f20, %f8;
	max.f32 	%f27, %f21, %f9;
	mul.wide.s32 	%rd33, %r1, 24;
	add.s64 	%rd34, %rd21, %rd33;
	st.global.f32 	[%rd34], %f22;
	st.global.f32 	[%rd34+4], %f23;
	st.global.f32 	[%rd34+8], %f24;
	st.global.f32 	[%rd34+12], %f25;
	st.global.f32 	[%rd34+16], %f26;
	st.global.f32 	[%rd34+20], %f27;
	add.f32 	%f28, %f22, %f25;
	add.f32 	%f29, %f23, %f26;
	add.f32 	%f30, %f24, %f27;
	mul.f32 	%f31, %f28, 0f3F000000;
	mul.f32 	%f32, %f29, 0f3F000000;
	mul.f32 	%f33, %f30, 0f3F000000;
	mul.wide.s32 	%rd35, %r1, 12;
	add.s64 	%rd36, %rd22, %rd35;
	st.global.f32 	[%rd36], %f31;
	st.global.f32 	[%rd36+4], %f32;
	st.global.f32 	[%rd36+8], %f33;
$L__BB0_2:
	ret;

}
	// .globl	_Z18computeMortonCodesPK4Vec34AABBPji
.visible .entry _Z18computeMortonCodesPK4Vec34AABBPji(
	.param .u64 .ptr .align 1 _Z18computeMortonCodesPK4Vec34AABBPji_param_0,
	.param .align 4 .b8 _Z18computeMortonCodesPK4Vec34AABBPji_param_1[24],
	.param .u64 .ptr .align 1 _Z18computeMortonCodesPK4Vec34AABBPji_param_2,
	.param .u32 _Z18computeMortonCodesPK4Vec34AABBPji_param_3
)
{
	.reg .pred 	%p<5>;
	.reg .b32 	%r<55>;
	.reg .b32 	%f<31>;
	.reg .b64 	%rd<9>;

	ld.param.f32 	%f6, [_Z18computeMortonCodesPK4Vec34AABBPji_param_1+20];
	ld.param.f32 	%f5, [_Z18computeMortonCodesPK4Vec34AABBPji_param_1+16];
	ld.param.f32 	%f4, [_Z18computeMortonCodesPK4Vec34AABBPji_param_1+12];
	ld.param.f32 	%f3, [_Z18computeMortonCodesPK4Vec34AABBPji_param_1+8];
	ld.param.f32 	%f2, [_Z18computeMortonCodesPK4Vec34AABBPji_param_1+4];
	ld.param.f32 	%f1, [_Z18computeMortonCodesPK4Vec34AABBPji_param_1];
	ld.param.u64 	%rd1, [_Z18computeMortonCodesPK4Vec34AABBPji_param_0];
	ld.param.u64 	%rd2, [_Z18computeMortonCodesPK4Vec34AABBPji_param_2];
	ld.param.u32 	%r2, [_Z18computeMortonCodesPK4Vec34AABBPji_param_3];
	mov.u32 	%r3, %ctaid.x;
	mov.u32 	%r4, %ntid.x;
	mov.u32 	%r5, %tid.x;
	mad.lo.s32 	%r1, %r3, %r4, %r5;
	setp.ge.s32 	%p1, %r1, %r2;
	@%p1 bra 	$L__BB1_2;
	cvta.to.global.u64 	%rd3, %rd2;
	cvta.to.global.u64 	%rd4, %rd1;
	sub.f32 	%f7, %f4, %f1;
	sub.f32 	%f8, %f5, %f2;
	sub.f32 	%f9, %f6, %f3;
	mul.wide.s32 	%rd5, %r1, 12;
	add.s64 	%rd6, %rd4, %rd5;
	ld.global.f32 	%f10, [%rd6];
	sub.f32 	%f11, %f10, %f1;
	ld.global.f32 	%f12, [%rd6+4];
	sub.f32 	%f13, %f12, %f2;
	ld.global.f32 	%f14, [%rd6+8];
	sub.f32 	%f15, %f14, %f3;
	setp.gt.f32 	%p2, %f7, 0f00000000;
	div.rn.f32 	%f16, %f11, %f7;
	setp.gt.f32 	%p3, %f8, 0f00000000;
	div.rn.f32 	%f17, %f13, %f8;
	setp.gt.f32 	%p4, %f9, 0f00000000;
	div.rn.f32 	%f18, %f15, %f9;
	mul.f32 	%f19, %f16, 0f44800000;
	max.f32 	%f20, %f19, 0f00000000;
	min.f32 	%f21, %f20, 0f447FC000;
	selp.f32 	%f22, %f21, 0f44000000, %p2;
	mul.f32 	%f23, %f17, 0f44800000;
	max.f32 	%f24, %f23, 0f00000000;
	min.f32 	%f25, %f24, 0f447FC000;
	selp.f32 	%f26, %f25, 0f44000000, %p3;
	mul.f32 	%f27, %f18, 0f44800000;
	max.f32 	%f28, %f27, 0f00000000;
	min.f32 	%f29, %f28, 0f447FC000;
	selp.f32 	%f30, %f29, 0f44000000, %p4;
	cvt.rzi.u32.f32 	%r6, %f22;
	shl.b32 	%r7, %r6, 16;
	or.b32  	%r8, %r7, %r6;
	and.b32  	%r9, %r8, 50331903;
	shl.b32 	%r10, %r6, 8;
	and.b32  	%r11, %r10, 65280;
	or.b32  	%r12, %r11, %r9;
	and.b32  	%r13, %r12, 50393103;
	shl.b32 	%r14, %r12, 4;
	and.b32  	%r15, %r14, 806289648;
	or.b32  	%r16, %r15, %r13;
	cvt.rzi.u32.f32 	%r17, %f26;
	shl.b32 	%r18, %r17, 16;
	or.b32  	%r19, %r18, %r17;
	and.b32  	%r20, %r19, 50331903;
	shl.b32 	%r21, %r17, 8;
	and.b32  	%r22, %r21, 65280;
	or.b32  	%r23, %r22, %r20;
	and.b32  	%r24, %r23, 50393103;
	shl.b32 	%r25, %r23, 4;
	and.b32  	%r26, %r25, 806289648;
	or.b32  	%r27, %r26, %r24;
	cvt.rzi.u32.f32 	%r28, %f30;
	shl.b32 	%r29, %r28, 16;
	or.b32  	%r30, %r29, %r28;
	and.b32  	%r31, %r30, 50331903;
	shl.b32 	%r32, %r28, 8;
	and.b32  	%r33, %r32, 65280;
	or.b32  	%r34, %r33, %r31;
	and.b32  	%r35, %r34, 50393103;
	shl.b32 	%r36, %r34, 4;
	and.b32  	%r37, %r36, 806289648;
	or.b32  	%r38, %r37, %r35;
	and.b32  	%r39, %r38, 17043521;
	shl.b32 	%r40, %r38, 2;
	and.b32  	%r41, %r40, 136348168;
	or.b32  	%r42, %r41, %r39;
	shl.b32 	%r43, %r16, 4;
	and.b32  	%r44, %r43, 545392672;
	shl.b32 	%r45, %r16, 2;
	and.b32  	%r46, %r45, 68174084;
	or.b32  	%r47, %r44, %r46;
	shl.b32 	%r48, %r27, 3;
	and.b32  	%r49, %r48, 272696336;
	shl.b32 	%r50, %r27, 1;
	and.b32  	%r51, %r50, 34087042;
	or.b32  	%r52, %r49, %r51;
	or.b32  	%r53, %r52, %r47;
	or.b32  	%r54, %r53, %r42;
	mul.wide.s32 	%rd7, %r1, 4;
	add.s64 	%rd8, %rd3, %rd7;
	st.global.u32 	[%rd8], %r54;
$L__BB1_2:
	ret;

}
	// .globl	_Z18constructRadixTreePKjP7BVHNodePji
.visible .entry _Z18constructRadixTreePKjP7BVHNodePji(
	.param .u64 .ptr .align 1 _Z18constructRadixTreePKjP7BVHNodePji_param_0,
	.param .u64 .ptr .align 1 _Z18constructRadixTreePKjP7BVHNodePji_param_1,
	.param .u64 .ptr .align 1 _Z18constructRadixTreePKjP7BVHNodePji_param_2,
	.param .u32 _Z18constructRadixTreePKjP7BVHNodePji_param_3
)
{
	.reg .pred 	%p<44>;
	.reg .b32 	%r<139>;
	.reg .b64 	%rd<31>;

	ld.param.u64 	%rd5, [_Z18constructRadixTreePKjP7BVHNodePji_param_0];
	ld.param.u64 	%rd3, [_Z18constructRadixTreePKjP7BVHNodePji_param_1];
	ld.param.u64 	%rd4, [_Z18constructRadixTreePKjP7BVHNodePji_param_2];
	ld.param.u32 	%r63, [_Z18constructRadixTreePKjP7BVHNodePji_param_3];
	cvta.to.global.u64 	%rd1, %rd5;
	mov.u32 	%r64, %ctaid.x;
	mov.u32 	%r65, %ntid.x;
	mov.u32 	%r66, %tid.x;
	mad.lo.s32 	%r1, %r64, %r65, %r66;
	add.s32 	%r2, %r63, -1;
	setp.ge.s32 	%p1, %r1, %r2;
	@%p1 bra 	$L__BB2_37;
	add.s32 	%r3, %r1, 1;
	setp.lt.s32 	%p2, %r1, -1;
	setp.ge.s32 	%p3, %r3, %r63;
	or.pred  	%p4, %p2, %p3;
	mul.wide.s32 	%rd6, %r1, 4;
	add.s64 	%rd2, %rd1, %rd6;
	mov.b32 	%r125, -1;
	@%p4 bra 	$L__BB2_5;
	ld.global.u32 	%r4, [%rd2];
	mul.wide.u32 	%rd7, %r3, 4;
	add.s64 	%rd8, %rd1, %rd7;
	ld.global.u32 	%r5, [%rd8];
	setp.ne.s32 	%p5, %r4, %r5;
	@%p5 bra 	$L__BB2_4;
	xor.b32  	%r69, %r3, %r1;
	clz.b32 	%r70, %r69;
	add.s32 	%r125, %r70, 32;
	bra.uni 	$L__BB2_5;
$L__BB2_4:
	xor.b32  	%r68, %r5, %r4;
	clz.b32 	%r125, %r68;
$L__BB2_5:
	add.s32 	%r9, %r1, -1;
	setp.lt.s32 	%p6, %r1, 1;
	setp.gt.s32 	%p7, %r1, %r63;
	or.pred  	%p8, %p6, %p7;
	mov.b32 	%r126, -1;
	@%p8 bra 	$L__BB2_9;
	mul.wide.u32 	%rd9, %r1, 4;
	add.s64 	%rd10, %rd1, %rd9;
	ld.global.u32 	%r10, [%rd10];
	mul.wide.u32 	%rd11, %r9, 4;
	add.s64 	%rd12, %rd1, %rd11;
	ld.global.u32 	%r11, [%rd12];
	setp.ne.s32 	%p9, %r10, %r11;
	@%p9 bra 	$L__BB2_8;
	xor.b32  	%r73, %r9, %r1;
	clz.b32 	%r74, %r73;
	add.s32 	%r126, %r74, 32;
	bra.uni 	$L__BB2_9;
$L__BB2_8:
	xor.b32  	%r72, %r11, %r10;
	clz.b32 	%r126, %r72;
$L__BB2_9:
	sub.s32 	%r76, %r125, %r126;
	shr.s32 	%r77, %r76, 31;
	setp.ne.s32 	%p10, %r76, 0;
	selp.u32 	%r78, 1, 0, %p10;
	or.b32  	%r15, %r77, %r78;
	sub.s32 	%r16, %r1, %r15;
	setp.lt.s32 	%p11, %r16, 0;
	setp.ge.s32 	%p12, %r16, %r63;
	or.pred  	%p13, %p11, %p12;
	mov.b32 	%r127, -1;
	@%p13 bra 	$L__BB2_13;
	ld.global.u32 	%r17, [%rd2];
	mul.wide.u32 	%rd13, %r16, 4;
	add.s64 	%rd14, %rd1, %rd13;
	ld.global.u32 	%r18, [%rd14];
	setp.ne.s32 	%p14, %r17, %r18;
	@%p14 bra 	$L__BB2_12;
	xor.b32  	%r80, %r16, %r1;
	setp.eq.s32 	%p15, %r15, 0;
	clz.b32 	%r81, %r80;
	add.s32 	%r82, %r81, 32;
	selp.b32 	%r127, 64, %r82, %p15;
	bra.uni 	$L__BB2_13;
$L__BB2_12:
	xor.b32  	%r79, %r18, %r17;
	clz.b32 	%r127, %r79;
$L__BB2_13:
	mov.b32 	%r128, 128;
$L__BB2_14:
	mov.u32 	%r130, %r128;
	mad.lo.s32 	%r23, %r130, %r15, %r1;
	setp.lt.s32 	%p16, %r23, 0;
	setp.ge.s32 	%p17, %r23, %r63;
	or.pred  	%p18, %p16, %p17;
	mov.b32 	%r129, -1;
	@%p18 bra 	$L__BB2_18;
	ld.global.u32 	%r24, [%rd2];
	mul.wide.u32 	%rd15, %r23, 4;
	add.s64 	%rd16, %rd1, %rd15;
	ld.global.u32 	%r25, [%rd16];
	setp.ne.s32 	%p19, %r24, %r25;
	@%p19 bra 	$L__BB2_17;
	setp.eq.s32 	%p20, %r15, 0;
	xor.b32  	%r86, %r23, %r1;
	clz.b32 	%r87, %r86;
	add.s32 	%r88, %r87, 32;
	selp.b32 	%r129, 64, %r88, %p20;
	bra.uni 	$L__BB2_18;
$L__BB2_17:
	xor.b32  	%r85, %r25, %r24;
	clz.b32 	%r129, %r85;
$L__BB2_18:
	setp.gt.s32 	%p21, %r129, %r127;
	shl.b32 	%r128, %r130, 2;
	@%p21 bra 	$L__BB2_14;
	mov.b32 	%r131, 0;
$L__BB2_20:
	mov.u32 	%r30, %r130;
	shr.u32 	%r130, %r30, 1;
	add.s32 	%r91, %r130, %r131;
	mul.lo.s32 	%r33, %r91, %r15;
	add.s32 	%r34, %r33, %r1;
	setp.lt.s32 	%p22, %r34, 0;
	setp.ge.s32 	%p23, %r34, %r63;
	or.pred  	%p24, %p22, %p23;
	mov.b32 	%r132, -1;
	@%p24 bra 	$L__BB2_24;
	ld.global.u32 	%r35, [%rd2];
	mul.wide.u32 	%rd17, %r34, 4;
	add.s64 	%rd18, %rd1, %rd17;
	ld.global.u32 	%r36, [%rd18];
	setp.ne.s32 	%p25, %r35, %r36;
	@%p25 bra 	$L__BB2_23;
	xor.b32  	%r93, %r34, %r1;
	setp.eq.s32 	%p26, %r33, 0;
	clz.b32 	%r94, %r93;
	add.s32 	%r95, %r94, 32;
	selp.b32 	%r132, 64, %r95, %p26;
	bra.uni 	$L__BB2_24;
$L__BB2_23:
	xor.b32  	%r92, %r36, %r35;
	clz.b32 	%r132, %r92;
$L__BB2_24:
	setp.gt.s32 	%p27, %r132, %r127;
	selp.b32 	%r96, %r130, 0, %p27;
	add.s32 	%r131, %r96, %r131;
	setp.gt.u32 	%p28, %r30, 3;
	@%p28 bra 	$L__BB2_20;
	mul.lo.s32 	%r41, %r131, %r15;
	add.s32 	%r42, %r41, %r1;
	setp.lt.s32 	%p29, %r42, 0;
	setp.ge.s32 	%p30, %r42, %r63;
	or.pred  	%p31, %p29, %p30;
	mov.b32 	%r133, -1;
	@%p31 bra 	$L__BB2_29;
	ld.global.u32 	%r43, [%rd2];
	mul.wide.u32 	%rd19, %r42, 4;
	add.s64 	%rd20, %rd1, %rd19;
	ld.global.u32 	%r44, [%rd20];
	setp.ne.s32 	%p32, %r43, %r44;
	@%p32 bra 	$L__BB2_28;
	xor.b32  	%r99, %r42, %r1;
	setp.eq.s32 	%p33, %r41, 0;
	clz.b32 	%r100, %r99;
	add.s32 	%r101, %r100, 32;
	selp.b32 	%r133, 64, %r101, %p33;
	bra.uni 	$L__BB2_29;
$L__BB2_28:
	xor.b32  	%r98, %r44, %r43;
	clz.b32 	%r133, %r98;
$L__BB2_29:
	setp.eq.s32 	%p34, %r131, 0;
	mov.b32 	%r138, 0;
	@%p34 bra 	$L__BB2_36;
	add.s32 	%r105, %r131, 1;
	shr.u32 	%r134, %r105, 1;
	add.s32 	%r49, %r131, -1;
	mov.b32 	%r138, 0;
	mov.b32 	%r135, 2;
$L__BB2_31:
	add.s32 	%r107, %r134, %r138;
	mad.lo.s32 	%r53, %r107, %r15, %r1;
	setp.lt.s32 	%p35, %r53, 0;
	setp.ge.s32 	%p36, %r53, %r63;
	or.pred  	%p37, %p35, %p36;
	mov.b32 	%r137, -1;
	@%p37 bra 	$L__BB2_35;
	ld.global.u32 	%r54, [%rd2];
	mul.wide.u32 	%rd21, %r53, 4;
	add.s64 	%rd22, %rd1, %rd21;
	ld.global.u32 	%r55, [%rd22];
	setp.ne.s32 	%p38, %r54, %r55;
	@%p38 bra 	$L__BB2_34;
	setp.eq.s32 	%p39, %r15, 0;
	xor.b32  	%r109, %r53, %r1;
	clz.b32 	%r110, %r109;
	add.s32 	%r111, %r110, 32;
	selp.b32 	%r137, 64, %r111, %p39;
	bra.uni 	$L__BB2_35;
$L__BB2_34:
	xor.b32  	%r108, %r55, %r54;
	clz.b32 	%r137, %r108;
$L__BB2_35:
	setp.gt.s32 	%p40, %r137, %r133;
	selp.b32 	%r112, %r134, 0, %p40;
	add.s32 	%r138, %r112, %r138;
	shl.b32 	%r135, %r135, 1;
	add.s32 	%r113, %r49, %r135;
	div.s32 	%r134, %r113, %r135;
	setp.gt.s32 	%p41, %r134, 0;
	@%p41 bra 	$L__BB2_31;
$L__BB2_36:
	cvta.to.global.u64 	%rd23, %rd4;
	min.s32 	%r114, %r15, 0;
	add.s32 	%r115, %r114, %r1;
	mad.lo.s32 	%r116, %r138, %r15, %r115;
	min.s32 	%r117, %r1, %r42;
	max.s32 	%r118, %r1, %r42;
	setp.eq.s32 	%p42, %r117, %r116;
	selp.b32 	%r119, %r2, 0, %p42;
	add.s32 	%r120, %r119, %r116;
	add.s32 	%r121, %r116, 1;
	setp.eq.s32 	%p43, %r118, %r121;
	selp.b32 	%r122, %r63, 1, %p43;
	add.s32 	%r123, %r122, %r116;
	cvta.to.global.u64 	%rd24, %rd3;
	mul.wide.s32 	%rd25, %r1, 36;
	add.s64 	%rd26, %rd24, %rd25;
	st.global.u32 	[%rd26+24], %r120;
	mov.b32 	%r124, 0;
	st.global.u32 	[%rd26+32], %r124;
	st.global.u32 	[%rd26+28], %r124;
	mul.wide.u32 	%rd27, %r120, 4;
	add.s64 	%rd28, %rd23, %rd27;
	st.global.u32 	[%rd28], %r1;
	mul.wide.u32 	%rd29, %r123, 4;
	add.s64 	%rd30, %rd23, %rd29;
	st.global.u32 	[%rd30], %r1;
$L__BB2_37:
	ret;

}
	// .globl	_Z19initializeLeafNodesPK4AABBPKjP7BVHNodei
.visible .entry _Z19initializeLeafNodesPK4AABBPKjP7BVHNodei(
	.param .u64 .ptr .align 1 _Z19initializeLeafNodesPK4AABBPKjP7BVHNodei_param_0,
	.param .u64 .ptr .align 1 _Z19initializeLeafNodesPK4AABBPKjP7BVHNodei_param_1,
	.param .u64 .ptr .align 1 _Z19initializeLeafNodesPK4AABBPKjP7BVHNodei_param_2,
	.param .u32 _Z19initializeLeafNodesPK4AABBPKjP7BVHNodei_param_3
)
{
	.reg .pred 	%p<2>;
	.reg .b32 	%r<11>;
	.reg .b32 	%f<7>;
	.reg .b64 	%rd<13>;

	ld.param.u64 	%rd1, [_Z19initializeLeafNodesPK4AABBPKjP7BVHNodei_param_0];
	ld.param.u64 	%rd2, [_Z19initializeLeafNodesPK4AABBPKjP7BVHNodei_param_1];
	ld.param.u64 	%rd3, [_Z19initializeLeafNodesPK4AABBPKjP7BVHNodei_param_2];
	ld.param.u32 	%r2, [_Z19initializeLeafNodesPK4AABBPKjP7BVHNodei_param_3];
	mov.u32 	%r3, %ctaid.x;
	mov.u32 	%r4, %ntid.x;
	mov.u32 	%r5, %tid.x;
	mad.lo.s32 	%r1, %r3, %r4, %r5;
	setp.ge.s32 	%p1, %r1, %r2;
	@%p1 bra 	$L__BB3_2;
	cvta.to.global.u64 	%rd4, %rd2;
	cvta.to.global.u64 	%rd5, %rd1;
	cvta.to.global.u64 	%rd6, %rd3;
	add.s32 	%r6, %r1, %r2;
	add.s32 	%r7, %r6, -1;
	mul.wide.s32 	%rd7, %r1, 4;
	add.s64 	%rd8, %rd4, %rd7;
	ld.global.u32 	%r8, [%rd8];
	mul.wide.u32 	%rd9, %r7, 36;
	add.s64 	%rd10, %rd6, %rd9;
	mul.wide.u32 	%rd11, %r8, 24;
	add.s64 	%rd12, %rd5, %rd11;
	ld.global.f32 	%f1, [%rd12];
	ld.global.f32 	%f2, [%rd12+4];
	ld.global.f32 	%f3, [%rd12+8];
	ld.global.f32 	%f4, [%rd12+12];
	ld.global.f32 	%f5, [%rd12+16];
	ld.global.f32 	%f6, [%rd12+20];
	st.global.f32 	[%rd10], %f1;
	st.global.f32 	[%rd10+4], %f2;
	st.global.f32 	[%rd10+8], %f3;
	st.global.f32 	[%rd10+12], %f4;
	st.global.f32 	[%rd10+16], %f5;
	st.global.f32 	[%rd10+20], %f6;
	mov.b32 	%r9, 0;
	st.global.u32 	[%rd10+24], %r9;
	st.global.u32 	[%rd10+28], %r1;
	mov.b32 	%r10, 1;
	st.global.u32 	[%rd10+32], %r10;
$L__BB3_2:
	ret;

}
	// .globl	_Z13refitAABBsGPUP7BVHNodePKjPii
.visible .entry _Z13refitAABBsGPUP7BVHNodePKjPii(
	.param .u64 .ptr .align 1 _Z13refitAABBsGPUP7BVHNodePKjPii_param_0,
	.param .u64 .ptr .align 1 _Z13refitAABBsGPUP7BVHNodePKjPii_param_1,
	.param .u64 .ptr .align 1 _Z13refitAABBsGPUP7BVHNodePKjPii_param_2,
	.param .u32 _Z13refitAABBsGPUP7BVHNodePKjPii_param_3
)
{
	.reg .pred 	%p<6>;
	.reg .b32 	%r<14>;
	.reg .b32 	%f<25>;
	.reg .b64 	%rd<17>;

	ld.param.u64 	%rd4, [_Z13refitAABBsGPUP7BVHNodePKjPii_param_0];
	ld.param.u64 	%rd5, [_Z13refitAABBsGPUP7BVHNodePKjPii_param_1];
	ld.param.u64 	%rd6, [_Z13refitAABBsGPUP7BVHNodePKjPii_param_2];
	ld.param.u32 	%r5, [_Z13refitAABBsGPUP7BVHNodePKjPii_param_3];
	mov.u32 	%r6, %ctaid.x;
	mov.u32 	%r7, %ntid.x;
	mov.u32 	%r8, %tid.x;
	mad.lo.s32 	%r1, %r6, %r7, %r8;
	setp.ge.s32 	%p1, %r1, %r5;
	@%p1 bra 	$L__BB4_6;
	add.s32 	%r9, %r1, %r5;
	add.s32 	%r13, %r9, -1;
	setp.eq.s32 	%p2, %r13, 0;
	@%p2 bra 	$L__BB4_6;
	cvta.to.global.u64 	%rd1, %rd4;
	cvta.to.global.u64 	%rd2, %rd5;
	cvta.to.global.u64 	%rd3, %rd6;
$L__BB4_3:
	mul.wide.u32 	%rd7, %r13, 4;
	add.s64 	%rd8, %rd2, %rd7;
	ld.global.u32 	%r13, [%rd8];
	setp.eq.s32 	%p3, %r13, -1;
	@%p3 bra 	$L__BB4_6;
	mul.wide.u32 	%rd9, %r13, 4;
	add.s64 	%rd10, %rd3, %rd9;
	atom.global.add.u32 	%r10, [%rd10], 1;
	setp.eq.s32 	%p4, %r10, 0;
	@%p4 bra 	$L__BB4_6;
	mul.wide.u32 	%rd11, %r13, 36;
	add.s64 	%rd12, %rd1, %rd11;
	ld.global.u32 	%r11, [%rd12+24];
	add.s32 	%r12, %r11, 1;
	mul.wide.u32 	%rd13, %r11, 36;
	add.s64 	%rd14, %rd1, %rd13;
	ld.global.f32 	%f1, [%rd14];
	min.f32 	%f2, %f1, 0f7149F2CA;
	ld.global.f32 	%f3, [%rd14+4];
	min.f32 	%f4, %f3, 0f7149F2CA;
	ld.global.f32 	%f5, [%rd14+8];
	min.f32 	%f6, %f5, 0f7149F2CA;
	ld.global.f32 	%f7, [%rd14+12];
	max.f32 	%f8, %f7, 0fF149F2CA;
	ld.global.f32 	%f9, [%rd14+16];
	max.f32 	%f10, %f9, 0fF149F2CA;
	ld.global.f32 	%f11, [%rd14+20];
	max.f32 	%f12, %f11, 0fF149F2CA;
	mul.wide.u32 	%rd15, %r12, 36;
	add.s64 	%rd16, %rd1, %rd15;
	ld.global.f32 	%f13, [%rd16];
	min.f32 	%f14, %f2, %f13;
	ld.global.f32 	%f15, [%rd16+4];
	min.f32 	%f16, %f4, %f15;
	ld.global.f32 	%f17, [%rd16+8];
	min.f32 	%f18, %f6, %f17;
	ld.global.f32 	%f19, [%rd16+12];
	max.f32 	%f20, %f8, %f19;
	ld.global.f32 	%f21, [%rd16+16];
	max.f32 	%f22, %f10, %f21;
	ld.global.f32 	%f23, [%rd16+20];
	max.f32 	%f24, %f12, %f23;
	st.global.f32 	[%rd12], %f14;
	st.global.f32 	[%rd12+4], %f16;
	st.global.f32 	[%rd12+8], %f18;
	st.global.f32 	[%rd12+12], %f20;
	st.global.f32 	[%rd12+16], %f22;
	st.global.f32 	[%rd12+20], %f24;
	setp.ne.s32 	%p5, %r13, 0;
	@%p5 bra 	$L__BB4_3;
$L__BB4_6:
	ret;

}
	// .globl	_Z14computeSAHCostPK7BVHNodefPfi
.visible .entry _Z14computeSAHCostPK7BVHNodefPfi(
	.param .u64 .ptr .align 1 _Z14computeSAHCostPK7BVHNodefPfi_param_0,
	.param .f32 _Z14computeSAHCostPK7BVHNodefPfi_param_1,
	.param .u64 .ptr .align 1 _Z14computeSAHCostPK7BVHNodefPfi_param_2,
	.param .u32 _Z14computeSAHCostPK7BVHNodefPfi_param_3
)
{
	.reg .pred 	%p<3>;
	.reg .b32 	%r<7>;
	.reg .b32 	%f<19>;
	.reg .b64 	%rd<9>;

	ld.param.u64 	%rd1, [_Z14computeSAHCostPK7BVHNodefPfi_param_0];
	ld.param.f32 	%f1, [_Z14computeSAHCostPK7BVHNodefPfi_param_1];
	ld.param.u64 	%rd2, [_Z14computeSAHCostPK7BVHNodefPfi_param_2];
	ld.param.u32 	%r2, [_Z14computeSAHCostPK7BVHNodefPfi_param_3];
	mov.u32 	%r3, %ctaid.x;
	mov.u32 	%r4, %ntid.x;
	mov.u32 	%r5, %tid.x;
	mad.lo.s32 	%r1, %r3, %r4, %r5;
	setp.ge.s32 	%p1, %r1, %r2;
	@%p1 bra 	$L__BB5_2;
	cvta.to.global.u64 	%rd3, %rd2;
	cvta.to.global.u64 	%rd4, %rd1;
	mul.wide.s32 	%rd5, %r1, 36;
	add.s64 	%rd6, %rd4, %rd5;
	ld.global.f32 	%f2, [%rd6+12];
	ld.global.f32 	%f3, [%rd6];
	sub.f32 	%f4, %f2, %f3;
	ld.global.f32 	%f5, [%rd6+16];
	ld.global.f32 	%f6, [%rd6+4];
	sub.f32 	%f7, %f5, %f6;
	ld.global.f32 	%f8, [%rd6+20];
	ld.global.f32 	%f9, [%rd6+8];
	sub.f32 	%f10, %f8, %f9;
	mul.f32 	%f11, %f7, %f10;
	fma.rn.f32 	%f12, %f4, %f7, %f11;
	fma.rn.f32 	%f13, %f4, %f10, %f12;
	add.f32 	%f14, %f13, %f13;
	div.rn.f32 	%f15, %f14, %f1;
	ld.global.u32 	%r6, [%rd6+32];
	setp.eq.s32 	%p2, %r6, 0;
	cvt.rn.f32.u32 	%f16, %r6;
	selp.f32 	%f17, 0f3F99999A, %f16, %p2;
	mul.f32 	%f18, %f15, %f17;
	mul.wide.s32 	%rd7, %r1, 4;
	add.s64 	%rd8, %rd3, %rd7;
	st.global.f32 	[%rd8], %f18;
$L__BB5_2:
	ret;

}
	// .globl	_Z11reduceCostsPKfPfi
.visible .entry _Z11reduceCostsPKfPfi(
	.param .u64 .ptr .align 1 _Z11reduceCostsPKfPfi_param_0,
	.param .u64 .ptr .align 1 _Z11reduceCostsPKfPfi_param_1,
	.param .u32 _Z11reduceCostsPKfPfi_param_2
)
{
	.reg .pred 	%p<6>;
	.reg .b32 	%r<14>;
	.reg .b32 	%f<9>;
	.reg .b64 	%rd<9>;
	// demoted variable
	.shared .align 4 .b8 _ZZ11reduceCostsPKfPfiE11sharedCosts[1024];
	ld.param.u64 	%rd1, [_Z11reduceCostsPKfPfi_param_0];
	ld.param.u64 	%rd2, [_Z11reduceCostsPKfPfi_param_1];
	ld.param.u32 	%r8, [_Z11reduceCostsPKfPfi_param_2];
	mov.u32 	%r1, %tid.x;
	mov.u32 	%r2, %ctaid.x;
	mov.u32 	%r13, %ntid.x;
	mad.lo.s32 	%r4, %r2, %r13, %r1;
	setp.ge.s32 	%p1, %r4, %r8;
	mov.f32 	%f8, 0f00000000;
	@%p1 bra 	$L__BB6_2;
	cvta.to.global.u64 	%rd3, %rd1;
	mul.wide.s32 	%rd4, %r4, 4;
	add.s64 	%rd5, %rd3, %rd4;
	ld.global.f32 	%f8, [%rd5];
$L__BB6_2:
	shl.b32 	%r9, %r1, 2;
	mov.u32 	%r10, _ZZ11reduceCostsPKfPfiE11sharedCosts;
	add.s32 	%r5, %r10, %r9;
	st.shared.f32 	[%r5], %f8;
	bar.sync 	0;
	setp.lt.u32 	%p2, %r13, 2;
	@%p2 bra 	$L__BB6_6;
$L__BB6_3:
	shr.u32 	%r7, %r13, 1;
	setp.ge.u32 	%p3, %r1, %r7;
	@%p3 bra 	$L__BB6_5;
	shl.b32 	%r11, %r7, 2;
	add.s32 	%r12, %r5, %r11;
	ld.shared.f32 	%f4, [%r12];
	ld.shared.f32 	%f5, [%r5];
	add.f32 	%f6, %f4, %f5;
	st.shared.f32 	[%r5], %f6;
$L__BB6_5:
	bar.sync 	0;
	setp.gt.u32 	%p4, %r13, 3;
	mov.u32 	%r13, %r7;
	@%p4 bra 	$L__BB6_3;
$L__BB6_6:
	setp.ne.s32 	%p5, %r1, 0;
	@%p5 bra 	$L__BB6_8;
	ld.shared.f32 	%f7, [_ZZ11reduceCostsPKfPfiE11sharedCosts];
	cvta.to.global.u64 	%rd6, %rd2;
	mul.wide.u32 	%rd7, %r2, 4;
	add.s64 	%rd8, %rd6, %rd7;
	st.global.f32 	[%rd8], %f7;
$L__BB6_8:
	ret;

}
	// .globl	_ZN3cub18CUB_300001_SM_10006detail11EmptyKernelIvEEvv
.visible .entry _ZN3cub18CUB_300001_SM_10006detail11EmptyKernelIvEEvv()
{


	ret;

}
	// .globl	_ZN3cub18CUB_300001_SM_10006detail8for_each13static_kernelINS2_12policy_hub_t12policy_500_tElN6thrust24THRUST_300001_SM_1000_NS8cuda_cub10__tabulate7functorINS7_10device_ptrIjEENS7_6system6detail7generic6detail22compute_sequence_valueIjvEElEEEEvT0_T1_
.visible .entry _ZN3cub18CUB_300001_SM_10006detail8for_each13static_kernelINS2_12policy_hub_t12policy_500_tElN6thrust24THRUST_300001_SM_1000_NS8cuda_cub10__tabulate7functorINS7_10device_ptrIjEENS7_6system6detail7generic6detail22compute_sequence_valueIjvEElEEEEvT0_T1_(
	.param .u64 _ZN3cub18CUB_300001_SM_10006detail8for_each13static_kernelINS2_12policy_hub_t12policy_500_tElN6thrust24THRUST_300001_SM_1000_NS8cuda_cub10__tabulate7functorINS7_10device_ptrIjEENS7_6system6detail7generic6detail22compute_sequence_valueIjvEElEEEEvT0_T1__param_0,
	.param .align 8 .b8 _ZN3cub18CUB_300001_SM_10006detail8for_each13static_kernelINS2_12policy_hub_t12policy_500_tElN6thrust24THRUST_300001_SM_1000_NS8cuda_cub10__tabulate7functorINS7_10device_ptrIjEENS7_6system6detail7generic6detail22compute_sequence_valueIjvEElEEEEvT0_T1__param_1[16]
)
.maxntid 256
{
	.reg .pred 	%p<4>;
	.reg .b32 	%r<18>;
	.reg .b64 	%rd<20>;

	ld.param.u64 	%rd7, [_ZN3cub18CUB_300001_SM_10006detail8for_each13static_kernelINS2_12policy_hub_t12policy_500_tElN6thrust24THRUST_300001_SM_1000_NS8cuda_cub10__tabulate7functorINS7_10device_ptrIjEENS7_6system6detail7generic6detail22compute_sequence_valueIjvEElEEEEvT0_T1__param_1];
	ld.param.u64 	%rd8, [_ZN3cub18CUB_300001_SM_10006detail8for_each13static_kernelINS2_12policy_hub_t12policy_500_tElN6thrust24THRUST_300001_SM_1000_NS8cuda_cub10__tabulate7functorINS7_10device_ptrIjEENS7_6system6detail7generic6detail22compute_sequence_valueIjvEElEEEEvT0_T1__param_0];
	ld.param.v2.u32 	{%r3, %r4}, [_ZN3cub18CUB_300001_SM_10006detail8for_each13static_kernelINS2_12policy_hub_t12policy_500_tElN6thrust24THRUST_300001_SM_1000_NS8cuda_cub10__tabulate7functorINS7_10device_ptrIjEENS7_6system6detail7generic6detail22compute_sequence_valueIjvEElEEEEvT0_T1__param_1+8];
	mov.u32 	%r5, %ctaid.x;
	mul.wide.u32 	%rd1, %r5, 512;
	sub.s64 	%rd2, %rd8, %rd1;
	setp.lt.s64 	%p1, %rd2, 512;
	@%p1 bra 	$L__BB8_2;
	mov.u32 	%r13, %tid.x;
	cvta.to.global.u64 	%rd15, %rd7;
	cvt.u64.u32 	%rd16, %r13;
	add.s64 	%rd17, %rd1, %rd16;
	cvt.u32.u64 	%r14, %rd17;
	mad.lo.s32 	%r15, %r4, %r14, %r3;
	shl.b64 	%rd18, %rd17, 2;
	add.s64 	%rd19, %rd15, %rd18;
	st.global.u32 	[%rd19], %r15;
	add.s32 	%r16, %r14, 256;
	mad.lo.s32 	%r17, %r4, %r16, %r3;
	st.global.u32 	[%rd19+1024], %r17;
	bra.uni 	$L__BB8_6;
$L__BB8_2:
	cvta.to.global.u64 	%rd3, %rd7;
	mov.u32 	%r6, %tid.x;
	cvt.s64.s32 	%rd4, %rd2;
	cvt.u64.u32 	%rd5, %r6;
	setp.le.s64 	%p2, %rd4, %rd5;
	@%p2 bra 	$L__BB8_4;
	add.s64 	%rd9, %rd1, %rd5;
	cvt.u32.u64 	%r7, %rd9;
	mad.lo.s32 	%r8, %r4, %r7, %r3;
	shl.b64 	%rd10, %rd9, 2;
	add.s64 	%rd11, %rd3, %rd10;
	st.global.u32 	[%rd11], %r8;
$L__BB8_4:
	cvt.u32.u64 	%r9, %rd5;
	add.s32 	%r10, %r9, 256;
	cvt.u64.u32 	%rd6, %r10;
	setp.le.s64 	%p3, %rd4, %rd6;
	@%p3 bra 	$L__BB8_6;
	add.s64 	%rd12, %rd1, %rd6;
	shl.b64 	%rd13, %rd12, 2;
	cvt.u32.u64 	%r11, %rd12;
	mad.lo.s32 	%r12, %r4, %r11, %r3;
	add.s64 	%rd14, %rd13, %rd3;
	st.global.u32 	[%rd14], %r12;
$L__BB8_6:
	ret;

}
	// .globl	_ZN3cub18CUB_300001_SM_10006detail10radix_sort31DeviceRadixSortSingleTileKernelINS1_5radix10policy_hubIjjyE10Policy1000ELNS0_9SortOrderE0EjjyNS1_21identity_decomposer_tEEEvPKT1_PSA_PKT2_PSE_T3_iiT4_
.visible .entry _ZN3cub18CUB_300001_SM_10006detail10radix_sort31DeviceRadixSortSingleTileKernelINS1_5radix10policy_hubIjjyE10Policy1000ELNS0_9SortOrderE0EjjyNS1_21identity_decomposer_tEEEvPKT1_PSA_PKT2_PSE_T3_iiT4_(
	.param .u64 .ptr .align 1 _ZN3cub18CUB_300001_SM_10006detail10radix_sort31DeviceRadixSortSingleTileKernelINS1_5radix10policy_hubIjjyE10Policy1000ELNS0_9SortOrderE0EjjyNS1_21identity_decomposer_tEEEvPKT1_PSA_PKT2_PSE_T3_iiT4__param_0,
	.param .u64 .ptr .align 1 _ZN3cub18CUB_300001_SM_10006detail10radix_sort31DeviceRadixSortSingleTileKernelINS1_5radix10policy_hubIjjyE10Policy1000ELNS0_9SortOrderE0EjjyNS1_21identity_decomposer_tEEEvPKT1_PSA_PKT2_PSE_T3_iiT4__param_1,
	.param .u64 .ptr .align 1 _ZN3cub18CUB_300001_SM_10006detail10radix_sort31DeviceRadixSortSingleTileKernelINS1_5radix10policy_hubIjjyE10Policy1000ELNS0_9SortOrderE0EjjyNS1_21identity_decomposer_tEEEvPKT1_PSA_PKT2_PSE_T3_iiT4__param_2,
	.param .u64 .ptr .align 1 _ZN3cub18CUB_300001_SM_10006detail10radix_sort31DeviceRadixSortSingleTileKernelINS1_5radix10policy_hubIjjyE10Policy1000ELNS0_9SortOrderE0EjjyNS1_21identity_decomposer_tEEEvPKT1_PSA_PKT2_PSE_T3_iiT4__param_3,
	.param .u64 _ZN3cub18CUB_300001_SM_10006detail10radix_sort31DeviceRadixSortSingleTileKernelINS1_5radix10policy_hubIjjyE10Policy1000ELNS0_9SortOrderE0EjjyNS1_21identity_decomposer_tEEEvPKT1_PSA_PKT2_PSE_T3_iiT4__param_4,
	.param .u32 _ZN3cub18CUB_300001_SM_10006detail10radix_sort31DeviceRadixSortSingleTileKernelINS1_5radix10policy_hubIjjyE10Policy1000ELNS0_9SortOrderE0EjjyNS1_21identity_decomposer_tEEEvPKT1_PSA_PKT2_PSE_T3_iiT4__param_5,
	.param .u32 _ZN3cub18CUB_300001_SM_10006detail10radix_sort31DeviceRadixSortSingleTileKernelINS1_5radix10policy_hubIjjyE10Policy1000ELNS0_9SortOrderE0EjjyNS1_21identity_decomposer_tEEEvPKT1_PSA_PKT2_PSE_T3_iiT4__param_6,
	.param .align 1 .b8 _ZN3cub18CUB_300001_SM_10006detail10radix_sort31DeviceRadixSortSingleTileKernelINS1_5radix10policy_hubIjjyE10Policy1000ELNS0_9SortOrderE0EjjyNS1_21identity_decomposer_tEEEvPKT1_PSA_PKT2_PSE_T3_iiT4__param_7[1]
)
.maxntid 256
.minnctapersm 1
{
	.reg .pred 	%p<73>;
	.reg .b16 	%rs<39>;
	.reg .b32 	%r<862>;
	.reg .b64 	%rd<37>;
	// demoted variable
	.shared .align 16 .b8 _ZZN3cub18CUB_300001_SM_10006detail10radix_sort31DeviceRadixSortSingleTileKernelINS1_5radix10policy_hubIjjyE10Policy1000ELNS0_9SortOrderE0EjjyNS1_21identity_decomposer_tEEEvPKT1_PSA_PKT2_PSE_T3_iiT4_E12temp_storage[33856];
	ld.param.u64 	%rd10, [_ZN3cub18CUB_300001_SM_10006detail10radix_sort31DeviceRadixSortSingleTileKernelINS1_5radix10policy_hubIjjyE10Policy1000ELNS0_9SortOrderE0EjjyNS1_21identity_decomposer_tEEEvPKT1_PSA_PKT2_PSE_T3_iiT4__param_0];
	ld.param.u64 	%rd6, [_ZN3cub18CUB_300001_SM_10006detail10radix_sort31DeviceRadixSortSingleTileKernelINS1_5radix10policy_hubIjjyE10Policy1000ELNS0_9SortOrderE0EjjyNS1_21identity_decomposer_tEEEvPKT1_PSA_PKT2_PSE_T3_iiT4__param_1];
	ld.param.u64 	%rd7, [_ZN3cub18CUB_300001_SM_10006detail10radix_sort31DeviceRadixSortSingleTileKernelINS1_5radix10policy_hubIjjyE10Policy1000ELNS0_9SortOrderE0EjjyNS1_21identity_decomposer_tEEEvPKT1_PSA_PKT2_PSE_T3_iiT4__param_2];
	ld.param.u64 	%rd8, [_ZN3cub18CUB_300001_SM_10006detail10radix_sort31DeviceRadixSortSingleTileKernelINS1_5radix10policy_hubIjjyE10Policy1000ELNS0_9SortOrderE0EjjyNS1_21identity_decomposer_tEEEvPKT1_PSA_PKT2_PSE_T3_iiT4__param_3];
	ld.param.u64 	%rd9, [_ZN3cub18CUB_300001_SM_10006detail10radix_sort31DeviceRadixSortSingleTileKernelINS1_5radix10policy_hubIjjyE10Policy1000ELNS0_9SortOrderE0EjjyNS1_21identity_decomposer_tEEEvPKT1_PSA_PKT2_PSE_T3_iiT4__param_4];
	ld.param.u32 	%r303, [_ZN3cub18CUB_300001_SM_10006detail10radix_sort31DeviceRadixSortSingleTileKernelINS1_5radix10policy_hubIjjyE10Policy1000ELNS0_9SortOrderE0EjjyNS1_21identity_decomposer_tEEEvPKT1_PSA_PKT2_PSE_T3_iiT4__param_5];
	ld.param.u32 	%r304, [_ZN3cub18CUB_300001_SM_10006detail10radix_sort31DeviceRadixSortSingleTileKernelINS1_5radix10policy_hubIjjyE10Policy1000ELNS0_9SortOrderE0EjjyNS1_21identity_decomposer_tEEEvPKT1_PSA_PKT2_PSE_T3_iiT4__param_6];
	cvta.to.global.u64 	%rd11, %rd10;
	cvt.u32.u64 	%r1, %rd9;
	mov.u32 	%r2, %tid.x;
	mul.lo.s32 	%r3, %r2, 19;
	setp.ge.s32 	%p1, %r3, %r1;
	mul.wide.u32 	%rd12, %r3, 4;
	add.s64 	%rd1, %rd11, %rd12;
	mov.b32 	%r840, -1;
	@%p1 bra 	$L__BB9_2;
	ld.global.u32 	%r840, [%rd1];
$L__BB9_2:
	add.s32 	%r6, %r3, 1;
	setp.ge.s32 	%p2, %r6, %r1;
	mov.b32 	%r839, -1;
	@%p2 bra 	$L__BB9_4;
	ld.global.u32 	%r839, [%rd1+4];
$L__BB9_4:
	add.s32 	%r9, %r3, 2;
	setp.ge.s32 	%p3, %r9, %r1;
	mov.b32 	%r838, -1;
	@%p3 bra 	$L__BB9_6;
	ld.global.u32 	%r838, [%rd1+8];
$L__BB9_6:
	add.s32 	%r12, %r3, 3;
	setp.ge.s32 	%p4, %r12, %r1;
	mov.b32 	%r837, -1;
	@%p4 bra 	$L__BB9_8;
	ld.global.u32 	%r837, [%rd1+12];
$L__BB9_8:
	add.s32 	%r15, %r3, 4;
	setp.ge.s32 	%p5, %r15, %r1;
	mov.b32 	%r836, -1;
	@%p5 bra 	$L__BB9_10;
	ld.global.u32 	%r836, [%rd1+16];
$L__BB9_10:
	add.s32 	%r18, %r3, 5;
	setp.ge.s32 	%p6, %r18, %r1;
	mov.b32 	%r835, -1;
	@%p6 bra 	$L__BB9_12;
	ld.global.u32 	%r835, [%rd1+20];
$L__BB9_12:
	add.s32 	%r21, %r3, 6;
	setp.ge.s32 	%p7, %r21, %r1;
	mov.b32 	%r834, -1;
	@%p7 bra 	$L__BB9_14;
	ld.global.u32 	%r834, [%rd1+24];
$L__BB9_14:
	add.s32 	%r24, %r3, 7;
	setp.ge.s32 	%p8, %r24, %r1;
	mov.b32 	%r833, -1;
	@%p8 bra 	$L__BB9_16;
	ld.global.u32 	%r833, [%rd1+28];
$L__BB9_16:
	add.s32 	%r27, %r3, 8;
	setp.ge.s32 	%p9, %r27, %r1;
	mov.b32 	%r832, -1;
	@%p9 bra 	$L__BB9_18;
	ld.global.u32 	%r832, [%rd1+32];
$L__BB9_18:
	add.s32 	%r30, %r3, 9;
	setp.ge.s32 	%p10, %r30, %r1;
	mov.b32 	%r831, -1;
	@%p10 bra 	$L__BB9_20;
	ld.global.u32 	%r831, [%rd1+36];
$L__BB9_20:
	add.s32 	%r33, %r3, 10;
	setp.ge.s32 	%p11, %r33, %r1;
	mov.b32 	%r830, -1;
	@%p11 bra 	$L__BB9_22;
	ld.global.u32 	%r830, [%rd1+40];
$L__BB9_22:
	add.s32 	%r36, %r3, 11;
	setp.ge.s32 	%p12, %r36, %r1;
	mov.b32 	%r829, -1;
	@%p12 bra 	$L__BB9_24;
	ld.global.u32 	%r829, [%rd1+44];
$L__BB9_24:
	add.s32 	%r39, %r3, 12;
	setp.ge.s32 	%p13, %r39, %r1;
	mov.b32 	%r828, -1;
	@%p13 bra 	$L__BB9_26;
	ld.global.u32 	%r828, [%rd1+48];
$L__BB9_26:
	add.s32 	%r42, %r3, 13;
	setp.ge.s32 	%p14, %r42, %r1;
	mov.b32 	%r827, -1;
	@%p14 bra 	$L__BB9_28;
	ld.global.u32 	%r827, [%rd1+52];
$L__BB9_28:
	add.s32 	%r45, %r3, 14;
	setp.ge.s32 	%p15, %r45, %r1;
	mov.b32 	%r826, -1;
	@%p15 bra 	$L__BB9_30;
	ld.global.u32 	%r826, [%rd1+56];
$L__BB9_30:
	add.s32 	%r48, %r3, 15;
	setp.ge.s32 	%p16, %r48, %r1;
	mov.b32 	%r825, -1;
	@%p16 bra 	$L__BB9_32;
	ld.global.u32 	%r825, [%rd1+60];
$L__BB9_32:
	add.s32 	%r51, %r3, 16;
	setp.ge.s32 	%p17, %r51, %r1;
	mov.b32 	%r824, -1;
	@%p17 bra 	$L__BB9_34;
	ld.global.u32 	%r824, [%rd1+64];
$L__BB9_34:
	add.s32 	%r54, %r3, 17;
	setp.ge.s32 	%p18, %r54, %r1;
	mov.b32 	%r823, -1;
	@%p18 bra 	$L__BB9_36;
	ld.global.u32 	%r823, [%rd1+68];
$L__BB9_36:
	add.s32 	%r57, %r3, 18;
	setp.ge.s32 	%p19, %r57, %r1;
	mov.b32 	%r822, -1;
	@%p19 bra 	$L__BB9_38;
	ld.global.u32 	%r822, [%rd1+72];
$L__BB9_38:
	bar.sync 	0;
	mov.b64 	{%r325, %r326}, %rd9;
	shfl.sync.idx.b32	%r60|%p20, %r325, 0, 31, -1;
	shfl.sync.idx.b32	%r327|%p21, %r326, 0, 31, -1;
	mov.b64 	%rd2, {%r60, %r327};
	setp.ge.s32 	%p22, %r3, %r60;
	cvta.to.global.u64 	%rd13, %rd7;
	add.s64 	%rd3, %rd13, %rd12;
	@%p22 bra 	$L__BB9_40;
	ld.global.u32 	%r859, [%rd3];
$L__BB9_40:
	setp.ge.s32 	%p23, %r6, %r60;
	@%p23 bra 	$L__BB9_42;
	ld.global.u32 	%r858, [%rd3+4];
$L__BB9_42:
	setp.ge.s32 	%p24, %r9, %r60;
	@%p24 bra 	$L__BB9_44;
	ld.global.u32 	%r857, [%rd3+8];
$L__BB9_44:
	setp.ge.s32 	%p25, %r12, %r60;
	@%p25 bra 	$L__BB9_46;
	ld.global.u32 	%r856, [%rd3+12];
$L__BB9_46:
	setp.ge.s32 	%p26, %r15, %r60;
	@%p26 bra 	$L__BB9_48;
	ld.global.u32 	%r855, [%rd3+16];
$L__BB9_48:
	setp.ge.s32 	%p27, %r18, %r60;
	@%p27 bra 	$L__BB9_50;
	ld.global.u32 	%r854, [%rd3+20];
$L__BB9_50:
	setp.ge.s32 	%p28, %r21, %r60;
	@%p28 bra 	$L__BB9_52;
	ld.global.u32 	%r853, [%rd3+24];
$L__BB9_52:
	setp.ge.s32 	%p29, %r24, %r60;
	@%p29 bra 	$L__BB9_54;
	ld.global.u32 	%r852, [%rd3+28];
$L__BB9_54:
	setp.ge.s32 	%p30, %r27, %r60;
	@%p30 bra 	$L__BB9_56;
	ld.global.u32 	%r851, [%rd3+32];
$L__BB9_56:
	setp.ge.s32 	%p31, %r30, %r60;
	@%p31 bra 	$L__BB9_58;
	ld.global.u32 	%r850, [%rd3+36];
$L__BB9_58:
	setp.ge.s32 	%p32, %r33, %r60;
	@%p32 bra 	$L__BB9_60;
	ld.global.u32 	%r849, [%rd3+40];
$L__BB9_60:
	setp.ge.s32 	%p33, %r36, %r60;
	@%p33 bra 	$L__BB9_62;
	ld.global.u32 	%r848, [%rd3+44];
$L__BB9_62:
	setp.ge.s32 	%p34, %r39, %r60;
	@%p34 bra 	$L__BB9_64;
	ld.global.u32 	%r847, [%rd3+48];
$L__BB9_64:
	setp.ge.s32 	%p35, %r42, %r60;
	@%p35 bra 	$L__BB9_66;
	ld.global.u32 	%r846, [%rd3+52];
$L__BB9_66:
	setp.ge.s32 	%p36, %r45, %r60;
	@%p36 bra 	$L__BB9_68;
	ld.global.u32 	%r845, [%rd3+56];
$L__BB9_68:
	setp.ge.s32 	%p37, %r48, %r60;
	@%p37 bra 	$L__BB9_70;
	ld.global.u32 	%r844, [%rd3+60];
$L__BB9_70:
	setp.ge.s32 	%p38, %r51, %r60;
	@%p38 bra 	$L__BB9_72;
	ld.global.u32 	%r843, [%rd3+64];
$L__BB9_72:
	setp.ge.s32 	%p39, %r54, %r60;
	@%p39 bra 	$L__BB9_74;
	ld.global.u32 	%r842, [%rd3+68];
$L__BB9_74:
	setp.ge.s32 	%p40, %r57, %r60;
	@%p40 bra 	$L__BB9_76;
	ld.global.u32 	%r841, [%rd3+72];
$L__BB9_76:
	bar.sync 	0;
	shr.u32 	%r99, %r2, 5;
	shl.b32 	%r347, %r2, 2;
	mov.u32 	%r348, _ZZN3cub18CUB_300001_SM_10006detail10radix_sort31DeviceRadixSortSingleTileKernelINS1_5radix10policy_hubIjjyE10Policy1000ELNS0_9SortOrderE0EjjyNS1_21identity_decomposer_tEEEvPKT1_PSA_PKT2_PSE_T3_iiT4_E12temp_storage;
	add.s32 	%r100, %r348, %r347;
	shl.b32 	%r349, %r2, 7;
	add.s32 	%r101, %r100, %r349;
	shl.b32 	%r350, %r99, 2;
	add.s32 	%r351, %r348, %r350;
	add.s32 	%r102, %r351, 33792;
	mad.lo.s32 	%r103, %r2, -56, %r101;
	add.s32 	%r821, %r303, 6;
	sub.s32 	%r820, %r304, %r303;
$L__BB9_77:
	add.s32 	%r411, %r821, -6;
	min.s32 	%r354, %r820, 6;
	mov.b32 	%r440, 0;
	st.shared.u32 	[%r100], %r440;
	st.shared.u32 	[%r100+1024], %r440;
	st.shared.u32 	[%r100+2048], %r440;
	st.shared.u32 	[%r100+3072], %r440;
	st.shared.u32 	[%r100+4096], %r440;
	st.shared.u32 	[%r100+5120], %r440;
	st.shared.u32 	[%r100+6144], %r440;
	st.shared.u32 	[%r100+7168], %r440;
	st.shared.u32 	[%r100+8192], %r440;
	st.shared.u32 	[%r100+9216], %r440;
	st.shared.u32 	[%r100+10240], %r440;
	st.shared.u32 	[%r100+11264], %r440;
	st.shared.u32 	[%r100+12288], %r440;
	st.shared.u32 	[%r100+13312], %r440;
	st.shared.u32 	[%r100+14336], %r440;
	st.shared.u32 	[%r100+15360], %r440;
	st.shared.u32 	[%r100+16384], %r440;
	st.shared.u32 	[%r100+17408], %r440;
	st.shared.u32 	[%r100+18432], %r440;
	st.shared.u32 	[%r100+19456], %r440;
	st.shared.u32 	[%r100+20480], %r440;
	st.shared.u32 	[%r100+21504], %r440;
	st.shared.u32 	[%r100+22528], %r440;
	st.shared.u32 	[%r100+23552], %r440;
	st.shared.u32 	[%r100+24576], %r440;
	st.shared.u32 	[%r100+25600], %r440;
	st.shared.u32 	[%r100+26624], %r440;
	st.shared.u32 	[%r100+27648], %r440;
	st.shared.u32 	[%r100+28672], %r440;
	st.shared.u32 	[%r100+29696], %r440;
	st.shared.u32 	[%r100+30720], %r440;
	st.shared.u32 	[%r100+31744], %r440;
	st.shared.u32 	[%r100+32768], %r440;
	// begin inline asm
	bmsk.clamp.b32 %r352, %r440, %r354;
	// end inline asm
	// begin inline asm
	shr.b32 %r355, %r840, %r411;
	// end inline asm
	and.b32  	%r443, %r352, %r355;
	shl.b32 	%r444, %r443, 10;
	and.b32  	%r445, %r444, 31744;
	add.s32 	%r446, %r100, %r445;
	shr.u32 	%r447, %r443, 4;
	and.b32  	%r448, %r447, 268435454;
	add.s32 	%r147, %r446, %r448;
	ld.shared.u16 	%rs1, [%r147];
	add.s16 	%rs20, %rs1, 1;
	st.shared.u16 	[%r147], %rs20;
	// begin inline asm
	shr.b32 %r358, %r839, %r411;
	// end inline asm
	and.b32  	%r449, %r352, %r358;
	shl.b32 	%r450, %r449, 10;
	and.b32  	%r451, %r450, 31744;
	add.s32 	%r452, %r100, %r451;
	shr.u32 	%r453, %r449, 4;
	and.b32  	%r454, %r453, 268435454;
	add.s32 	%r148, %r452, %r454;
	ld.shared.u16 	%rs2, [%r148];
	add.s16 	%rs21, %rs2, 1;
	st.shared.u16 	[%r148], %rs21;
	// begin inline asm
	shr.b32 %r361, %r838, %r411;
	// end inline asm
	and.b32  	%r455, %r352, %r361;
	shl.b32 	%r456, %r455, 10;
	and.b32  	%r457, %r456, 31744;
	add.s32 	%r458, %r100, %r457;
	shr.u32 	%r459, %r455, 4;
	and.b32  	%r460, %r459, 268435454;
	add.s32 	%r149, %r458, %r460;
	ld.shared.u16 	%rs3, [%r149];
	add.s16 	%rs22, %rs3, 1;
	st.shared.u16 	[%r149], %rs22;
	// begin inline asm
	shr.b32 %r364, %r837, %r411;
	// end inline asm
	and.b32  	%r461, %r352, %r364;
	shl.b32 	%r462, %r461, 10;
	and.b32  	%r463, %r462, 31744;
	add.s32 	%r464, %r100, %r463;
	shr.u32 	%r465, %r461, 4;
	and.b32  	%r466, %r465, 268435454;
	add.s32 	%r150, %r464, %r466;
	ld.shared.u16 	%rs4, [%r150];
	add.s16 	%rs23, %rs4, 1;
	st.shared.u16 	[%r150], %rs23;
	// begin inline asm
	shr.b32 %r367, %r836, %r411;
	// end inline asm
	and.b32  	%r467, %r352, %r367;
	shl.b32 	%r468, %r467, 10;
	and.b32  	%r469, %r468, 31744;
	add.s32 	%r470, %r100, %r469;
	shr.u32 	%r471, %r467, 4;
	and.b32  	%r472, %r471, 268435454;
	add.s32 	%r151, %r470, %r472;
	ld.shared.u16 	%rs5, [%r151];
	add.s16 	%rs24, %rs5, 1;
	st.shared.u16 	[%r151], %rs24;
	// begin inline asm
	shr.b32 %r370, %r835, %r411;
	// end inline asm
	and.b32  	%r473, %r352, %r370;
	shl.b32 	%r474, %r473, 10;
	and.b32  	%r475, %r474, 31744;
	add.s32 	%r476, %r100, %r475;
	shr.u32 	%r477, %r473, 4;
	and.b32  	%r478, %r477, 268435454;
	add.s32 	%r152, %r476, %r478;
	ld.shared.u16 	%rs6, [%r152];
	add.s16 	%rs25, %rs6, 1;
	st.shared.u16 	[%r152], %rs25;
	// begin inline asm
	shr.b32 %r373, %r834, %r411;
	// end inline asm
	and.b32  	%r479, %r352, %r373;
	shl.b32 	%r480, %r479, 10;
	and.b32  	%r481, %r480, 31744;
	add.s32 	%r482, %r100, %r481;
	shr.u32 	%r483, %r479, 4;
	and.b32  	%r484, %r483, 268435454;
	add.s32 	%r153, %r482, %r484;
	ld.shared.u16 	%rs7, [%r153];
	add.s16 	%rs26, %rs7, 1;
	st.shared.u16 	[%r153], %rs26;
	// begin inline asm
	shr.b32 %r376, %r833, %r411;
	// end inline asm
	and.b32  	%r485, %r352, %r376;
	shl.b32 	%r486, %r485, 10;
	and.b32  	%r487, %r486, 31744;
	add.s32 	%r488, %r100, %r487;
	shr.u32 	%r489, %r485, 4;
	and.b32  	%r490, %r489, 268435454;
	add.s32 	%r154, %r488, %r490;
	ld.shared.u16 	%rs8, [%r154];
	add.s16 	%rs27, %rs8, 1;
	st.shared.u16 	[%r154], %rs27;
	// begin inline asm
	shr.b32 %r379, %r832, %r411;
	// end inline asm
	and.b32  	%r491, %r352, %r379;
	shl.b32 	%r492, %r491, 10;
	and.b32  	%r493, %r492, 31744;
	add.s32 	%r494, %r100, %r493;
	shr.u32 	%r495, %r491, 4;
	and.b32  	%r496, %r495, 268435454;
	add.s32 	%r155, %r494, %r496;
	ld.shared.u16 	%rs9, [%r155];
	add.s16 	%rs28, %rs9, 1;
	st.shared.u16 	[%r155], %rs28;
	// begin inline asm
	shr.b32 %r382, %r831, %r411;
	// end inline asm
	and.b32  	%r497, %r352, %r382;
	shl.b32 	%r498, %r497, 10;
	and.b32  	%r499, %r498, 31744;
	add.s32 	%r500, %r100, %r499;
	shr.u32 	%r501, %r497, 4;
	and.b32  	%r502, %r501, 268435454;
	add.s32 	%r156, %r500, %r502;
	ld.shared.u16 	%rs10, [%r156];
	add.s16 	%rs29, %rs10, 1;
	st.shared.u16 	[%r156], %rs29;
	// begin inline asm
	shr.b32 %r385, %r830, %r411;
	// end inline asm
	and.b32  	%r503, %r352, %r385;
	shl.b32 	%r504, %r503, 10;
	and.b32  	%r505, %r504, 31744;
	add.s32 	%r506, %r100, %r505;
	shr.u32 	%r507, %r503, 4;
	and.b32  	%r508, %r507, 268435454;
	add.s32 	%r157, %r506, %r508;
	ld.shared.u16 	%rs11, [%r157];
	add.s16 	%rs30, %rs11, 1;
	st.shared.u16 	[%r157], %rs30;
	// begin inline asm
	shr.b32 %r388, %r829, %r411;
	// end inline asm
	and.b32  	%r509, %r352, %r388;
	shl.b32 	%r510, %r509, 10;
	and.b32  	%r511, %r510, 31744;
	add.s32 	%r512, %r100, %r511;
	shr.u32 	%r513, %r509, 4;
	and.b32  	%r514, %r513, 268435454;
	add.s32 	%r158, %r512, %r514;
	ld.shared.u16 	%rs12, [%r158];
	add.s16 	%rs31, %rs12, 1;
	st.shared.u16 	[%r158], %rs31;
	// begin inline asm
	shr.b32 %r391, %r828, %r411;
	// end inline asm
	and.b32  	%r515, %r352, %r391;
	shl.b32 	%r516, %r515, 10;
	and.b32  	%r517, %r516, 31744;
	add.s32 	%r518, %r100, %r517;
	shr.u32 	%r519, %r515, 4;
	and.b32  	%r520, %r519, 268435454;
	add.s32 	%r159, %r518, %r520;
	ld.shared.u16 	%rs13, [%r159];
	add.s16 	%rs32, %rs13, 1;
	st.shared.u16 	[%r159], %rs32;
	// begin inline asm
	shr.b32 %r394, %r827, %r411;
	// end inline asm
	and.b32  	%r521, %r352, %r394;
	shl.b32 	%r522, %r521, 10;
	and.b32  	%r523, %r522, 31744;
	add.s32 	%r524, %r100, %r523;
	shr.u32 	%r525, %r521, 4;
	and.b32  	%r526, %r525, 268435454;
	add.s32 	%r160, %r524, %r526;
	ld.shared.u16 	%rs14, [%r160];
	add.s16 	%rs33, %rs14, 1;
	st.shared.u16 	[%r160], %rs33;
	// begin inline asm
	shr.b32 %r397, %r826, %r411;
	// end inline asm
	and.b32  	%r527, %r352, %r397;
	shl.b32 	%r528, %r527, 10;
	and.b32  	%r529, %r528, 31744;
	add.s32 	%r530, %r100, %r529;
	shr.u32 	%r531, %r527, 4;
	and.b32  	%r532, %r531, 268435454;
	add.s32 	%r161, %r530, %r532;
	ld.shared.u16 	%rs15, [%r161];
	add.s16 	%rs34, %rs15, 1;
	st.shared.u16 	[%r161], %rs34;
	// begin inline asm
	shr.b32 %r400, %r825, %r411;
	// end inline asm
	and.b32  	%r533, %r352, %r400;
	shl.b32 	%r534, %r533, 10;
	and.b32  	%r535, %r534, 31744;
	add.s32 	%r536, %r100, %r535;
	shr.u32 	%r537, %r533, 4;
	and.b32  	%r538, %r537, 268435454;
	add.s32 	%r162, %r536, %r538;
	ld.shared.u16 	%rs16, [%r162];
	add.s16 	%rs35, %rs16, 1;
	st.shared.u16 	[%r162], %rs35;
	// begin inline asm
	shr.b32 %r403, %r824, %r411;
	// end inline asm
	and.b32  	%r539, %r352, %r403;
	shl.b32 	%r540, %r539, 10;
	and.b32  	%r541, %r540, 31744;
	add.s32 	%r542, %r100, %r541;
	shr.u32 	%r543, %r539, 4;
	and.b32  	%r544, %r543, 268435454;
	add.s32 	%r163, %r542, %r544;
	ld.shared.u16 	%rs17, [%r163];
	add.s16 	%rs36, %rs17, 1;
	st.shared.u16 	[%r163], %rs36;
	// begin inline asm
	shr.b32 %r406, %r823, %r411;
	// end inline asm
	and.b32  	%r545, %r352, %r406;
	shl.b32 	%r546, %r545, 10;
	and.b32  	%r547, %r546, 31744;
	add.s32 	%r548, %r100, %r547;
	shr.u32 	%r549, %r545, 4;
	and.b32  	%r550, %r549, 268435454;
	add.s32 	%r164, %r548, %r550;
	ld.shared.u16 	%rs18, [%r164];
	add.s16 	%rs37, %rs18, 1;
	st.shared.u16 	[%r164], %rs37;
	// begin inline asm
	shr.b32 %r409, %r822, %r411;
	// end inline asm
	and.b32  	%r551, %r352, %r409;
	shl.b32 	%r552, %r551, 10;
	and.b32  	%r553, %r552, 31744;
	add.s32 	%r554, %r100, %r553;
	shr.u32 	%r555, %r551, 4;
	and.b32  	%r556, %r555, 268435454;
	add.s32 	%r165, %r554, %r556;
	ld.shared.u16 	%rs19, [%r165];
	add.s16 	%rs38, %rs19, 1;
	st.shared.u16 	[%r165], %rs38;
	bar.sync 	0;
	ld.shared.u32 	%r166, [%r101];
	ld.shared.u32 	%r557, [%r101+4];
	ld.shared.u32 	%r558, [%r101+8];
	ld.shared.u32 	%r559, [%r101+12];
	ld.shared.u32 	%r560, [%r101+16];
	ld.shared.u32 	%r561, [%r101+20];
	ld.shared.u32 	%r562, [%r101+24];
	ld.shared.u32 	%r563, [%r101+28];
	ld.shared.u32 	%r564, [%r101+32];
	ld.shared.u32 	%r565, [%r101+36];
	ld.shared.u32 	%r566, [%r101+40];
	ld.shared.u32 	%r567, [%r101+44];
	ld.shared.u32 	%r568, [%r101+48];
	ld.shared.u32 	%r569, [%r101+52];
	ld.shared.u32 	%r570, [%r101+56];
	ld.shared.u32 	%r571, [%r101+60];
	ld.shared.u32 	%r572, [%r101+64];
	ld.shared.u32 	%r573, [%r101+68];
	ld.shared.u32 	%r574, [%r101+72];
	ld.shared.u32 	%r575, [%r101+76];
	ld.shared.u32 	%r576, [%r101+80];
	ld.shared.u32 	%r577, [%r101+84];
	ld.shared.u32 	%r578, [%r101+88];
	ld.shared.u32 	%r579, [%r101+92];
	ld.shared.u32 	%r580, [%r101+96];
	ld.shared.u32 	%r581, [%r101+100];
	ld.shared.u32 	%r582, [%r101+104];
	ld.shared.u32 	%r583, [%r101+108];
	ld.shared.u32 	%r584, [%r101+112];
	ld.shared.u32 	%r585, [%r101+116];
	ld.shared.u32 	%r586, [%r101+120];
	ld.shared.u32 	%r587, [%r101+124];
	ld.shared.u32 	%r588, [%r101+128];
	add.s32 	%r167, %r557, %r166;
	add.s32 	%r168, %r558, %r167;
	add.s32 	%r169, %r559, %r168;
	add.s32 	%r170, %r560, %r169;
	add.s32 	%r171, %r561, %r170;
	add.s32 	%r172, %r562, %r171;
	add.s32 	%r173, %r563, %r172;
	add.s32 	%r174, %r564, %r173;
	add.s32 	%r175, %r565, %r174;
	add.s32 	%r176, %r566, %r175;
	add.s32 	%r177, %r567, %r176;
	add.s32 	%r178, %r568, %r177;
	add.s32 	%r179, %r569, %r178;
	add.s32 	%r180, %r570, %r179;
	add.s32 	%r181, %r571, %r180;
	add.s32 	%r182, %r572, %r181;
	add.s32 	%r183, %r573, %r182;
	add.s32 	%r184, %r574, %r183;
	add.s32 	%r185, %r575, %r184;
	add.s32 	%r186, %r576, %r185;
	add.s32 	%r187, %r577, %r186;
	add.s32 	%r188, %r578, %r187;
	add.s32 	%r189, %r579, %r188;
	add.s32 	%r190, %r580, %r189;
	add.s32 	%r191, %r581, %r190;
	add.s32 	%r192, %r582, %r191;
	add.s32 	%r193, %r583, %r192;
	add.s32 	%r194, %r584, %r193;
	add.s32 	%r195, %r585, %r194;
	add.s32 	%r196, %r586, %r195;
	add.s32 	%r197, %r587, %r196;
	add.s32 	%r417, %r588, %r197;
	// begin inline asm
	mov.u32 %r412, %laneid;
	// end inline asm
	mov.b32 	%r415, 1;
	mov.b32 	%r442, -1;
	// begin inline asm
	{  .reg .u32 r0;  .reg .pred p;  shfl.sync.up.b32 r0|p, %r417, %r415, %r440, %r442;  @p add.u32 r0, r0, %r417;  mov.u32 %r413, r0;}
	// end inline asm
	mov.b32 	%r421, 2;
	// begin inline asm
	{  .reg .u32 r0;  .reg .pred p;  shfl.sync.up.b32 r0|p, %r413, %r421, %r440, %r442;  @p add.u32 r0, r0, %r413;  mov.u32 %r419, r0;}
	// end inline asm
	mov.b32 	%r427, 4;
	// begin inline asm
	{  .reg .u32 r0;  .reg .pred p;  shfl.sync.up.b32 r0|p, %r419, %r427, %r440, %r442;  @p add.u32 r0, r0, %r419;  mov.u32 %r425, r0;}
	// end inline asm
	mov.b32 	%r433, 8;
	// begin inline asm
	{  .reg .u32 r0;  .reg .pred p;  shfl.sync.up.b32 r0|p, %r425, %r433, %r440, %r442;  @p add.u32 r0, r0, %r425;  mov.u32 %r431, r0;}
	// end inline asm
	mov.b32 	%r439, 16;
	// begin inline asm
	{  .reg .u32 r0;  .reg .pred p;  shfl.sync.up.b32 r0|p, %r431, %r439, %r440, %r442;  @p add.u32 r0, r0, %r431;  mov.u32 %r437, r0;}
	// end inline asm
	setp.ne.s32 	%p41, %r412, 31;
	@%p41 bra 	$L__BB9_79;
	st.shared.u32 	[%r102], %r437;
$L__BB9_79:
	sub.s32 	%r589, %r437, %r417;
	setp.gt.u32 	%p42, %r2, 31;
	setp.eq.s32 	%p43, %r99, 7;
	setp.eq.s32 	%p44, %r99, 6;
	setp.eq.s32 	%p45, %r99, 5;
	setp.eq.s32 	%p46, %r99, 4;
	setp.eq.s32 	%p47, %r99, 3;
	setp.eq.s32 	%p48, %r99, 2;
	setp.eq.s32 	%p49, %r99, 1;
	bar.sync 	0;
	ld.shared.v4.u32 	{%r590, %r591, %r592, %r593}, [_ZZN3cub18CUB_300001_SM_10006detail10radix_sort31DeviceRadixSortSingleTileKernelINS1_5radix10policy_hubIjjyE10Policy1000ELNS0_9SortOrderE0EjjyNS1_21identity_decomposer_tEEEvPKT1_PSA_PKT2_PSE_T3_iiT4_E12temp_storage+33792];
	selp.b32 	%r594, %r590, %r860, %p49;
	add.s32 	%r595, %r591, %r590;
	selp.b32 	%r596, %r595, %r594, %p48;
	add.s32 	%r597, %r595, %r592;
	selp.b32 	%r598, %r597, %r596, %p47;
	add.s32 	%r599, %r597, %r593;
	selp.b32 	%r600, %r599, %r598, %p46;
	ld.shared.v4.u32 	{%r601, %r602, %r603, %r604}, [_ZZN3cub18CUB_300001_SM_10006detail10radix_sort31DeviceRadixSortSingleTileKernelINS1_5radix10policy_hubIjjyE10Policy1000ELNS0_9SortOrderE0EjjyNS1_21identity_decomposer_tEEEvPKT1_PSA_PKT2_PSE_T3_iiT4_E12temp_storage+33808];
	add.s32 	%r605, %r599, %r601;
	selp.b32 	%r606, %r605, %r600, %p45;
	add.s32 	%r607, %r605, %r602;
	selp.b32 	%r608, %r607, %r606, %p44;
	add.s32 	%r609, %r607, %r603;
	selp.b32 	%r860, %r609, %r608, %p43;
	add.s32 	%r202, %r609, %r604;
	setp.ne.s32 	%p50, %r412, 0;
	selp.b32 	%r610, %r589, 0, %p50;
	add.s32 	%r611, %r860, %r610;
	or.pred  	%p51, %p42, %p50;
	selp.b32 	%r861, %r611, %r589, %p42;
	@%p51 bra 	$L__BB9_81;
	shl.b32 	%r861, %r202, 16;
	st.shared.u32 	[_ZZN3cub18CUB_300001_SM_10006detail10radix_sort31DeviceRadixSortSingleTileKernelINS1_5radix10policy_hubIjjyE10Policy1000ELNS0_9SortOrderE0EjjyNS1_21identity_decomposer_tEEEvPKT1_PSA_PKT2_PSE_T3_iiT4_E12temp_storage+33832], %r861;
$L__BB9_81:
	setp.eq.s32 	%p52, %r2, 0;
	bar.sync 	0;
	ld.shared.u32 	%r612, [_ZZN3cub18CUB_300001_SM_10006detail10radix_sort31DeviceRadixSortSingleTileKernelINS1_5radix10policy_hubIjjyE10Policy1000ELNS0_9SortOrderE0EjjyNS1_21identity_decomposer_tEEEvPKT1_PSA_PKT2_PSE_T3_iiT4_E12temp_storage+33832];
	selp.b32 	%r613, 0, %r612, %p52;
	add.s32 	%r614, %r861, %r613;
	add.s32 	%r615, %r166, %r614;
	add.s32 	%r616, %r167, %r614;
	add.s32 	%r617, %r168, %r614;
	add.s32 	%r618, %r169, %r614;
	add.s32 	%r619, %r170, %r614;
	add.s32 	%r620, %r171, %r614;
	add.s32 	%r621, %r172, %r614;
	add.s32 	%r622, %r173, %r614;
	add.s32 	%r623, %r174, %r614;
	add.s32 	%r624, %r175, %r614;
	add.s32 	%r625, %r176, %r614;
	add.s32 	%r626, %r177, %r614;
	add.s32 	%r627, %r178, %r614;
	add.s32 	%r628, %r179, %r614;
	add.s32 	%r629, %r180, %r614;
	add.s32 	%r630, %r181, %r614;
	add.s32 	%r631, %r182, %r614;
	add.s32 	%r632, %r183, %r614;
	add.s32 	%r633, %r184, %r614;
	add.s32 	%r634, %r185, %r614;
	add.s32 	%r635, %r186, %r614;
	add.s32 	%r636, %r187, %r614;
	add.s32 	%r637, %r188, %r614;
	add.s32 	%r638, %r189, %r614;
	add.s32 	%r639, %r190, %r614;
	add.s32 	%r640, %r191, %r614;
	add.s32 	%r641, %r192, %r614;
	add.s32 	%r642, %r193, %r614;
	add.s32 	%r643, %r194, %r614;
	add.s32 	%r644, %r195, %r614;
	add.s32 	%r645, %r196, %r614;
	add.s32 	%r646, %r197, %r614;
	st.shared.u32 	[%r101], %r614;
	st.shared.u32 	[%r101+4], %r615;
	st.shared.u32 	[%r101+8], %r616;
	st.shared.u32 	[%r101+12], %r617;
	st.shared.u32 	[%r101+16], %r618;
	st.shared.u32 	[%r101+20], %r619;
	st.shared.u32 	[%r101+24], %r620;
	st.shared.u32 	[%r101+28], %r621;
	st.shared.u32 	[%r101+32], %r622;
	st.shared.u32 	[%r101+36], %r623;
	st.shared.u32 	[%r101+40], %r624;
	st.shared.u32 	[%r101+44], %r625;
	st.shared.u32 	[%r101+48], %r626;
	st.shared.u32 	[%r101+52], %r627;
	st.shared.u32 	[%r101+56], %r628;
	st.shared.u32 	[%r101+60], %r629;
	st.shared.u32 	[%r101+64], %r630;
	st.shared.u32 	[%r101+68], %r631;
	st.shared.u32 	[%r101+72], %r632;
	st.shared.u32 	[%r101+76], %r633;
	st.shared.u32 	[%r101+80], %r634;
	st.shared.u32 	[%r101+84], %r635;
	st.shared.u32 	[%r101+88], %r636;
	st.shared.u32 	[%r101+92], %r637;
	st.shared.u32 	[%r101+96], %r638;
	st.shared.u32 	[%r101+100], %r639;
	st.shared.u32 	[%r101+104], %r640;
	st.shared.u32 	[%r101+108], %r641;
	st.shared.u32 	[%r101+112], %r642;
	st.shared.u32 	[%r101+116], %r643;
	st.shared.u32 	[%r101+120], %r644;
	st.shared.u32 	[%r101+124], %r645;
	st.shared.u32 	[%r101+128], %r646;
	bar.sync 	0;
	cvt.u32.u16 	%r647, %rs1;
	ld.shared.u16 	%r648, [%r147];
	add.s32 	%r206, %r648, %r647;
	cvt.u32.u16 	%r649, %rs2;
	ld.shared.u16 	%r650, [%r148];
	add.s32 	%r207, %r650, %r649;
	cvt.u32.u16 	%r651, %rs3;
	ld.shared.u16 	%r652, [%r149];
	add.s32 	%r208, %r652, %r651;
	cvt.u32.u16 	%r653, %rs4;
	ld.shared.u16 	%r654, [%r150];
	add.s32 	%r209, %r654, %r653;
	cvt.u32.u16 	%r655, %rs5;
	ld.shared.u16 	%r656, [%r151];
	add.s32 	%r210, %r656, %r655;
	cvt.u32.u16 	%r657, %rs6;
	ld.shared.u16 	%r658, [%r152];
	add.s32 	%r211, %r658, %r657;
	cvt.u32.u16 	%r659, %rs7;
	ld.shared.u16 	%r660, [%r153];
	add.s32 	%r212, %r660, %r659;
	cvt.u32.u16 	%r661, %rs8;
	ld.shared.u16 	%r662, [%r154];
	add.s32 	%r213, %r662, %r661;
	cvt.u32.u16 	%r663, %rs9;
	ld.shared.u16 	%r664, [%r155];
	add.s32 	%r214, %r664, %r663;
	cvt.u32.u16 	%r665, %rs10;
	ld.shared.u16 	%r666, [%r156];
	add.s32 	%r215, %r666, %r665;
	cvt.u32.u16 	%r667, %rs11;
	ld.shared.u16 	%r668, [%r157];
	add.s32 	%r216, %r668, %r667;
	cvt.u32.u16 	%r669, %rs12;
	ld.shared.u16 	%r670, [%r158];
	add.s32 	%r217, %r670, %r669;
	cvt.u32.u16 	%r671, %rs13;
	ld.shared.u16 	%r672, [%r159];
	add.s32 	%r218, %r672, %r671;
	cvt.u32.u16 	%r673, %rs14;
	ld.shared.u16 	%r674, [%r160];
	add.s32 	%r219, %r674, %r673;
	cvt.u32.u16 	%r675, %rs15;
	ld.shared.u16 	%r676, [%r161];
	add.s32 	%r220, %r676, %r675;
	cvt.u32.u16 	%r677, %rs16;
	ld.shared.u16 	%r678, [%r162];
	add.s32 	%r221, %r678, %r677;
	cvt.u32.u16 	%r679, %rs17;
	ld.shared.u16 	%r680, [%r163];
	add.s32 	%r222, %r680, %r679;
	cvt.u32.u16 	%r681, %rs18;
	ld.shared.u16 	%r682, [%r164];
	add.s32 	%r223, %r682, %r681;
	cvt.u32.u16 	%r683, %rs19;
	ld.shared.u16 	%r684, [%r165];
	add.s32 	%r224, %r684, %r683;
	bar.sync 	0;
	setp.lt.s32 	%p53, %r821, %r304;
	@%p53 bra 	$L__BB9_121;
	cvt.u64.u32 	%rd15, %r2;
	shl.b32 	%r685, %r206, 2;
	mov.u32 	%r686, _ZZN3cub18CUB_300001_SM_10006detail10radix_sort31DeviceRadixSortSingleTileKernelINS1_5radix10policy_hubIjjyE10Policy1000ELNS0_9SortOrderE0EjjyNS1_21identity_decomposer_tEEEvPKT1_PSA_PKT2_PSE_T3_iiT4_E12temp_storage;
	add.s32 	%r687, %r686, %r685;
	st.shared.u32 	[%r687], %r840;
	shl.b32 	%r688, %r207, 2;
	add.s32 	%r689, %r686, %r688;
	st.shared.u32 	[%r689], %r839;
	shl.b32 	%r690, %r208, 2;
	add.s32 	%r691, %r686, %r690;
	st.shared.u32 	[%r691], %r838;
	shl.b32 	%r692, %r209, 2;
	add.s32 	%r693, %r686, %r692;
	st.shared.u32 	[%r693], %r837;
	shl.b32 	%r694, %r210, 2;
	add.s32 	%r695, %r686, %r694;
	st.shared.u32 	[%r695], %r836;
	shl.b32 	%r696, %r211, 2;
	add.s32 	%r697, %r686, %r696;
	st.shared.u32 	[%r697], %r835;
	shl.b32 	%r698, %r212, 2;
	add.s32 	%r699, %r686, %r698;
	st.shared.u32 	[%r699], %r834;
	shl.b32 	%r700, %r213, 2;
	add.s32 	%r701, %r686, %r700;
	st.shared.u32 	[%r701], %r833;
	shl.b32 	%r702, %r214, 2;
	add.s32 	%r703, %r686, %r702;
	st.shared.u32 	[%r703], %r832;
	shl.b32 	%r704, %r215, 2;
	add.s32 	%r705, %r686, %r704;
	st.shared.u32 	[%r705], %r831;
	shl.b32 	%r706, %r216, 2;
	add.s32 	%r707, %r686, %r706;
	st.shared.u32 	[%r707], %r830;
	shl.b32 	%r708, %r217, 2;
	add.s32 	%r709, %r686, %r708;
	st.shared.u32 	[%r709], %r829;
	shl.b32 	%r710, %r218, 2;
	add.s32 	%r711, %r686, %r710;
	st.shared.u32 	[%r711], %r828;
	shl.b32 	%r712, %r219, 2;
	add.s32 	%r713, %r686, %r712;
	st.shared.u32 	[%r713], %r827;
	shl.b32 	%r714, %r220, 2;
	add.s32 	%r715, %r686, %r714;
	st.shared.u32 	[%r715], %r826;
	shl.b32 	%r716, %r221, 2;
	add.s32 	%r717, %r686, %r716;
	st.shared.u32 	[%r717], %r825;
	shl.b32 	%r718, %r222, 2;
	add.s32 	%r719, %r686, %r718;
	st.shared.u32 	[%r719], %r824;
	shl.b32 	%r720, %r223, 2;
	add.s32 	%r721, %r686, %r720;
	st.shared.u32 	[%r721], %r823;
	shl.b32 	%r722, %r224, 2;
	add.s32 	%r723, %r686, %r722;
	st.shared.u32 	[%r723], %r822;
	bar.sync 	0;
	mad.lo.s32 	%r225, %r2, -72, %r103;
	ld.shared.u32 	%r226, [%r225];
	ld.shared.u32 	%r227, [%r225+1024];
	ld.shared.u32 	%r228, [%r225+2048];
	ld.shared.u32 	%r229, [%r225+3072];
	ld.shared.u32 	%r230, [%r225+4096];
	ld.shared.u32 	%r231, [%r225+5120];
	ld.shared.u32 	%r232, [%r225+6144];
	ld.shared.u32 	%r233, [%r225+7168];
	ld.shared.u32 	%r234, [%r225+8192];
	ld.shared.u32 	%r235, [%r225+9216];
	ld.shared.u32 	%r236, [%r225+10240];
	ld.shared.u32 	%r237, [%r225+11264];
	ld.shared.u32 	%r238, [%r225+12288];
	ld.shared.u32 	%r239, [%r225+13312];
	ld.shared.u32 	%r240, [%r225+14336];
	ld.shared.u32 	%r241, [%r225+15360];
	ld.shared.u32 	%r242, [%r225+16384];
	ld.shared.u32 	%r243, [%r225+17408];
	ld.shared.u32 	%r244, [%r225+18432];
	bar.sync 	0;
	st.shared.u32 	[%r687], %r859;
	st.shared.u32 	[%r689], %r858;
	st.shared.u32 	[%r691], %r857;
	st.shared.u32 	[%r693], %r856;
	st.shared.u32 	[%r695], %r855;
	st.shared.u32 	[%r697], %r854;
	st.shared.u32 	[%r699], %r853;
	st.shared.u32 	[%r701], %r852;
	st.shared.u32 	[%r703], %r851;
	st.shared.u32 	[%r705], %r850;
	st.shared.u32 	[%r707], %r849;
	st.shared.u32 	[%r709], %r848;
	st.shared.u32 	[%r711], %r847;
	st.shared.u32 	[%r713], %r846;
	st.shared.u32 	[%r715], %r845;
	st.shared.u32 	[%r717], %r844;
	st.shared.u32 	[%r719], %r843;
	st.shared.u32 	[%r721], %r842;
	st.shared.u32 	[%r723], %r841;
	bar.sync 	0;
	ld.shared.u32 	%r245, [%r225+1024];
	ld.shared.u32 	%r246, [%r225+2048];
	ld.shared.u32 	%r247, [%r225+3072];
	ld.shared.u32 	%r248, [%r225+4096];
	ld.shared.u32 	%r249, [%r225+5120];
	ld.shared.u32 	%r250, [%r225+6144];
	ld.shared.u32 	%r251, [%r225+7168];
	ld.shared.u32 	%r252, [%r225+8192];
	ld.shared.u32 	%r253, [%r225+9216];
	ld.shared.u32 	%r254, [%r225+10240];
	ld.shared.u32 	%r255, [%r225+11264];
	ld.shared.u32 	%r256, [%r225+12288];
	ld.shared.u32 	%r257, [%r225+13312];
	ld.shared.u32 	%r258, [%r225+14336];
	ld.shared.u32 	%r259, [%r225+15360];
	ld.shared.u32 	%r260, [%r225+16384];
	ld.shared.u32 	%r261, [%r225+17408];
	ld.shared.u32 	%r262, [%r225+18432];
	setp.gt.u64 	%p54, %rd2, %rd15;
	cvta.to.global.u64 	%rd16, %rd6;
	mul.wide.u32 	%rd17, %r2, 4;
	add.s64 	%rd4, %rd16, %rd17;
	cvta.to.global.u64 	%rd18, %rd8;
	add.s64 	%rd5, %rd18, %rd17;
	@%p54 bra 	$L__BB9_83;
	bra.uni 	$L__BB9_84;
$L__BB9_83:
	ld.shared.u32 	%r724, [%r225];
	st.global.u32 	[%rd4], %r226;
	st.global.u32 	[%rd5], %r724;
$L__BB9_84:
	add.s32 	%r725, %r2, 256;
	cvt.u64.u32 	%rd19, %r725;
	setp.le.u64 	%p55, %rd2, %rd19;
	@%p55 bra 	$L__BB9_86;
	st.global.u32 	[%rd4+1024], %r227;
	st.global.u32 	[%rd5+1024], %r245;
$L__BB9_86:
	add.s32 	%r726, %r2, 512;
	cvt.u64.u32 	%rd20, %r726;
	setp.le.u64 	%p56, %rd2, %rd20;
	@%p56 bra 	$L__BB9_88;
	st.global.u32 	[%rd4+2048], %r228;
	st.global.u32 	[%rd5+2048], %r246;
$L__BB9_88:
	add.s32 	%r727, %r2, 768;
	cvt.u64.u32 	%rd21, %r727;
	setp.le.u64 	%p57, %rd2, %rd21;
	@%p57 bra 	$L__BB9_90;
	st.global.u32 	[%rd4+3072], %r229;
	st.global.u32 	[%rd5+3072], %r247;
$L__BB9_90:
	or.b32  	%r728, %r2, 1024;
	cvt.u64.u32 	%rd22, %r728;
	setp.le.u64 	%p58, %rd2, %rd22;
	@%p58 bra 	$L__BB9_92;
	st.global.u32 	[%rd4+4096], %r230;
	st.global.u32 	[%rd5+4096], %r248;
$L__BB9_92:
	add.s32 	%r729, %r2, 1280;
	cvt.u64.u32 	%rd23, %r729;
	setp.le.u64 	%p59, %rd2, %rd23;
	@%p59 bra 	$L__BB9_94;
	st.global.u32 	[%rd4+5120], %r231;
	st.global.u32 	[%rd5+5120], %r249;
$L__BB9_94:
	add.s32 	%r730, %r2, 1536;
	cvt.u64.u32 	%rd24, %r730;
	setp.le.u64 	%p60, %rd2, %rd24;
	@%p60 bra 	$L__BB9_96;
	st.global.u32 	[%rd4+6144], %r232;
	st.global.u32 	[%rd5+6144], %r250;
$L__BB9_96:
	add.s32 	%r731, %r2, 1792;
	cvt.u64.u32 	%rd25, %r731;
	setp.le.u64 	%p61, %rd2, %rd25;
	@%p61 bra 	$L__BB9_98;
	st.global.u32 	[%rd4+7168], %r233;
	st.global.u32 	[%rd5+7168], %r251;
$L__BB9_98:
	or.b32  	%r732, %r2, 2048;
	cvt.u64.u32 	%rd26, %r732;
	setp.le.u64 	%p62, %rd2, %rd26;
	@%p62 bra 	$L__BB9_100;
	st.global.u32 	[%rd4+8192], %r234;
	st.global.u32 	[%rd5+8192], %r252;
$L__BB9_100:
	add.s32 	%r733, %r2, 2304;
	cvt.u64.u32 	%rd27, %r733;
	setp.le.u64 	%p63, %rd2, %rd27;
	@%p63 bra 	$L__BB9_102;
	st.global.u32 	[%rd4+9216], %r235;
	st.global.u32 	[%rd5+9216], %r253;
$L__BB9_102:
	add.s32 	%r734, %r2, 2560;
	cvt.u64.u32 	%rd28, %r734;
	setp.le.u64 	%p64, %rd2, %rd28;
	@%p64 bra 	$L__BB9_104;
	st.global.u32 	[%rd4+10240], %r236;
	st.global.u32 	[%rd5+10240], %r254;
$L__BB9_104:
	add.s32 	%r735, %r2, 2816;
	cvt.u64.u32 	%rd29, %r735;
	setp.le.u64 	%p65, %rd2, %rd29;
	@%p65 bra 	$L__BB9_106;
	st.global.u32 	[%rd4+11264], %r237;
	st.global.u32 	[%rd5+11264], %r255;
$L__BB9_106:
	or.b32  	%r736, %r2, 3072;
	cvt.u64.u32 	%rd30, %r736;
	setp.le.u64 	%p66, %rd2, %rd30;
	@%p66 bra 	$L__BB9_108;
	st.global.u32 	[%rd4+12288], %r238;
	st.global.u32 	[%rd5+12288], %r256;
$L__BB9_108:
	add.s32 	%r737, %r2, 3328;
	cvt.u64.u32 	%rd31, %r737;
	setp.le.u64 	%p67, %rd2, %rd31;
	@%p67 bra 	$L__BB9_110;
	st.global.u32 	[%rd4+13312], %r239;
	st.global.u32 	[%rd5+13312], %r257;
$L__BB9_110:
	add.s32 	%r738, %r2, 3584;
	cvt.u64.u32 	%rd32, %r738;
	setp.le.u64 	%p68, %rd2, %rd32;
	@%p68 bra 	$L__BB9_112;
	st.global.u32 	[%rd4+14336], %r240;
	st.global.u32 	[%rd5+14336], %r258;
$L__BB9_112:
	add.s32 	%r739, %r2, 3840;
	cvt.u64.u32 	%rd33, %r739;
	setp.le.u64 	%p69, %rd2, %rd33;
	@%p69 bra 	$L__BB9_114;
	st.global.u32 	[%rd4+15360], %r241;
	st.global.u32 	[%rd5+15360], %r259;
$L__BB9_114:
	or.b32  	%r740, %r2, 4096;
	cvt.u64.u32 	%rd34, %r740;
	setp.le.u64 	%p70, %rd2, %rd34;
	@%p70 bra 	$L__BB9_116;
	st.global.u32 	[%rd4+16384], %r242;
	st.global.u32 	[%rd5+16384], %r260;
$L__BB9_116:
	add.s32 	%r741, %r2, 4352;
	cvt.u64.u32 	%rd35, %r741;
	setp.le.u64 	%p71, %rd2, %rd35;
	@%p71 bra 	$L__BB9_118;
	st.global.u32 	[%rd4+17408], %r243;
	st.global.u32 	[%rd5+17408], %r261;
$L__BB9_118:
	add.s32 	%r742, %r2, 4608;
	cvt.u64.u32 	%rd36, %r742;
	setp.le.u64 	%p72, %rd2, %rd36;
	@%p72 bra 	$L__BB9_120;
	st.global.u32 	[%rd4+18432], %r244;
	st.global.u32 	[%rd5+18432], %r262;
$L__BB9_120:
	ret;
$L__BB9_121:
	shl.b32 	%r743, %r206, 2;
	mov.u32 	%r744, _ZZN3cub18CUB_300001_SM_10006detail10radix_sort31DeviceRadixSortSingleTileKernelINS1_5radix10policy_hubIjjyE10Policy1000ELNS0_9SortOrderE0EjjyNS1_21identity_decomposer_tEEEvPKT1_PSA_PKT2_PSE_T3_iiT4_E12temp_storage;
	add.s32 	%r745, %r744, %r743;
	st.shared.u32 	[%r745], %r840;
	shl.b32 	%r746, %r207, 2;
	add.s32 	%r747, %r744, %r746;
	st.shared.u32 	[%r747], %r839;
	shl.b32 	%r748, %r208, 2;
	add.s32 	%r749, %r744, %r748;
	st.shared.u32 	[%r749], %r838;
	shl.b32 	%r750, %r209, 2;
	add.s32 	%r751, %r744, %r750;
	st.shared.u32 	[%r751], %r837;
	shl.b32 	%r752, %r210, 2;
	add.s32 	%r753, %r744, %r752;
	st.shared.u32 	[%r753], %r836;
	shl.b32 	%r754, %r211, 2;
	add.s32 	%r755, %r744, %r754;
	st.shared.u32 	[%r755], %r835;
	shl.b32 	%r756, %r212, 2;
	add.s32 	%r757, %r744, %r756;
	st.shared.u32 	[%r757], %r834;
	shl.b32 	%r758, %r213, 2;
	add.s32 	%r759, %r744, %r758;
	st.shared.u32 	[%r759], %r833;
	shl.b32 	%r760, %r214, 2;
	add.s32 	%r761, %r744, %r760;
	st.shared.u32 	[%r761], %r832;
	shl.b32 	%r762, %r215, 2;
	add.s32 	%r763, %r744, %r762;
	st.shared.u32 	[%r763], %r831;
	shl.b32 	%r764, %r216, 2;
	add.s32 	%r765, %r744, %r764;
	st.shared.u32 	[%r765], %r830;
	shl.b32 	%r766, %r217, 2;
	add.s32 	%r767, %r744, %r766;
	st.shared.u32 	[%r767], %r829;
	shl.b32 	%r768, %r218, 2;
	add.s32 	%r769, %r744, %r768;
	st.shared.u32 	[%r769], %r828;
	shl.b32 	%r770, %r219, 2;
	add.s32 	%r771, %r744, %r770;
	st.shared.u32 	[%r771], %r827;
	shl.b32 	%r772, %r220, 2;
	add.s32 	%r773, %r744, %r772;
	st.shared.u32 	[%r773], %r826;
	shl.b32 	%r774, %r221, 2;
	add.s32 	%r775, %r744, %r774;
	st.shared.u32 	[%r775], %r825;
	shl.b32 	%r776, %r222, 2;
	add.s32 	%r777, %r744, %r776;
	st.shared.u32 	[%r777], %r824;
	shl.b32 	%r778, %r223, 2;
	add.s32 	%r779, %r744, %r778;
	st.shared.u32 	[%r779], %r823;
	shl.b32 	%r780, %r224, 2;
	add.s32 	%r781, %r744, %r780;
	st.shared.u32 	[%r781], %r822;
	bar.sync 	0;
	ld.shared.u32 	%r840, [%r103];
	ld.shared.u32 	%r839, [%r103+4];
	ld.shared.u32 	%r838, [%r103+8];
	ld.shared.u32 	%r837, [%r103+12];
	ld.shared.u32 	%r836, [%r103+16];
	ld.shared.u32 	%r835, [%r103+20];
	ld.shared.u32 	%r834, [%r103+24];
	ld.shared.u32 	%r833, [%r103+28];
	ld.shared.u32 	%r832, [%r103+32];
	ld.shared.u32 	%r831, [%r103+36];
	ld.shared.u32 	%r830, [%r103+40];
	ld.shared.u32 	%r829, [%r103+44];
	ld.shared.u32 	%r828, [%r103+48];
	ld.shared.u32 	%r827, [%r103+52];
	ld.shared.u32 	%r826, [%r103+56];
	ld.shared.u32 	%r825, [%r103+60];
	ld.shared.u32 	%r824, [%r103+64];
	ld.shared.u32 	%r823, [%r103+68];
	ld.shared.u32 	%r822, [%r103+72];
	bar.sync 	0;
	st.shared.u32 	[%r745], %r859;
	st.shared.u32 	[%r747], %r858;
	st.shared.u32 	[%r749], %r857;
	st.shared.u32 	[%r751], %r856;
	st.shared.u32 	[%r753], %r855;
	st.shared.u32 	[%r755], %r854;
	st.shared.u32 	[%r757], %r853;
	st.shared.u32 	[%r759], %r852;
	st.shared.u32 	[%r761], %r851;
	st.shared.u32 	[%r763], %r850;
	st.shared.u32 	[%r765], %r849;
	st.shared.u32 	[%r767], %r848;
	st.shared.u32 	[%r769], %r847;
	st.shared.u32 	[%r771], %r846;
	st.shared.u32 	[%r773], %r845;
	st.shared.u32 	[%r775], %r844;
	st.shared.u32 	[%r777], %r843;
	st.shared.u32 	[%r779], %r842;
	st.shared.u32 	[%r781], %r841;
	bar.sync 	0;
	ld.shared.u32 	%r859, [%r103];
	ld.shared.u32 	%r858, [%r103+4];
	ld.shared.u32 	%r857, [%r103+8];
	ld.shared.u32 	%r856, [%r103+12];
	ld.shared.u32 	%r855, [%r103+16];
	ld.shared.u32 	%r854, [%r103+20];
	ld.shared.u32 	%r853, [%r103+24];
	ld.shared.u32 	%r852, [%r103+28];
	ld.shared.u32 	%r851, [%r103+32];
	ld.shared.u32 	%r850, [%r103+36];
	ld.shared.u32 	%r849, [%r103+40];
	ld.shared.u32 	%r848, [%r103+44];
	ld.shared.u32 	%r847, [%r103+48];
	ld.shared.u32 	%r846, [%r103+52];
	ld.shared.u32 	%r845, [%r103+56];
	ld.shared.u32 	%r844, [%r103+60];
	ld.shared.u32 	%r843, [%r103+64];
	ld.shared.u32 	%r842, [%r103+68];
	ld.shared.u32 	%r841, [%r103+72];
	bar.sync 	0;
	add.s32 	%r821, %r821, 6;
	add.s32 	%r820, %r820, -6;
	bra.uni 	$L__BB9_77;

}
	// .globl	_ZN3cub18CUB_300001_SM_10006detail10radix_sort30DeviceRadixSortHistogramKernelINS1_5radix10policy_hubIjjyE10Policy1000ELNS0_9SortOrderE0EjyNS1_21identity_decomposer_tEEEvPT2_PKT1_SA_iiT3_
.visible .entry _ZN3cub18CUB_300001_SM_10006detail10radix_sort30DeviceRadixSortHistogramKernelINS1_5radix10policy_hubIjjyE10Policy1000ELNS0_9SortOrderE0EjyNS1_21identity_decomposer_tEEEvPT2_PKT1_SA_iiT3_(
	.param .u64 .ptr .align 1 _ZN3cub18CUB_300001_SM_10006detail10radix_sort30DeviceRadixSortHistogramKernelINS1_5radix10policy_hubIjjyE10Policy1000ELNS0_9SortOrderE0EjyNS1_21identity_decomposer_tEEEvPT2_PKT1_SA_iiT3__param_0,
	.param .u64 .ptr .align 1 _ZN3cub18CUB_300001_SM_10006detail10radix_sort30DeviceRadixSortHistogramKernelINS1_5radix10policy_hubIjjyE10Policy1000ELNS0_9SortOrderE0EjyNS1_21identity_decomposer_tEEEvPT2_PKT1_SA_iiT3__param_1,
	.param .u64 _ZN3cub18CUB_300001_SM_10006detail10radix_sort30DeviceRadixSortHistogramKernelINS1_5radix10policy_hubIjjyE10Policy1000ELNS0_9SortOrderE0EjyNS1_21identity_decomposer_tEEEvPT2_PKT1_SA_iiT3__param_2,
	.param .u32 _ZN3cub18CUB_300001_SM_10006detail10radix_sort30DeviceRadixSortHistogramKernelINS1_5radix10policy_hubIjjyE10Policy1000ELNS0_9SortOrderE0EjyNS1_21identity_decomposer_tEEEvPT2_PKT1_SA_iiT3__param_3,
	.param .u32 _ZN3cub18CUB_300001_SM_10006detail10radix_sort30DeviceRadixSortHistogramKernelINS1_5radix10policy_hubIjjyE10Policy1000ELNS0_9SortOrderE0EjyNS1_21identity_decomposer_tEEEvPT2_PKT1_SA_iiT3__param_4,
	.param .align 1 .b8 _ZN3cub18CUB_300001_SM_10006detail10radix_sort30DeviceRadixSortHistogramKernelINS1_5radix10policy_hubIjjyE10Policy1000ELNS0_9SortOrderE0EjyNS1_21identity_decomposer_tEEEvPT2_PKT1_SA_iiT3__param_5[1]
)
.maxntid 128
{
	.reg .pred 	%p<91>;
	.reg .b32 	%r<470>;
	.reg .b64 	%rd<137>;
	// demoted variable
	.shared .align 4 .b8 _ZZN3cub18CUB_300001_SM_10006detail10radix_sort30DeviceRadixSortHistogramKernelINS1_5radix10policy_hubIjjyE10Policy1000ELNS0_9SortOrderE0EjyNS1_21identity_decomposer_tEEEvPT2_PKT1_SA_iiT3_E12temp_storage[4096];
	ld.param.u64 	%rd18, [_ZN3cub18CUB_300001_SM_10006detail10radix_sort30DeviceRadixSortHistogramKernelINS1_5radix10policy_hubIjjyE10Policy1000ELNS0_9SortOrderE0EjyNS1_21identity_decomposer_tEEEvPT2_PKT1_SA_iiT3__param_0];
	ld.param.u64 	%rd19, [_ZN3cub18CUB_300001_SM_10006detail10radix_sort30DeviceRadixSortHistogramKernelINS1_5radix10policy_hubIjjyE10Policy1000ELNS0_9SortOrderE0EjyNS1_21identity_decomposer_tEEEvPT2_PKT1_SA_iiT3__param_1];
	ld.param.u64 	%rd17, [_ZN3cub18CUB_300001_SM_10006detail10radix_sort30DeviceRadixSortHistogramKernelINS1_5radix10policy_hubIjjyE10Policy1000ELNS0_9SortOrderE0EjyNS1_21identity_decomposer_tEEEvPT2_PKT1_SA_iiT3__param_2];
	ld.param.u32 	%r158, [_ZN3cub18CUB_300001_SM_10006detail10radix_sort30DeviceRadixSortHistogramKernelINS1_5radix10policy_hubIjjyE10Policy1000ELNS0_9SortOrderE0EjyNS1_21identity_decomposer_tEEEvPT2_PKT1_SA_iiT3__param_3];
	ld.param.u32 	%r159, [_ZN3cub18CUB_300001_SM_10006detail10radix_sort30DeviceRadixSortHistogramKernelINS1_5radix10policy_hubIjjyE10Policy1000ELNS0_9SortOrderE0EjyNS1_21identity_decomposer_tEEEvPT2_PKT1_SA_iiT3__param_4];
	cvta.to.global.u64 	%rd1, %rd19;
	cvta.to.global.u64 	%rd2, %rd18;
	setp.eq.s64 	%p2, %rd17, 0;
	@%p2 bra 	$L__BB10_153;
	sub.s32 	%r160, %r159, %r158;
	add.s32 	%r161, %r160, 7;
	shr.s32 	%r162, %r161, 31;
	shr.u32 	%r163, %r162, 29;
	add.s32 	%r164, %r161, %r163;
	shr.s32 	%r165, %r164, 3;
	mov.u32 	%r166, %tid.x;
	setp.gt.u32 	%p3, %r166, 255;
	setp.lt.s32 	%p4, %r161, 8;
	mov.u32 	%r167, %ctaid.x;
	shl.b32 	%r168, %r167, 11;
	cvt.u64.u32 	%rd3, %r168;
	mov.u32 	%r169, %nctaid.x;
	shl.b32 	%r170, %r169, 11;
	cvt.u64.u32 	%rd4, %r170;
	add.s32 	%r1, %r165, -1;
	and.b32  	%r2, %r165, 15;
	and.b32  	%r3, %r165, 7;
	add.s32 	%r4, %r3, -1;
	and.b32  	%r5, %r165, 3;
	or.pred  	%p1, %p3, %p4;
	shl.b32 	%r171, %r166, 2;
	mov.u32 	%r172, _ZZN3cub18CUB_300001_SM_10006detail10radix_sort30DeviceRadixSortHistogramKernelINS1_5radix10policy_hubIjjyE10Policy1000ELNS0_9SortOrderE0EjyNS1_21identity_decomposer_tEEEvPT2_PKT1_SA_iiT3_E12temp_storage;
	add.s32 	%r6, %r172, %r171;
	and.b32  	%r7, %r165, 268435440;
	cvt.u64.u32 	%rd5, %r166;
	add.s32 	%r8, %r166, 128;
	add.s32 	%r9, %r166, 256;
	add.s32 	%r10, %r166, 384;
	add.s32 	%r11, %r166, 512;
	add.s32 	%r12, %r166, 640;
	add.s32 	%r13, %r166, 768;
	add.s32 	%r14, %r166, 1280;
	add.s32 	%r15, %r166, 1920;
	and.b32  	%r16, %r165, 268435448;
	and.b32  	%r17, %r165, 1;
	neg.s32 	%r18, %r7;
	add.s32 	%r19, %r6, 8192;
	add.s64 	%rd21, %rd17, -1;
	shr.u64 	%rd22, %rd21, 30;
	add.s64 	%rd23, %rd22, 1;
	min.u64 	%rd6, %rd23, %rd17;
	mov.b64 	%rd135, 0;
$L__BB10_2:
	@%p1 bra 	$L__BB10_30;
	setp.lt.u32 	%p5, %r1, 15;
	mov.b32 	%r423, 0;
	@%p5 bra 	$L__BB10_6;
	mov.u32 	%r420, %r19;
	mov.u32 	%r421, %r18;
$L__BB10_5:
	.pragma "nounroll";
	mov.b32 	%r174, 0;
	st.shared.u32 	[%r420+-8192], %r174;
	st.shared.u32 	[%r420+-7168], %r174;
	st.shared.u32 	[%r420+-6144], %r174;
	st.shared.u32 	[%r420+-5120], %r174;
	st.shared.u32 	[%r420+-4096], %r174;
	st.shared.u32 	[%r420+-3072], %r174;
	st.shared.u32 	[%r420+-2048], %r174;
	st.shared.u32 	[%r420+-1024], %r174;
	st.shared.u32 	[%r420], %r174;
	st.shared.u32 	[%r420+1024], %r174;
	st.shared.u32 	[%r420+2048], %r174;
	st.shared.u32 	[%r420+3072], %r174;
	st.shared.u32 	[%r420+4096], %r174;
	st.shared.u32 	[%r420+5120], %r174;
	st.shared.u32 	[%r420+6144], %r174;
	st.shared.u32 	[%r420+7168], %r174;
	add.s32 	%r421, %r421, 16;
	add.s32 	%r420, %r420, 16384;
	setp.ne.s32 	%p6, %r421, 0;
	mov.u32 	%r423, %r7;
	@%p6 bra 	$L__BB10_5;
$L__BB10_6:
	add.s32 	%r25, %r2, -1;
	setp.eq.s32 	%p7, %r2, 0;
	@%p7 bra 	$L__BB10_16;
	setp.lt.u32 	%p8, %r25, 7;
	@%p8 bra 	$L__BB10_9;
	shl.b32 	%r175, %r423, 10;
	add.s32 	%r176, %r6, %r175;
	mov.b32 	%r177, 0;
	st.shared.u32 	[%r176], %r177;
	st.shared.u32 	[%r176+1024], %r177;
	st.shared.u32 	[%r176+2048], %r177;
	st.shared.u32 	[%r176+3072], %r177;
	st.shared.u32 	[%r176+4096], %r177;
	st.shared.u32 	[%r176+5120], %r177;
	st.shared.u32 	[%r176+6144], %r177;
	st.shared.u32 	[%r176+7168], %r177;
	add.s32 	%r423, %r423, 8;
$L__BB10_9:
	setp.eq.s32 	%p9, %r3, 0;
	@%p9 bra 	$L__BB10_16;
	setp.lt.u32 	%p10, %r4, 3;
	@%p10 bra 	$L__BB10_12;
	shl.b32 	%r178, %r423, 10;
	add.s32 	%r179, %r6, %r178;
	mov.b32 	%r180, 0;
	st.shared.u32 	[%r179], %r180;
	st.shared.u32 	[%r179+1024], %r180;
	st.shared.u32 	[%r179+2048], %r180;
	st.shared.u32 	[%r179+3072], %r180;
	add.s32 	%r423, %r423, 4;
$L__BB10_12:
	setp.eq.s32 	%p11, %r5, 0;
	@%p11 bra 	$L__BB10_16;
	setp.eq.s32 	%p12, %r5, 1;
	shl.b32 	%r181, %r423, 10;
	add.s32 	%r30, %r6, %r181;
	mov.b32 	%r182, 0;
	st.shared.u32 	[%r30], %r182;
	@%p12 bra 	$L__BB10_16;
	setp.eq.s32 	%p13, %r5, 2;
	mov.b32 	%r183, 0;
	st.shared.u32 	[%r30+1024], %r183;
	@%p13 bra 	$L__BB10_16;
	mov.b32 	%r184, 0;
	st.shared.u32 	[%r30+2048], %r184;
$L__BB10_16:
	cvt.u32.u64 	%r185, %rd5;
	setp.gt.u32 	%p14, %r185, 127;
	@%p14 bra 	$L__BB10_30;
	setp.lt.u32 	%p15, %r1, 15;
	mov.b32 	%r427, 0;
	@%p15 bra 	$L__BB10_20;
	mov.b32 	%r425, 0;
$L__BB10_19:
	.pragma "nounroll";
	shl.b32 	%r188, %r425, 10;
	add.s32 	%r189, %r6, %r188;
	mov.b32 	%r190, 0;
	st.shared.u32 	[%r189+512], %r190;
	st.shared.u32 	[%r189+1536], %r190;
	st.shared.u32 	[%r189+2560], %r190;
	st.shared.u32 	[%r189+3584], %r190;
	st.shared.u32 	[%r189+4608], %r190;
	st.shared.u32 	[%r189+5632], %r190;
	st.shared.u32 	[%r189+6656], %r190;
	st.shared.u32 	[%r189+7680], %r190;
	st.shared.u32 	[%r189+8704], %r190;
	st.shared.u32 	[%r189+9728], %r190;
	st.shared.u32 	[%r189+10752], %r190;
	st.shared.u32 	[%r189+11776], %r190;
	st.shared.u32 	[%r189+12800], %r190;
	st.shared.u32 	[%r189+13824], %r190;
	st.shared.u32 	[%r189+14848], %r190;
	st.shared.u32 	[%r189+15872], %r190;
	add.s32 	%r425, %r425, 16;
	setp.ne.s32 	%p16, %r425, %r7;
	mov.u32 	%r427, %r7;
	@%p16 bra 	$L__BB10_19;
$L__BB10_20:
	setp.eq.s32 	%p17, %r2, 0;
	@%p17 bra 	$L__BB10_30;
	setp.lt.u32 	%p18, %r25, 7;
	@%p18 bra 	$L__BB10_23;
	shl.b32 	%r191, %r427, 10;
	add.s32 	%r192, %r6, %r191;
	mov.b32 	%r193, 0;
	st.shared.u32 	[%r192+512], %r193;
	st.shared.u32 	[%r192+1536], %r193;
	st.shared.u32 	[%r192+2560], %r193;
	st.shared.u32 	[%r192+3584], %r193;
	st.shared.u32 	[%r192+4608], %r193;
	st.shared.u32 	[%r192+5632], %r193;
	st.shared.u32 	[%r192+6656], %r193;
	st.shared.u32 	[%r192+7680], %r193;
	add.s32 	%r427, %r427, 8;
$L__BB10_23:
	setp.eq.s32 	%p19, %r3, 0;
	@%p19 bra 	$L__BB10_30;
	setp.lt.u32 	%p20, %r4, 3;
	@%p20 bra 	$L__BB10_26;
	shl.b32 	%r194, %r427, 10;
	add.s32 	%r195, %r6, %r194;
	mov.b32 	%r196, 0;
	st.shared.u32 	[%r195+512], %r196;
	st.shared.u32 	[%r195+1536], %r196;
	st.shared.u32 	[%r195+2560], %r196;
	st.shared.u32 	[%r195+3584], %r196;
	add.s32 	%r427, %r427, 4;
$L__BB10_26:
	setp.eq.s32 	%p21, %r5, 0;
	@%p21 bra 	$L__BB10_30;
	setp.eq.s32 	%p22, %r5, 1;
	shl.b32 	%r197, %r427, 10;
	add.s32 	%r38, %r6, %r197;
	mov.b32 	%r198, 0;
	st.shared.u32 	[%r38+512], %r198;
	@%p22 bra 	$L__BB10_30;
	setp.eq.s32 	%p23, %r5, 2;
	mov.b32 	%r199, 0;
	st.shared.u32 	[%r38+1536], %r199;
	@%p23 bra 	$L__BB10_30;
	mov.b32 	%r200, 0;
	st.shared.u32 	[%r38+2560], %r200;
$L__BB10_30:
	bar.sync 	0;
	bar.sync 	0;
	shl.b64 	%rd8, %rd135, 30;
	sub.s64 	%rd24, %rd17, %rd8;
	min.u64 	%rd9, %rd24, 1073741824;
	setp.le.u64 	%p24, %rd9, %rd3;
	@%p24 bra 	$L__BB10_70;
	mov.u64 	%rd136, %rd3;
$L__BB10_32:
	add.s64 	%rd11, %rd136, %rd8;
	sub.s64 	%rd12, %rd17, %rd11;
	setp.lt.u64 	%p25, %rd12, 2048;
	@%p25 bra 	$L__BB10_34;
	add.s64 	%rd27, %rd11, %rd5;
	shl.b64 	%rd28, %rd27, 2;
	add.s64 	%rd29, %rd1, %rd28;
	ld.global.u32 	%r459, [%rd29];
	ld.global.u32 	%r458, [%rd29+512];
	ld.global.u32 	%r457, [%rd29+1024];
	ld.global.u32 	%r456, [%rd29+1536];
	ld.global.u32 	%r455, [%rd29+2048];
	ld.global.u32 	%r454, [%rd29+2560];
	ld.global.u32 	%r453, [%rd29+3072];
	ld.global.u32 	%r452, [%rd29+3584];
	ld.global.u32 	%r451, [%rd29+4096];
	ld.global.u32 	%r450, [%rd29+4608];
	ld.global.u32 	%r449, [%rd29+5120];
	ld.global.u32 	%r448, [%rd29+5632];
	ld.global.u32 	%r447, [%rd29+6144];
	ld.global.u32 	%r446, [%rd29+6656];
	ld.global.u32 	%r445, [%rd29+7168];
	ld.global.u32 	%r444, [%rd29+7680];
	bra.uni 	$L__BB10_66;
$L__BB10_34:
	cvt.u32.u64 	%r202, %rd5;
	cvt.u32.u64 	%r55, %rd12;
	setp.ge.s32 	%p26, %r202, %r55;
	add.s64 	%rd25, %rd11, %rd5;
	shl.b64 	%rd26, %rd25, 2;
	add.s64 	%rd13, %rd1, %rd26;
	mov.b32 	%r459, -1;
	@%p26 bra 	$L__BB10_36;
	ld.global.u32 	%r459, [%rd13];
$L__BB10_36:
	setp.ge.s32 	%p27, %r8, %r55;
	mov.b32 	%r458, -1;
	@%p27 bra 	$L__BB10_38;
	ld.global.u32 	%r458, [%rd13+512];
$L__BB10_38:
	setp.ge.s32 	%p28, %r9, %r55;
	mov.b32 	%r457, -1;
	@%p28 bra 	$L__BB10_40;
	ld.global.u32 	%r457, [%rd13+1024];
$L__BB10_40:
	setp.ge.s32 	%p29, %r10, %r55;
	mov.b32 	%r456, -1;
	@%p29 bra 	$L__BB10_42;
	ld.global.u32 	%r456, [%rd13+1536];
$L__BB10_42:
	setp.ge.s32 	%p30, %r11, %r55;
	mov.b32 	%r455, -1;
	@%p30 bra 	$L__BB10_44;
	ld.global.u32 	%r455, [%rd13+2048];
$L__BB10_44:
	setp.ge.s32 	%p31, %r12, %r55;
	mov.b32 	%r454, -1;
	@%p31 bra 	$L__BB10_46;
	ld.global.u32 	%r454, [%rd13+2560];
$L__BB10_46:
	setp.ge.s32 	%p32, %r13, %r55;
	mov.b32 	%r453, -1;
	@%p32 bra 	$L__BB10_48;
	ld.global.u32 	%r453, [%rd13+3072];
$L__BB10_48:
	mov.u32 	%r210, %tid.x;
	add.s32 	%r211, %r210, 896;
	setp.ge.s32 	%p33, %r211, %r55;
	mov.b32 	%r452, -1;
	@%p33 bra 	$L__BB10_50;
	ld.global.u32 	%r452, [%rd13+3584];
$L__BB10_50:
	or.b32  	%r214, %r210, 1024;
	setp.ge.s32 	%p34, %r214, %r55;
	mov.b32 	%r451, -1;
	@%p34 bra 	$L__BB10_52;
	ld.global.u32 	%r451, [%rd13+4096];
$L__BB10_52:
	add.s32 	%r217, %r210, 1152;
	setp.ge.s32 	%p35, %r217, %r55;
	mov.b32 	%r450, -1;
	@%p35 bra 	$L__BB10_54;
	ld.global.u32 	%r450, [%rd13+4608];
$L__BB10_54:
	setp.ge.s32 	%p36, %r14, %r55;
	mov.b32 	%r449, -1;
	@%p36 bra 	$L__BB10_56;
	ld.global.u32 	%r449, [%rd13+5120];
$L__BB10_56:
	add.s32 	%r221, %r210, 1408;
	setp.ge.s32 	%p37, %r221, %r55;
	mov.b32 	%r448, -1;
	@%p37 bra 	$L__BB10_58;
	ld.global.u32 	%r448, [%rd13+5632];
$L__BB10_58:
	add.s32 	%r224, %r210, 1536;
	setp.ge.s32 	%p38, %r224, %r55;
	mov.b32 	%r447, -1;
	@%p38 bra 	$L__BB10_60;
	ld.global.u32 	%r447, [%rd13+6144];
$L__BB10_60:
	add.s32 	%r227, %r210, 1664;
	setp.ge.s32 	%p39, %r227, %r55;
	mov.b32 	%r446, -1;
	@%p39 bra 	$L__BB10_62;
	ld.global.u32 	%r446, [%rd13+6656];
$L__BB10_62:
	add.s32 	%r230, %r210, 1792;
	setp.ge.s32 	%p40, %r230, %r55;
	mov.b32 	%r445, -1;
	@%p40 bra 	$L__BB10_64;
	ld.global.u32 	%r445, [%rd13+7168];
$L__BB10_64:
	setp.ge.s32 	%p41, %r15, %r55;
	mov.b32 	%r444, -1;
	@%p41 bra 	$L__BB10_66;
	ld.global.u32 	%r444, [%rd13+7680];
$L__BB10_66:
	setp.le.s32 	%p42, %r159, %r158;
	@%p42 bra 	$L__BB10_69;
	mov.b32 	%r460, 0;
	mov.u32 	%r461, %r158;
$L__BB10_68:
	sub.s32 	%r233, %r159, %r461;
	shl.b32 	%r234, %r460, 10;
	mov.u32 	%r235, _ZZN3cub18CUB_300001_SM_10006detail10radix_sort30DeviceRadixSortHistogramKernelINS1_5radix10policy_hubIjjyE10Policy1000ELNS0_9SortOrderE0EjyNS1_21identity_decomposer_tEEEvPT2_PKT1_SA_iiT3_E12temp_storage;
	add.s32 	%r236, %r235, %r234;
	min.s32 	%r237, %r233, 8;
	mov.b32 	%r238, -1;
	shl.b32 	%r239, %r238, %r237;
	not.b32 	%r240, %r239;
	shr.u32 	%r241, %r459, %r461;
	and.b32  	%r242, %r241, %r240;
	shl.b32 	%r243, %r242, 2;
	add.s32 	%r244, %r236, %r243;
	atom.shared.add.u32 	%r245, [%r244], 1;
	shr.u32 	%r246, %r458, %r461;
	and.b32  	%r247, %r246, %r240;
	shl.b32 	%r248, %r247, 2;
	add.s32 	%r249, %r236, %r248;
	atom.shared.add.u32 	%r250, [%r249], 1;
	shr.u32 	%r251, %r457, %r461;
	and.b32  	%r252, %r251, %r240;
	shl.b32 	%r253, %r252, 2;
	add.s32 	%r254, %r236, %r253;
	atom.shared.add.u32 	%r255, [%r254], 1;
	shr.u32 	%r256, %r456, %r461;
	and.b32  	%r257, %r256, %r240;
	shl.b32 	%r258, %r257, 2;
	add.s32 	%r259, %r236, %r258;
	atom.shared.add.u32 	%r260, [%r259], 1;
	shr.u32 	%r261, %r455, %r461;
	and.b32  	%r262, %r261, %r240;
	shl.b32 	%r263, %r262, 2;
	add.s32 	%r264, %r236, %r263;
	atom.shared.add.u32 	%r265, [%r264], 1;
	shr.u32 	%r266, %r454, %r461;
	and.b32  	%r267, %r266, %r240;
	shl.b32 	%r268, %r267, 2;
	add.s32 	%r269, %r236, %r268;
	atom.shared.add.u32 	%r270, [%r269], 1;
	shr.u32 	%r271, %r453, %r461;
	and.b32  	%r272, %r271, %r240;
	shl.b32 	%r273, %r272, 2;
	add.s32 	%r274, %r236, %r273;
	atom.shared.add.u32 	%r275, [%r274], 1;
	shr.u32 	%r276, %r452, %r461;
	and.b32  	%r277, %r276, %r240;
	shl.b32 	%r278, %r277, 2;
	add.s32 	%r279, %r236, %r278;
	atom.shared.add.u32 	%r280, [%r279], 1;
	shr.u32 	%r281, %r451, %r461;
	and.b32  	%r282, %r281, %r240;
	shl.b32 	%r283, %r282, 2;
	add.s32 	%r284, %r236, %r283;
	atom.shared.add.u32 	%r285, [%r284], 1;
	shr.u32 	%r286, %r450, %r461;
	and.b32  	%r287, %r286, %r240;
	shl.b32 	%r288, %r287, 2;
	add.s32 	%r289, %r236, %r288;
	atom.shared.add.u32 	%r290, [%r289], 1;
	shr.u32 	%r291, %r449, %r461;
	and.b32  	%r292, %r291, %r240;
	shl.b32 	%r293, %r292, 2;
	add.s32 	%r294, %r236, %r293;
	atom.shared.add.u32 	%r295, [%r294], 1;
	shr.u32 	%r296, %r448, %r461;
	and.b32  	%r297, %r296, %r240;
	shl.b32 	%r298, %r297, 2;
	add.s32 	%r299, %r236, %r298;
	atom.shared.add.u32 	%r300, [%r299], 1;
	shr.u32 	%r301, %r447, %r461;
	and.b32  	%r302, %r301, %r240;
	shl.b32 	%r303, %r302, 2;
	add.s32 	%r304, %r236, %r303;
	atom.shared.add.u32 	%r305, [%r304], 1;
	shr.u32 	%r306, %r446, %r461;
	and.b32  	%r307, %r306, %r240;
	shl.b32 	%r308, %r307, 2;
	add.s32 	%r309, %r236, %r308;
	atom.shared.add.u32 	%r310, [%r309], 1;
	shr.u32 	%r311, %r445, %r461;
	and.b32  	%r312, %r311, %r240;
	shl.b32 	%r313, %r312, 2;
	add.s32 	%r314, %r236, %r313;
	atom.shared.add.u32 	%r315, [%r314], 1;
	shr.u32 	%r316, %r444, %r461;
	and.b32  	%r317, %r316, %r240;
	shl.b32 	%r318, %r317, 2;
	add.s32 	%r319, %r236, %r318;
	atom.shared.add.u32 	%r320, [%r319], 1;
	add.s32 	%r461, %r461, 8;
	add.s32 	%r460, %r460, 1;
	setp.lt.s32 	%p43, %r461, %r159;
	@%p43 bra 	$L__BB10_68;
$L__BB10_69:
	add.s64 	%rd136, %rd136, %rd4;
	setp.lt.u64 	%p44, %rd136, %rd9;
	@%p44 bra 	$L__BB10_32;
$L__BB10_70:
	bar.sync 	0;
	@%p1 bra 	$L__BB10_152;
	setp.lt.u32 	%p45, %r1, 7;
	mov.b32 	%r464, 0;
	@%p45 bra 	$L__BB10_90;
	mov.b32 	%r462, 0;
$L__BB10_73:
	.pragma "nounroll";
	shl.b32 	%r323, %r462, 10;
	add.s32 	%r108, %r6, %r323;
	ld.shared.u32 	%r109, [%r108];
	setp.eq.s32 	%p46, %r109, 0;
	@%p46 bra 	$L__BB10_75;
	cvt.u32.u64 	%r324, %rd5;
	shl.b32 	%r325, %r462, 8;
	add.s32 	%r326, %r325, %r324;
	mul.wide.u32 	%rd30, %r326, 8;
	add.s64 	%rd31, %rd2, %rd30;
	cvt.u64.u32 	%rd32, %r109;
	atom.global.add.u64 	%rd33, [%rd31], %rd32;
$L__BB10_75:
	ld.shared.u32 	%r110, [%r108+1024];
	setp.eq.s32 	%p47, %r110, 0;
	@%p47 bra 	$L__BB10_77;
	cvt.u32.u64 	%r327, %rd5;
	shl.b32 	%r328, %r462, 8;
	add.s32 	%r329, %r328, %r327;
	add.s32 	%r330, %r329, 256;
	mul.wide.u32 	%rd34, %r330, 8;
	add.s64 	%rd35, %rd2, %rd34;
	cvt.u64.u32 	%rd36, %r110;
	atom.global.add.u64 	%rd37, [%rd35], %rd36;
$L__BB10_77:
	ld.shared.u32 	%r111, [%r108+2048];
	setp.eq.s32 	%p48, %r111, 0;
	@%p48 bra 	$L__BB10_79;
	cvt.u32.u64 	%r331, %rd5;
	shl.b32 	%r332, %r462, 8;
	add.s32 	%r333, %r332, %r331;
	add.s32 	%r334, %r333, 512;
	mul.wide.u32 	%rd38, %r334, 8;
	add.s64 	%rd39, %rd2, %rd38;
	cvt.u64.u32 	%rd40, %r111;
	atom.global.add.u64 	%rd41, [%rd39], %rd40;
$L__BB10_79:
	ld.shared.u32 	%r112, [%r108+3072];
	setp.eq.s32 	%p49, %r112, 0;
	@%p49 bra 	$L__BB10_81;
	cvt.u32.u64 	%r335, %rd5;
	shl.b32 	%r336, %r462, 8;
	add.s32 	%r337, %r336, %r335;
	add.s32 	%r338, %r337, 768;
	mul.wide.u32 	%rd42, %r338, 8;
	add.s64 	%rd43, %rd2, %rd42;
	cvt.u64.u32 	%rd44, %r112;
	atom.global.add.u64 	%rd45, [%rd43], %rd44;
$L__BB10_81:
	ld.shared.u32 	%r113, [%r108+4096];
	setp.eq.s32 	%p50, %r113, 0;
	@%p50 bra 	$L__BB10_83;
	cvt.u32.u64 	%r339, %rd5;
	shl.b32 	%r340, %r462, 8;
	add.s32 	%r341, %r340, %r339;
	add.s32 	%r342, %r341, 1024;
	mul.wide.u32 	%rd46, %r342, 8;
	add.s64 	%rd47, %rd2, %rd46;
	cvt.u64.u32 	%rd48, %r113;
	atom.global.add.u64 	%rd49, [%rd47], %rd48;
$L__BB10_83:
	ld.shared.u32 	%r114, [%r108+5120];
	setp.eq.s32 	%p51, %r114, 0;
	@%p51 bra 	$L__BB10_85;
	cvt.u32.u64 	%r343, %rd5;
	shl.b32 	%r344, %r462, 8;
	add.s32 	%r345, %r344, %r343;
	add.s32 	%r346, %r345, 1280;
	mul.wide.u32 	%rd50, %r346, 8;
	add.s64 	%rd51, %rd2, %rd50;
	cvt.u64.u32 	%rd52, %r114;
	atom.global.add.u64 	%rd53, [%rd51], %rd52;
$L__BB10_85:
	ld.shared.u32 	%r115, [%r108+6144];
	setp.eq.s32 	%p52, %r115, 0;
	@%p52 bra 	$L__BB10_87;
	cvt.u32.u64 	%r347, %rd5;
	shl.b32 	%r348, %r462, 8;
	add.s32 	%r349, %r348, %r347;
	add.s32 	%r350, %r349, 1536;
	mul.wide.u32 	%rd54, %r350, 8;
	add.s64 	%rd55, %rd2, %rd54;
	cvt.u64.u32 	%rd56, %r115;
	atom.global.add.u64 	%rd57, [%rd55], %rd56;
$L__BB10_87:
	ld.shared.u32 	%r116, [%r108+7168];
	setp.eq.s32 	%p53, %r116, 0;
	@%p53 bra 	$L__BB10_89;
	cvt.u32.u64 	%r351, %rd5;
	shl.b32 	%r352, %r462, 8;
	add.s32 	%r353, %r352, %r351;
	add.s32 	%r354, %r353, 1792;
	mul.wide.u32 	%rd58, %r354, 8;
	add.s64 	%rd59, %rd2, %rd58;
	cvt.u64.u32 	%rd60, %r116;
	atom.global.add.u64 	%rd61, [%rd59], %rd60;
$L__BB10_89:
	add.s32 	%r462, %r462, 8;
	setp.ne.s32 	%p54, %r462, %r16;
	mov.u32 	%r464, %r16;
	@%p54 bra 	$L__BB10_73;
$L__BB10_90:
	add.s32 	%r119, %r5, -1;
	setp.eq.s32 	%p55, %r3, 0;
	@%p55 bra 	$L__BB10_111;
	setp.lt.u32 	%p56, %r4, 3;
	@%p56 bra 	$L__BB10_101;
	shl.b32 	%r355, %r464, 10;
	add.s32 	%r120, %r6, %r355;
	ld.shared.u32 	%r121, [%r120];
	setp.eq.s32 	%p57, %r121, 0;
	@%p57 bra 	$L__BB10_94;
	cvt.u32.u64 	%r356, %rd5;
	shl.b32 	%r357, %r464, 8;
	add.s32 	%r358, %r357, %r356;
	mul.wide.u32 	%rd62, %r358, 8;
	add.s64 	%rd63, %rd2, %rd62;
	cvt.u64.u32 	%rd64, %r121;
	atom.global.add.u64 	%rd65, [%rd63], %rd64;
$L__BB10_94:
	ld.shared.u32 	%r122, [%r120+1024];
	setp.eq.s32 	%p58, %r122, 0;
	@%p58 bra 	$L__BB10_96;
	cvt.u32.u64 	%r359, %rd5;
	shl.b32 	%r360, %r464, 8;
	add.s32 	%r361, %r360, %r359;
	add.s32 	%r362, %r361, 256;
	mul.wide.u32 	%rd66, %r362, 8;
	add.s64 	%rd67, %rd2, %rd66;
	cvt.u64.u32 	%rd68, %r122;
	atom.global.add.u64 	%rd69, [%rd67], %rd68;
$L__BB10_96:
	ld.shared.u32 	%r123, [%r120+2048];
	setp.eq.s32 	%p59, %r123, 0;
	@%p59 bra 	$L__BB10_98;
	cvt.u32.u64 	%r363, %rd5;
	shl.b32 	%r364, %r464, 8;
	add.s32 	%r365, %r364, %r363;
	add.s32 	%r366, %r365, 512;
	mul.wide.u32 	%rd70, %r366, 8;
	add.s64 	%rd71, %rd2, %rd70;
	cvt.u64.u32 	%rd72, %r123;
	atom.global.add.u64 	%rd73, [%rd71], %rd72;
$L__BB10_98:
	ld.shared.u32 	%r124, [%r120+3072];
	setp.eq.s32 	%p60, %r124, 0;
	@%p60 bra 	$L__BB10_100;
	cvt.u32.u64 	%r367, %rd5;
	shl.b32 	%r368, %r464, 8;
	add.s32 	%r369, %r368, %r367;
	add.s32 	%r370, %r369, 768;
	mul.wide.u32 	%rd74, %r370, 8;
	add.s64 	%rd75, %rd2, %rd74;
	cvt.u64.u32 	%rd76, %r124;
	atom.global.add.u64 	%rd77, [%rd75], %rd76;
$L__BB10_100:
	add.s32 	%r464, %r464, 4;
$L__BB10_101:
	setp.eq.s32 	%p61, %r5, 0;
	@%p61 bra 	$L__BB10_111;
	setp.eq.s32 	%p62, %r119, 0;
	@%p62 bra 	$L__BB10_108;
	shl.b32 	%r371, %r464, 10;
	add.s32 	%r127, %r6, %r371;
	ld.shared.u32 	%r128, [%r127];
	setp.eq.s32 	%p63, %r128, 0;
	@%p63 bra 	$L__BB10_105;
	cvt.u32.u64 	%r372, %rd5;
	shl.b32 	%r373, %r464, 8;
	add.s32 	%r374, %r373, %r372;
	mul.wide.u32 	%rd78, %r374, 8;
	add.s64 	%rd79, %rd2, %rd78;
	cvt.u64.u32 	%rd80, %r128;
	atom.global.add.u64 	%rd81, [%rd79], %rd80;
$L__BB10_105:
	ld.shared.u32 	%r129, [%r127+1024];
	setp.eq.s32 	%p64, %r129, 0;
	@%p64 bra 	$L__BB10_107;
	cvt.u32.u64 	%r375, %rd5;
	shl.b32 	%r376, %r464, 8;
	add.s32 	%r377, %r376, %r375;
	add.s32 	%r378, %r377, 256;
	mul.wide.u32 	%rd82, %r378, 8;
	add.s64 	%rd83, %rd2, %rd82;
	cvt.u64.u32 	%rd84, %r129;
	atom.global.add.u64 	%rd85, [%rd83], %rd84;
$L__BB10_107:
	add.s32 	%r464, %r464, 2;
$L__BB10_108:
	setp.eq.s32 	%p65, %r17, 0;
	@%p65 bra 	$L__BB10_111;
	shl.b32 	%r379, %r464, 10;
	add.s32 	%r380, %r6, %r379;
	ld.shared.u32 	%r132, [%r380];
	setp.eq.s32 	%p66, %r132, 0;
	@%p66 bra 	$L__BB10_111;
	cvt.u32.u64 	%r381, %rd5;
	shl.b32 	%r382, %r464, 8;
	add.s32 	%r383, %r382, %r381;
	mul.wide.u32 	%rd86, %r383, 8;
	add.s64 	%rd87, %rd2, %rd86;
	cvt.u64.u32 	%rd88, %r132;
	atom.global.add.u64 	%rd89, [%rd87], %rd88;
$L__BB10_111:
	cvt.u32.u64 	%r384, %rd5;
	setp.gt.u32 	%p67, %r384, 127;
	@%p67 bra 	$L__BB10_152;
	setp.lt.u32 	%p68, %r1, 7;
	mov.b32 	%r468, 0;
	@%p68 bra 	$L__BB10_131;
	mov.b32 	%r466, 0;
$L__BB10_114:
	.pragma "nounroll";
	shl.b32 	%r388, %r466, 10;
	add.s32 	%r134, %r6, %r388;
	ld.shared.u32 	%r135, [%r134+512];
	setp.eq.s32 	%p69, %r135, 0;
	shl.b32 	%r389, %r466, 8;
	add.s32 	%r390, %r389, %r384;
	mul.wide.u32 	%rd90, %r390, 8;
	add.s64 	%rd15, %rd2, %rd90;
	@%p69 bra 	$L__BB10_116;
	cvt.u64.u32 	%rd91, %r135;
	atom.global.add.u64 	%rd92, [%rd15+1024], %rd91;
$L__BB10_116:
	ld.shared.u32 	%r136, [%r134+1536];
	setp.eq.s32 	%p70, %r136, 0;
	@%p70 bra 	$L__BB10_118;
	cvt.u64.u32 	%rd93, %r136;
	atom.global.add.u64 	%rd94, [%rd15+3072], %rd93;
$L__BB10_118:
	ld.shared.u32 	%r137, [%r134+2560];
	setp.eq.s32 	%p71, %r137, 0;
	@%p71 bra 	$L__BB10_120;
	cvt.u64.u32 	%rd95, %r137;
	atom.global.add.u64 	%rd96, [%rd15+5120], %rd95;
$L__BB10_120:
	ld.shared.u32 	%r138, [%r134+3584];
	setp.eq.s32 	%p72, %r138, 0;
	@%p72 bra 	$L__BB10_122;
	cvt.u64.u32 	%rd97, %r138;
	atom.global.add.u64 	%rd98, [%rd15+7168], %rd97;
$L__BB10_122:
	ld.shared.u32 	%r139, [%r134+4608];
	setp.eq.s32 	%p73, %r139, 0;
	@%p73 bra 	$L__BB10_124;
	cvt.u64.u32 	%rd99, %r139;
	atom.global.add.u64 	%rd100, [%rd15+9216], %rd99;
$L__BB10_124:
	ld.shared.u32 	%r140, [%r134+5632];
	setp.eq.s32 	%p74, %r140, 0;
	@%p74 bra 	$L__BB10_126;
	cvt.u64.u32 	%rd101, %r140;
	atom.global.add.u64 	%rd102, [%rd15+11264], %rd101;
$L__BB10_126:
	ld.shared.u32 	%r141, [%r134+6656];
	setp.eq.s32 	%p75, %r141, 0;
	@%p75 bra 	$L__BB10_128;
	cvt.u64.u32 	%rd103, %r141;
	atom.global.add.u64 	%rd104, [%rd15+13312], %rd103;
$L__BB10_128:
	ld.shared.u32 	%r142, [%r134+7680];
	setp.eq.s32 	%p76, %r142, 0;
	@%p76 bra 	$L__BB10_130;
	cvt.u64.u32 	%rd105, %r142;
	atom.global.add.u64 	%rd106, [%rd15+15360], %rd105;
$L__BB10_130:
	add.s32 	%r466, %r466, 8;
	setp.ne.s32 	%p77, %r466, %r16;
	mov.u32 	%r468, %r16;
	@%p77 bra 	$L__BB10_114;
$L__BB10_131:
	setp.eq.s32 	%p78, %r3, 0;
	@%p78 bra 	$L__BB10_152;
	setp.lt.u32 	%p79, %r4, 3;
	@%p79 bra 	$L__BB10_142;
	shl.b32 	%r391, %r468, 10;
	add.s32 	%r145, %r6, %r391;
	ld.shared.u32 	%r146, [%r145+512];
	setp.eq.s32 	%p80, %r146, 0;
	@%p80 bra 	$L__BB10_135;
	shl.b32 	%r393, %r468, 8;
	add.s32 	%r394, %r393, %r384;
	mul.wide.u32 	%rd107, %r394, 8;
	add.s64 	%rd108, %rd2, %rd107;
	cvt.u64.u32 	%rd109, %r146;
	atom.global.add.u64 	%rd110, [%rd108+1024], %rd109;
$L__BB10_135:
	ld.shared.u32 	%r147, [%r145+1536];
	setp.eq.s32 	%p81, %r147, 0;
	@%p81 bra 	$L__BB10_137;
	shl.b32 	%r396, %r468, 8;
	add.s32 	%r397, %r396, %r384;
	add.s32 	%r398, %r397, 256;
	mul.wide.u32 	%rd111, %r398, 8;
	add.s64 	%rd112, %rd2, %rd111;
	cvt.u64.u32 	%rd113, %r147;
	atom.global.add.u64 	%rd114, [%rd112+1024], %rd113;
$L__BB10_137:
	ld.shared.u32 	%r148, [%r145+2560];
	setp.eq.s32 	%p82, %r148, 0;
	@%p82 bra 	$L__BB10_139;
	shl.b32 	%r400, %r468, 8;
	add.s32 	%r401, %r400, %r384;
	add.s32 	%r402, %r401, 512;
	mul.wide.u32 	%rd115, %r402, 8;
	add.s64 	%rd116, %rd2, %rd115;
	cvt.u64.u32 	%rd117, %r148;
	atom.global.add.u64 	%rd118, [%rd116+1024], %rd117;
$L__BB10_139:
	ld.shared.u32 	%r149, [%r145+3584];
	setp.eq.s32 	%p83, %r149, 0;
	@%p83 bra 	$L__BB10_141;
	shl.b32 	%r404, %r468, 8;
	add.s32 	%r405, %r404, %r384;
	add.s32 	%r406, %r405, 768;
	mul.wide.u32 	%rd119, %r406, 8;
	add.s64 	%rd120, %rd2, %rd119;
	cvt.u64.u32 	%rd121, %r149;
	atom.global.add.u64 	%rd122, [%rd120+1024], %rd121;
$L__BB10_141:
	add.s32 	%r468, %r468, 4;
$L__BB10_142:
	setp.eq.s32 	%p84, %r5, 0;
	@%p84 bra 	$L__BB10_152;
	setp.eq.s32 	%p85, %r119, 0;
	@%p85 bra 	$L__BB10_149;
	shl.b32 	%r407, %r468, 10;
	add.s32 	%r152, %r6, %r407;
	ld.shared.u32 	%r153, [%r152+512];
	setp.eq.s32 	%p86, %r153, 0;
	@%p86 bra 	$L__BB10_146;
	shl.b32 	%r409, %r468, 8;
	add.s32 	%r410, %r409, %r384;
	mul.wide.u32 	%rd123, %r410, 8;
	add.s64 	%rd124, %rd2, %rd123;
	cvt.u64.u32 	%rd125, %r153;
	atom.global.add.u64 	%rd126, [%rd124+1024], %rd125;
$L__BB10_146:
	ld.shared.u32 	%r154, [%r152+1536];
	setp.eq.s32 	%p87, %r154, 0;
	@%p87 bra 	$L__BB10_148;
	shl.b32 	%r412, %r468, 8;
	add.s32 	%r413, %r412, %r384;
	add.s32 	%r414, %r413, 256;
	mul.wide.u32 	%rd127, %r414, 8;
	add.s64 	%rd128, %rd2, %rd127;
	cvt.u64.u32 	%rd129, %r154;
	atom.global.add.u64 	%rd130, [%rd128+1024], %rd129;
$L__BB10_148:
	add.s32 	%r468, %r468, 2;
$L__BB10_149:
	setp.eq.s32 	%p88, %r17, 0;
	@%p88 bra 	$L__BB10_152;
	shl.b32 	%r415, %r468, 10;
	add.s32 	%r416, %r6, %r415;
	ld.shared.u32 	%r157, [%r416+512];
	setp.eq.s32 	%p89, %r157, 0;
	@%p89 bra 	$L__BB10_152;
	shl.b32 	%r418, %r468, 8;
	add.s32 	%r419, %r418, %r384;
	mul.wide.u32 	%rd131, %r419, 8;
	add.s64 	%rd132, %rd2, %rd131;
	cvt.u64.u32 	%rd133, %r157;
	atom.global.add.u64 	%rd134, [%rd132+1024], %rd133;
$L__BB10_152:
	bar.sync 	0;
	add.s64 	%rd135, %rd135, 1;
	setp.ne.s64 	%p90, %rd135, %rd6;
	@%p90 bra 	$L__BB10_2;
$L__BB10_153:
	ret;

}
	// .globl	_ZN3cub18CUB_300001_SM_10006detail10radix_sort33DeviceRadixSortExclusiveSumKernelINS1_5radix10policy_hubIjjyE10Policy1000EyEEvPT0_
.visible .entry _ZN3cub18CUB_300001_SM_10006detail10radix_sort33DeviceRadixSortExclusiveSumKernelINS1_5radix10policy_hubIjjyE10Policy1000EyEEvPT0_(
	.param .u64 .ptr .align 1 _ZN3cub18CUB_300001_SM_10006detail10radix_sort33DeviceRadixSortExclusiveSumKernelINS1_5radix10policy_hubIjjyE10Policy1000EyEEvPT0__param_0
)
{
	.reg .pred 	%p<4>;
	.reg .b32 	%r<28>;
	.reg .b64 	%rd<54>;
	// demoted variable
	.shared .align 16 .b8 _ZZN3cub18CUB_300001_SM_10006detail10radix_sort33DeviceRadixSortExclusiveSumKernelINS1_5radix10policy_hubIjjyE10Policy1000EyEEvPT0_E12temp_storage[2336];
	ld.param.u64 	%rd5, [_ZN3cub18CUB_300001_SM_10006detail10radix_sort33DeviceRadixSortExclusiveSumKernelINS1_5radix10policy_hubIjjyE10Policy1000EyEEvPT0__param_0];
	cvta.to.global.u64 	%rd6, %rd5;
	mov.u32 	%r3, %ctaid.x;
	shl.b32 	%r4, %r3, 8;
	mov.u32 	%r1, %tid.x;
	setp.gt.u32 	%p1, %r1, 255;
	add.s32 	%r5, %r4, %r1;
	mul.wide.s32 	%rd7, %r5, 8;
	add.s64 	%rd1, %rd6, %rd7;
	@%p1 bra 	$L__BB11_2;
	ld.global.u64 	%rd53, [%rd1];
$L__BB11_2:
	shr.u32 	%r6, %r1, 3;
	add.s32 	%r7, %r6, %r1;
	shl.b32 	%r8, %r7, 3;
	mov.u32 	%r9, _ZZN3cub18CUB_300001_SM_10006detail10radix_sort33DeviceRadixSortExclusiveSumKernelINS1_5radix10policy_hubIjjyE10Policy1000EyEEvPT0_E12temp_storage;
	add.s32 	%r10, %r9, %r8;
	add.s32 	%r2, %r10, 16;
	st.shared.u64 	[%r10+16], %rd53;
	bar.sync 	0;
	setp.gt.u32 	%p2, %r1, 31;
	@%p2 bra 	$L__BB11_4;
	mad.lo.s32 	%r27, %r1, 72, %r9;
	ld.shared.u64 	%rd23, [%r27+16];
	ld.shared.u64 	%rd24, [%r27+24];
	ld.shared.u64 	%rd25, [%r27+32];
	ld.shared.u64 	%rd26, [%r27+40];
	ld.shared.u64 	%rd27, [%r27+48];
	ld.shared.u64 	%rd28, [%r27+56];
	ld.shared.u64 	%rd29, [%r27+64];
	ld.shared.u64 	%rd30, [%r27+72];
	add.s64 	%rd31, %rd24, %rd23;
	add.s64 	%rd32, %rd31, %rd25;
	add.s64 	%rd33, %rd32, %rd26;
	add.s64 	%rd34, %rd33, %rd27;
	add.s64 	%rd35, %rd34, %rd28;
	add.s64 	%rd36, %rd35, %rd29;
	add.s64 	%rd10, %rd36, %rd30;
	mov.b32 	%r11, 1;
	mov.b32 	%r24, 0;
	mov.b32 	%r25, -1;
	// begin inline asm
	{  .reg .u64 r0;  .reg .u32 lo;  .reg .u32 hi;  .reg .pred p;  mov.b64 {lo, hi}, %rd10;  shfl.sync.up.b32 lo|p, lo, %r11, %r24, %r25;  shfl.sync.up.b32 hi|p, hi, %r11, %r24, %r25;  mov.b64 r0, {lo, hi};  @p add.u64 r0, r0, %rd10;  mov.u64 %rd8, r0;}
	// end inline asm
	mov.b32 	%r14, 2;
	// begin inline asm
	{  .reg .u64 r0;  .reg .u32 lo;  .reg .u32 hi;  .reg .pred p;  mov.b64 {lo, hi}, %rd8;  shfl.sync.up.b32 lo|p, lo, %r14, %r24, %r25;  shfl.sync.up.b32 hi|p, hi, %r14, %r24, %r25;  mov.b64 r0, {lo, hi};  @p add.u64 r0, r0, %rd8;  mov.u64 %rd11, r0;}
	// end inline asm
	mov.b32 	%r17, 4;
	// begin inline asm
	{  .reg .u64 r0;  .reg .u32 lo;  .reg .u32 hi;  .reg .pred p;  mov.b64 {lo, hi}, %rd11;  shfl.sync.up.b32 lo|p, lo, %r17, %r24, %r25;  shfl.sync.up.b32 hi|p, hi, %r17, %r24, %r25;  mov.b64 r0, {lo, hi};  @p add.u64 r0, r0, %rd11;  mov.u64 %rd14, r0;}
	// end inline asm
	mov.b32 	%r20, 8;
	// begin inline asm
	{  .reg .u64 r0;  .reg .u32 lo;  .reg .u32 hi;  .reg .pred p;  mov.b64 {lo, hi}, %rd14;  shfl.sync.up.b32 lo|p, lo, %r20, %r24, %r25;  shfl.sync.up.b32 hi|p, hi, %r20, %r24, %r25;  mov.b64 r0, {lo, hi};  @p add.u64 r0, r0, %rd14;  mov.u64 %rd17, r0;}
	// end inline asm
	mov.b32 	%r23, 16;
	// begin inline asm
	{  .reg .u64 r0;  .reg .u32 lo;  .reg .u32 hi;  .reg .pred p;  mov.b64 {lo, hi}, %rd17;  shfl.sync.up.b32 lo|p, lo, %r23, %r24, %r25;  shfl.sync.up.b32 hi|p, hi, %r23, %r24, %r25;  mov.b64 r0, {lo, hi};  @p add.u64 r0, r0, %rd17;  mov.u64 %rd20, r0;}
	// end inline asm
	sub.s64 	%rd37, %rd20, %rd10;
	ld.shared.u64 	%rd38, [%r27+16];
	ld.shared.u64 	%rd39, [%r27+24];
	ld.shared.u64 	%rd40, [%r27+32];
	ld.shared.u64 	%rd41, [%r27+40];
	ld.shared.u64 	%rd42, [%r27+48];
	ld.shared.u64 	%rd43, [%r27+56];
	ld.shared.u64 	%rd44, [%r27+64];
	add.s64 	%rd45, %rd38, %rd37;
	add.s64 	%rd46, %rd39, %rd45;
	add.s64 	%rd47, %rd40, %rd46;
	add.s64 	%rd48, %rd41, %rd47;
	add.s64 	%rd49, %rd42, %rd48;
	add.s64 	%rd50, %rd43, %rd49;
	add.s64 	%rd51, %rd44, %rd50;
	st.shared.u64 	[%r27+16], %rd37;
	st.shared.u64 	[%r27+24], %rd45;
	st.shared.u64 	[%r27+32], %rd46;
	st.shared.u64 	[%r27+40], %rd47;
	st.shared.u64 	[%r27+48], %rd48;
	st.shared.u64 	[%r27+56], %rd49;
	st.shared.u64 	[%r27+64], %rd50;
	st.shared.u64 	[%r27+72], %rd51;
$L__BB11_4:
	setp.gt.u32 	%p3, %r1, 255;
	bar.sync 	0;
	@%p3 bra 	$L__BB11_6;
	ld.shared.u64 	%rd52, [%r2];
	st.global.u64 	[%rd1], %rd52;
$L__BB11_6:
	ret;

}
	// .globl	_ZN3cub18CUB_300001_SM_10006detail10radix_sort29DeviceRadixSortOnesweepKernelINS1_5radix10policy_hubIjjyE10Policy1000ELNS0_9SortOrderE0EjjyiiNS1_21identity_decomposer_tEEEvPT5_SB_PT3_PKSC_PT1_PKSG_PT2_PKSK_T4_iiT6_
.visible .entry _ZN3cub18CUB_300001_SM_10006detail10radix_sort29DeviceRadixSortOnesweepKernelINS1_5radix10policy_hubIjjyE10Policy1000ELNS0_9SortOrderE0EjjyiiNS1_21identity_decomposer_tEEEvPT5_SB_PT3_PKSC_PT1_PKSG_PT2_PKSK_T4_iiT6_(
	.param .u64 .ptr .align 1 _ZN3cub18CUB_300001_SM_10006detail10radix_sort29DeviceRadixSortOnesweepKernelINS1_5radix10policy_hubIjjyE10Policy1000ELNS0_9SortOrderE0EjjyiiNS1_21identity_decomposer_tEEEvPT5_SB_PT3_PKSC_PT1_PKSG_PT2_PKSK_T4_iiT6__param_0,
	.param .u64 .ptr .align 1 _ZN3cub18CUB_300001_SM_10006detail10radix_sort29DeviceRadixSortOnesweepKernelINS1_5radix10policy_hubIjjyE10Policy1000ELNS0_9SortOrderE0EjjyiiNS1_21identity_decomposer_tEEEvPT5_SB_PT3_PKSC_PT1_PKSG_PT2_PKSK_T4_iiT6__param_1,
	.param .u64 .ptr .align 1 _ZN3cub18CUB_300001_SM_10006detail10radix_sort29DeviceRadixSortOnesweepKernelINS1_5radix10policy_hubIjjyE10Policy1000ELNS0_9SortOrderE0EjjyiiNS1_21identity_decomposer_tEEEvPT5_SB_PT3_PKSC_PT1_PKSG_PT2_PKSK_T4_iiT6__param_2,
	.param .u64 .ptr .align 1 _ZN3cub18CUB_300001_SM_10006detail10radix_sort29DeviceRadixSortOnesweepKernelINS1_5radix10policy_hubIjjyE10Policy1000ELNS0_9SortOrderE0EjjyiiNS1_21identity_decomposer_tEEEvPT5_SB_PT3_PKSC_PT1_PKSG_PT2_PKSK_T4_iiT6__param_3,
	.param .u64 .ptr .align 1 _ZN3cub18CUB_300001_SM_10006detail10radix_sort29DeviceRadixSortOnesweepKernelINS1_5radix10policy_hubIjjyE10Policy1000ELNS0_9SortOrderE0EjjyiiNS1_21identity_decomposer_tEEEvPT5_SB_PT3_PKSC_PT1_PKSG_PT2_PKSK_T4_iiT6__param_4,
	.param .u64 .ptr .align 1 _ZN3cub18CUB_300001_SM_10006detail10radix_sort29DeviceRadixSortOnesweepKernelINS1_5radix10policy_hubIjjyE10Policy1000ELNS0_9SortOrderE0EjjyiiNS1_21identity_decomposer_tEEEvPT5_SB_PT3_PKSC_PT1_PKSG_PT2_PKSK_T4_iiT6__param_5,
	.param .u64 .ptr .align 1 _ZN3cub18CUB_300001_SM_10006detail10radix_sort29DeviceRadixSortOnesweepKernelINS1_5radix10policy_hubIjjyE10Policy1000ELNS0_9SortOrderE0EjjyiiNS1_21identity_decomposer_tEEEvPT5_SB_PT3_PKSC_PT1_PKSG_PT2_PKSK_T4_iiT6__param_6,
	.param .u64 .ptr .align 1 _ZN3cub18CUB_300001_SM_10006detail10radix_sort29DeviceRadixSortOnesweepKernelINS1_5radix10policy_hubIjjyE10Policy1000ELNS0_9SortOrderE0EjjyiiNS1_21identity_decomposer_tEEEvPT5_SB_PT3_PKSC_PT1_PKSG_PT2_PKSK_T4_iiT6__param_7,
	.param .u32 _ZN3cub18CUB_300001_SM_10006detail10radix_sort29DeviceRadixSortOnesweepKernelINS1_5radix10policy_hubIjjyE10Policy1000ELNS0_9SortOrderE0EjjyiiNS1_21identity_decomposer_tEEEvPT5_SB_PT3_PKSC_PT1_PKSG_PT2_PKSK_T4_iiT6__param_8,
	.param .u32 _ZN3cub18CUB_300001_SM_10006detail10radix_sort29DeviceRadixSortOnesweepKernelINS1_5radix10policy_hubIjjyE10Policy1000ELNS0_9SortOrderE0EjjyiiNS1_21identity_decomposer_tEEEvPT5_SB_PT3_PKSC_PT1_PKSG_PT2_PKSK_T4_iiT6__param_9,
	.param .u32 _ZN3cub18CUB_300001_SM_10006detail10radix_sort29DeviceRadixSortOnesweepKernelINS1_5radix10policy_hubIjjyE10Policy1000ELNS0_9SortOrderE0EjjyiiNS1_21identity_decomposer_tEEEvPT5_SB_PT3_PKSC_PT1_PKSG_PT2_PKSK_T4_iiT6__param_10,
	.param .align 1 .b8 _ZN3cub18CUB_300001_SM_10006detail10radix_sort29DeviceRadixSortOnesweepKernelINS1_5radix10policy_hubIjjyE10Policy1000ELNS0_9SortOrderE0EjjyiiNS1_21identity_decomposer_tEEEvPT5_SB_PT3_PKSC_PT1_PKSG_PT2_PKSK_T4_iiT6__param_11[1]
)
.maxntid 384
{
	.reg .pred 	%p<205>;
	.reg .b32 	%r<2012>;
	.reg .b64 	%rd<372>;
	// demoted variable
	.shared .align 16 .b8 _ZZN3cub18CUB_300001_SM_10006detail10radix_sort29DeviceRadixSortOnesweepKernelINS1_5radix10policy_hubIjjyE10Policy1000ELNS0_9SortOrderE0EjjyiiNS1_21identity_decomposer_tEEEvPT5_SB_PT3_PKSC_PT1_PKSG_PT2_PKSK_T4_iiT6_E1s[28160];
	ld.param.u64 	%rd42, [_ZN3cub18CUB_300001_SM_10006detail10radix_sort29DeviceRadixSortOnesweepKernelINS1_5radix10policy_hubIjjyE10Policy1000ELNS0_9SortOrderE0EjjyiiNS1_21identity_decomposer_tEEEvPT5_SB_PT3_PKSC_PT1_PKSG_PT2_PKSK_T4_iiT6__param_1];
	ld.param.u64 	%rd46, [_ZN3cub18CUB_300001_SM_10006detail10radix_sort29DeviceRadixSortOnesweepKernelINS1_5radix10policy_hubIjjyE10Policy1000ELNS0_9SortOrderE0EjjyiiNS1_21identity_decomposer_tEEEvPT5_SB_PT3_PKSC_PT1_PKSG_PT2_PKSK_T4_iiT6__param_4];
	ld.param.u64 	%rd47, [_ZN3cub18CUB_300001_SM_10006detail10radix_sort29DeviceRadixSortOnesweepKernelINS1_5radix10policy_hubIjjyE10Policy1000ELNS0_9SortOrderE0EjjyiiNS1_21identity_decomposer_tEEEvPT5_SB_PT3_PKSC_PT1_PKSG_PT2_PKSK_T4_iiT6__param_5];
	ld.param.u64 	%rd48, [_ZN3cub18CUB_300001_SM_10006detail10radix_sort29DeviceRadixSortOnesweepKernelINS1_5radix10policy_hubIjjyE10Policy1000ELNS0_9SortOrderE0EjjyiiNS1_21identity_decomposer_tEEEvPT5_SB_PT3_PKSC_PT1_PKSG_PT2_PKSK_T4_iiT6__param_6];
	ld.param.u32 	%r399, [_ZN3cub18CUB_300001_SM_10006detail10radix_sort29DeviceRadixSortOnesweepKernelINS1_5radix10policy_hubIjjyE10Policy1000ELNS0_9SortOrderE0EjjyiiNS1_21identity_decomposer_tEEEvPT5_SB_PT3_PKSC_PT1_PKSG_PT2_PKSK_T4_iiT6__param_8];
	ld.param.u32 	%r400, [_ZN3cub18CUB_300001_SM_10006detail10radix_sort29DeviceRadixSortOnesweepKernelINS1_5radix10policy_hubIjjyE10Policy1000ELNS0_9SortOrderE0EjjyiiNS1_21identity_decomposer_tEEEvPT5_SB_PT3_PKSC_PT1_PKSG_PT2_PKSK_T4_iiT6__param_9];
	ld.param.u32 	%r401, [_ZN3cub18CUB_300001_SM_10006detail10radix_sort29DeviceRadixSortOnesweepKernelINS1_5radix10policy_hubIjjyE10Policy1000ELNS0_9SortOrderE0EjjyiiNS1_21identity_decomposer_tEEEvPT5_SB_PT3_PKSC_PT1_PKSG_PT2_PKSK_T4_iiT6__param_10];
	cvta.to.global.u64 	%rd1, %rd48;
	cvta.to.global.u64 	%rd2, %rd46;
	cvta.to.global.u64 	%rd3, %rd47;
	mov.u32 	%r1, %tid.x;
	shr.u32 	%r2, %r1, 5;
	// begin inline asm
	mov.u32 %r402, %laneid;
	// end inline asm
	setp.ne.s32 	%p1, %r1, 0;
	@%p1 bra 	$L__BB12_2;
	cvta.to.global.u64 	%rd49, %rd42;
	atom.global.add.u32 	%r403, [%rd49], 1;
	st.shared.u32 	[_ZZN3cub18CUB_300001_SM_10006detail10radix_sort29DeviceRadixSortOnesweepKernelINS1_5radix10policy_hubIjjyE10Policy1000ELNS0_9SortOrderE0EjjyiiNS1_21identity_decomposer_tEEEvPT5_SB_PT3_PKSC_PT1_PKSG_PT2_PKSK_T4_iiT6_E1s+26112], %r403;
$L__BB12_2:
	bar.sync 	0;
	ld.shared.u32 	%r4, [_ZZN3cub18CUB_300001_SM_10006detail10radix_sort29DeviceRadixSortOnesweepKernelINS1_5radix10policy_hubIjjyE10Policy1000ELNS0_9SortOrderE0EjjyiiNS1_21identity_decomposer_tEEEvPT5_SB_PT3_PKSC_PT1_PKSG_PT2_PKSK_T4_iiT6_E1s+26112];
	mul.lo.s32 	%r404, %r4, 6528;
	add.s32 	%r5, %r404, 6528;
	setp.gt.s32 	%p2, %r5, %r399;
	cvt.s64.s32 	%rd4, %r404;
	@%p2 bra 	$L__BB12_4;
	and.b32  	%r405, %r1, 31;
	and.b32  	%r406, %r1, 992;
	mul.lo.s32 	%r407, %r406, 17;
	or.b32  	%r408, %r407, %r405;
	cvt.u64.u32 	%rd50, %r408;
	add.s64 	%rd51, %rd50, %rd4;
	shl.b64 	%rd52, %rd51, 2;
	add.s64 	%rd53, %rd3, %rd52;
	ld.global.u32 	%r1911, [%rd53];
	ld.global.u32 	%r1910, [%rd53+128];
	ld.global.u32 	%r1909, [%rd53+256];
	ld.global.u32 	%r1908, [%rd53+384];
	ld.global.u32 	%r1907, [%rd53+512];
	ld.global.u32 	%r1906, [%rd53+640];
	ld.global.u32 	%r1905, [%rd53+768];
	ld.global.u32 	%r1904, [%rd53+896];
	ld.global.u32 	%r1903, [%rd53+1024];
	ld.global.u32 	%r1902, [%rd53+1152];
	ld.global.u32 	%r1901, [%rd53+1280];
	ld.global.u32 	%r1900, [%rd53+1408];
	ld.global.u32 	%r1899, [%rd53+1536];
	ld.global.u32 	%r1898, [%rd53+1664];
	ld.global.u32 	%r1897, [%rd53+1792];
	ld.global.u32 	%r1896, [%rd53+1920];
	ld.global.u32 	%r1895, [%rd53+2048];
	bra.uni 	$L__BB12_38;
$L__BB12_4:
	cvt.u32.u64 	%r410, %rd4;
	sub.s32 	%r23, %r399, %r410;
	and.b32  	%r411, %r1, 31;
	and.b32  	%r412, %r1, 992;
	mul.lo.s32 	%r413, %r412, 17;
	or.b32  	%r24, %r413, %r411;
	setp.ge.s32 	%p3, %r24, %r23;
	cvt.u64.u32 	%rd54, %r24;
	add.s64 	%rd55, %rd54, %rd4;
	shl.b64 	%rd56, %rd55, 2;
	add.s64 	%rd5, %rd3, %rd56;
	mov.b32 	%r1911, -1;
	@%p3 bra 	$L__BB12_6;
	ld.global.u32 	%r1911, [%rd5];
$L__BB12_6:
	add.s32 	%r415, %r24, 32;
	setp.ge.s32 	%p4, %r415, %r23;
	mov.b32 	%r1910, -1;
	@%p4 bra 	$L__BB12_8;
	ld.global.u32 	%r1910, [%rd5+128];
$L__BB12_8:
	add.s32 	%r417, %r24, 64;
	setp.ge.s32 	%p5, %r417, %r23;
	mov.b32 	%r1909, -1;
	@%p5 bra 	$L__BB12_10;
	ld.global.u32 	%r1909, [%rd5+256];
$L__BB12_10:
	add.s32 	%r419, %r24, 96;
	setp.ge.s32 	%p6, %r419, %r23;
	mov.b32 	%r1908, -1;
	@%p6 bra 	$L__BB12_12;
	ld.global.u32 	%r1908, [%rd5+384];
$L__BB12_12:
	add.s32 	%r421, %r24, 128;
	setp.ge.s32 	%p7, %r421, %r23;
	mov.b32 	%r1907, -1;
	@%p7 bra 	$L__BB12_14;
	ld.global.u32 	%r1907, [%rd5+512];
$L__BB12_14:
	add.s32 	%r423, %r24, 160;
	setp.ge.s32 	%p8, %r423, %r23;
	mov.b32 	%r1906, -1;
	@%p8 bra 	$L__BB12_16;
	ld.global.u32 	%r1906, [%rd5+640];
$L__BB12_16:
	add.s32 	%r425, %r24, 192;
	setp.ge.s32 	%p9, %r425, %r23;
	mov.b32 	%r1905, -1;
	@%p9 bra 	$L__BB12_18;
	ld.global.u32 	%r1905, [%rd5+768];
$L__BB12_18:
	add.s32 	%r427, %r24, 224;
	setp.ge.s32 	%p10, %r427, %r23;
	mov.b32 	%r1904, -1;
	@%p10 bra 	$L__BB12_20;
	ld.global.u32 	%r1904, [%rd5+896];
$L__BB12_20:
	add.s32 	%r429, %r24, 256;
	setp.ge.s32 	%p11, %r429, %r23;
	mov.b32 	%r1903, -1;
	@%p11 bra 	$L__BB12_22;
	ld.global.u32 	%r1903, [%rd5+1024];
$L__BB12_22:
	add.s32 	%r431, %r24, 288;
	setp.ge.s32 	%p12, %r431, %r23;
	mov.b32 	%r1902, -1;
	@%p12 bra 	$L__BB12_24;
	ld.global.u32 	%r1902, [%rd5+1152];
$L__BB12_24:
	add.s32 	%r433, %r24, 320;
	setp.ge.s32 	%p13, %r433, %r23;
	mov.b32 	%r1901, -1;
	@%p13 bra 	$L__BB12_26;
	ld.global.u32 	%r1901, [%rd5+1280];
$L__BB12_26:
	add.s32 	%r435, %r24, 352;
	setp.ge.s32 	%p14, %r435, %r23;
	mov.b32 	%r1900, -1;
	@%p14 bra 	$L__BB12_28;
	ld.global.u32 	%r1900, [%rd5+1408];
$L__BB12_28:
	add.s32 	%r437, %r24, 384;
	setp.ge.s32 	%p15, %r437, %r23;
	mov.b32 	%r1899, -1;
	@%p15 bra 	$L__BB12_30;
	ld.global.u32 	%r1899, [%rd5+1536];
$L__BB12_30:
	add.s32 	%r439, %r24, 416;
	setp.ge.s32 	%p16, %r439, %r23;
	mov.b32 	%r1898, -1;
	@%p16 bra 	$L__BB12_32;
	ld.global.u32 	%r1898, [%rd5+1664];
$L__BB12_32:
	add.s32 	%r441, %r24, 448;
	setp.ge.s32 	%p17, %r441, %r23;
	mov.b32 	%r1897, -1;
	@%p17 bra 	$L__BB12_34;
	ld.global.u32 	%r1897, [%rd5+1792];
$L__BB12_34:
	add.s32 	%r443, %r24, 480;
	setp.ge.s32 	%p18, %r443, %r23;
	mov.b32 	%r1896, -1;
	@%p18 bra 	$L__BB12_36;
	ld.global.u32 	%r1896, [%rd5+1920];
$L__BB12_36:
	add.s32 	%r445, %r24, 512;
	setp.ge.s32 	%p19, %r445, %r23;
	mov.b32 	%r1895, -1;
	@%p19 bra 	$L__BB12_38;
	ld.global.u32 	%r1895, [%rd5+2048];
$L__BB12_38:
	mov.b32 	%r446, -1;
	shl.b32 	%r447, %r446, %r401;
	not.b32 	%r75, %r447;
	shl.b32 	%r448, %r2, 10;
	mov.u32 	%r449, _ZZN3cub18CUB_300001_SM_10006detail10radix_sort29DeviceRadixSortOnesweepKernelINS1_5radix10policy_hubIjjyE10Policy1000ELNS0_9SortOrderE0EjjyiiNS1_21identity_decomposer_tEEEvPT5_SB_PT3_PKSC_PT1_PKSG_PT2_PKSK_T4_iiT6_E1s;
	add.s32 	%r76, %r449, %r448;
	setp.gt.s32 	%p20, %r402, 255;
	@%p20 bra 	$L__BB12_51;
	max.s32 	%r450, %r402, 224;
	sub.s32 	%r451, %r450, %r402;
	add.s32 	%r452, %r451, 31;
	shr.u32 	%r453, %r452, 5;
	add.s32 	%r77, %r453, 1;
	and.b32  	%r78, %r77, 15;
	setp.lt.u32 	%p21, %r452, 480;
	mov.u32 	%r1915, %r402;
	@%p21 bra 	$L__BB12_42;
	and.b32  	%r454, %r77, 268435440;
	neg.s32 	%r1913, %r454;
	shl.b32 	%r456, %r402, 2;
	add.s32 	%r457, %r448, %r456;
	add.s32 	%r459, %r457, %r449;
	add.s32 	%r1912, %r459, 1024;
	mov.u32 	%r1915, %r402;
$L__BB12_41:
	.pragma "nounroll";
	mov.b32 	%r460, 0;
	st.shared.u32 	[%r1912+-1024], %r460;
	st.shared.u32 	[%r1912+-896], %r460;
	st.shared.u32 	[%r1912+-768], %r460;
	st.shared.u32 	[%r1912+-640], %r460;
	st.shared.u32 	[%r1912+-512], %r460;
	st.shared.u32 	[%r1912+-384], %r460;
	st.shared.u32 	[%r1912+-256], %r460;
	st.shared.u32 	[%r1912+-128], %r460;
	st.shared.u32 	[%r1912], %r460;
	st.shared.u32 	[%r1912+128], %r460;
	st.shared.u32 	[%r1912+256], %r460;
	st.shared.u32 	[%r1912+384], %r460;
	st.shared.u32 	[%r1912+512], %r460;
	st.shared.u32 	[%r1912+640], %r460;
	st.shared.u32 	[%r1912+768], %r460;
	st.shared.u32 	[%r1912+896], %r460;
	add.s32 	%r1915, %r1915, 512;
	add.s32 	%r1913, %r1913, 16;
	add.s32 	%r1912, %r1912, 2048;
	setp.ne.s32 	%p22, %r1913, 0;
	@%p22 bra 	$L__BB12_41;
$L__BB12_42:
	setp.eq.s32 	%p23, %r78, 0;
	@%p23 bra 	$L__BB12_51;
	and.b32  	%r88, %r77, 7;
	setp.lt.u32 	%p24, %r78, 8;
	@%p24 bra 	$L__BB12_45;
	shl.b32 	%r461, %r1915, 2;
	add.s32 	%r462, %r76, %r461;
	mov.b32 	%r463, 0;
	st.shared.u32 	[%r462], %r463;
	st.shared.u32 	[%r462+128], %r463;
	st.shared.u32 	[%r462+256], %r463;
	st.shared.u32 	[%r462+384], %r463;
	st.shared.u32 	[%r462+512], %r463;
	st.shared.u32 	[%r462+640], %r463;
	st.shared.u32 	[%r462+768], %r463;
	st.shared.u32 	[%r462+896], %r463;
	add.s32 	%r1915, %r1915, 256;
$L__BB12_45:
	setp.eq.s32 	%p25, %r88, 0;
	@%p25 bra 	$L__BB12_51;
	and.b32  	%r91, %r77, 3;
	setp.lt.u32 	%p26, %r88, 4;
	@%p26 bra 	$L__BB12_48;
	shl.b32 	%r464, %r1915, 2;
	add.s32 	%r465, %r76, %r464;
	mov.b32 	%r466, 0;
	st.shared.u32 	[%r465], %r466;
	st.shared.u32 	[%r465+128], %r466;
	st.shared.u32 	[%r465+256], %r466;
	st.shared.u32 	[%r465+384], %r466;
	add.s32 	%r1915, %r1915, 128;
$L__BB12_48:
	setp.eq.s32 	%p27, %r91, 0;
	@%p27 bra 	$L__BB12_51;
	shl.b32 	%r468, %r1915, 2;
	add.s32 	%r469, %r448, %r468;
	add.s32 	%r1919, %r449, %r469;
	neg.s32 	%r1918, %r91;
$L__BB12_50:
	.pragma "nounroll";
	mov.b32 	%r471, 0;
	st.shared.u32 	[%r1919], %r471;
	add.s32 	%r1919, %r1919, 128;
	add.s32 	%r1918, %r1918, 1;
	setp.ne.s32 	%p28, %r1918, 0;
	@%p28 bra 	$L__BB12_50;
$L__BB12_51:
	bar.warp.sync 	-1;
	shr.u32 	%r473, %r1911, %r400;
	and.b32  	%r100, %r473, %r75;
	shl.b32 	%r474, %r1, 5;
	and.b32  	%r475, %r474, 31744;
	mov.u32 	%r476, _ZZN3cub18CUB_300001_SM_10006detail10radix_sort29DeviceRadixSortOnesweepKernelINS1_5radix10policy_hubIjjyE10Policy1000ELNS0_9SortOrderE0EjjyiiNS1_21identity_decomposer_tEEEvPT5_SB_PT3_PKSC_PT1_PKSG_PT2_PKSK_T4_iiT6_E1s;
	add.s32 	%r477, %r476, %r475;
	shl.b32 	%r478, %r100, 2;
	add.s32 	%r101, %r477, %r478;
	atom.shared.add.u32 	%r479, [%r101], 1;
	shr.u32 	%r480, %r1910, %r400;
	and.b32  	%r481, %r480, %r75;
	shl.b32 	%r482, %r481, 2;
	add.s32 	%r102, %r477, %r482;
	atom.shared.add.u32 	%r483, [%r102], 1;
	shr.u32 	%r484, %r1909, %r400;
	and.b32  	%r485, %r484, %r75;
	shl.b32 	%r486, %r485, 2;
	add.s32 	%r103, %r477, %r486;
	atom.shared.add.u32 	%r487, [%r103], 1;
	shr.u32 	%r488, %r1908, %r400;
	and.b32  	%r489, %r488, %r75;
	shl.b32 	%r490, %r489, 2;
	add.s32 	%r104, %r477, %r490;
	atom.shared.add.u32 	%r491, [%r104], 1;
	shr.u32 	%r492, %r1907, %r400;
	and.b32  	%r493, %r492, %r75;
	shl.b32 	%r494, %r493, 2;
	add.s32 	%r105, %r477, %r494;
	atom.shared.add.u32 	%r495, [%r105], 1;
	shr.u32 	%r496, %r1906, %r400;
	and.b32  	%r497, %r496, %r75;
	shl.b32 	%r498, %r497, 2;
	add.s32 	%r106, %r477, %r498;
	atom.shared.add.u32 	%r499, [%r106], 1;
	shr.u32 	%r500, %r1905, %r400;
	and.b32  	%r501, %r500, %r75;
	shl.b32 	%r502, %r501, 2;
	add.s32 	%r107, %r477, %r502;
	atom.shared.add.u32 	%r503, [%r107], 1;
	shr.u32 	%r504, %r1904, %r400;
	and.b32  	%r505, %r504, %r75;
	shl.b32 	%r506, %r505, 2;
	add.s32 	%r108, %r477, %r506;
	atom.shared.add.u32 	%r507, [%r108], 1;
	shr.u32 	%r508, %r1903, %r400;
	and.b32  	%r509, %r508, %r75;
	shl.b32 	%r510, %r509, 2;
	add.s32 	%r109, %r477, %r510;
	atom.shared.add.u32 	%r511, [%r109], 1;
	shr.u32 	%r512, %r1902, %r400;
	and.b32  	%r513, %r512, %r75;
	shl.b32 	%r514, %r513, 2;
	add.s32 	%r110, %r477, %r514;
	atom.shared.add.u32 	%r515, [%r110], 1;
	shr.u32 	%r516, %r1901, %r400;
	and.b32  	%r517, %r516, %r75;
	shl.b32 	%r518, %r517, 2;
	add.s32 	%r111, %r477, %r518;
	atom.shared.add.u32 	%r519, [%r111], 1;
	shr.u32 	%r520, %r1900, %r400;
	and.b32  	%r521, %r520, %r75;
	shl.b32 	%r522, %r521, 2;
	add.s32 	%r112, %r477, %r522;
	atom.shared.add.u32 	%r523, [%r112], 1;
	shr.u32 	%r524, %r1899, %r400;
	and.b32  	%r525, %r524, %r75;
	shl.b32 	%r526, %r525, 2;
	add.s32 	%r527, %r477, %r526;
	atom.shared.add.u32 	%r528, [%r527], 1;
	shr.u32 	%r529, %r1898, %r400;
	and.b32  	%r530, %r529, %r75;
	shl.b32 	%r531, %r530, 2;
	add.s32 	%r113, %r477, %r531;
	atom.shared.add.u32 	%r532, [%r113], 1;
	shr.u32 	%r533, %r1897, %r400;
	and.b32  	%r534, %r533, %r75;
	shl.b32 	%r535, %r534, 2;
	add.s32 	%r114, %r477, %r535;
	atom.shared.add.u32 	%r536, [%r114], 1;
	shr.u32 	%r537, %r1896, %r400;
	and.b32  	%r538, %r537, %r75;
	shl.b32 	%r539, %r538, 2;
	add.s32 	%r115, %r477, %r539;
	atom.shared.add.u32 	%r540, [%r115], 1;
	shr.u32 	%r541, %r1895, %r400;
	and.b32  	%r542, %r541, %r75;
	shl.b32 	%r543, %r542, 2;
	add.s32 	%r116, %r477, %r543;
	atom.shared.add.u32 	%r544, [%r116], 1;
	bar.sync 	0;
	setp.gt.u32 	%p29, %r1, 255;
	shl.b32 	%r545, %r1, 2;
	add.s32 	%r117, %r476, %r545;
	mov.b32 	%r1920, 0;
	@%p29 bra 	$L__BB12_53;
	ld.shared.u32 	%r546, [%r117];
	mov.b32 	%r547, 0;
	st.shared.u32 	[%r117], %r547;
	ld.shared.u32 	%r548, [%r117+1024];
	st.shared.u32 	[%r117+1024], %r546;
	add.s32 	%r549, %r548, %r546;
	ld.shared.u32 	%r550, [%r117+2048];
	st.shared.u32 	[%r117+2048], %r549;
	add.s32 	%r551, %r550, %r549;
	ld.shared.u32 	%r552, [%r117+3072];
	st.shared.u32 	[%r117+3072], %r551;
	add.s32 	%r553, %r552, %r551;
	ld.shared.u32 	%r554, [%r117+4096];
	st.shared.u32 	[%r117+4096], %r553;
	add.s32 	%r555, %r554, %r553;
	ld.shared.u32 	%r556, [%r117+5120];
	st.shared.u32 	[%r117+5120], %r555;
	add.s32 	%r557, %r556, %r555;
	ld.shared.u32 	%r558, [%r117+6144];
	st.shared.u32 	[%r117+6144], %r557;
	add.s32 	%r559, %r558, %r557;
	ld.shared.u32 	%r560, [%r117+7168];
	st.shared.u32 	[%r117+7168], %r559;
	add.s32 	%r561, %r560, %r559;
	ld.shared.u32 	%r562, [%r117+8192];
	st.shared.u32 	[%r117+8192], %r561;
	add.s32 	%r563, %r562, %r561;
	ld.shared.u32 	%r564, [%r117+9216];
	st.shared.u32 	[%r117+9216], %r563;
	add.s32 	%r565, %r564, %r563;
	ld.shared.u32 	%r566, [%r117+10240];
	st.shared.u32 	[%r117+10240], %r565;
	add.s32 	%r567, %r566, %r565;
	ld.shared.u32 	%r568, [%r117+11264];
	st.shared.u32 	[%r117+11264], %r567;
	add.s32 	%r1920, %r568, %r567;
$L__BB12_53:
	ld.param.u64 	%rd360, [_ZN3cub18CUB_300001_SM_10006detail10radix_sort29DeviceRadixSortOnesweepKernelINS1_5radix10policy_hubIjjyE10Policy1000ELNS0_9SortOrderE0EjjyiiNS1_21identity_decomposer_tEEEvPT5_SB_PT3_PKSC_PT1_PKSG_PT2_PKSK_T4_iiT6__param_0];
	shl.b32 	%r569, %r4, 8;
	add.s32 	%r570, %r569, %r1;
	cvta.to.global.u64 	%rd6, %rd360;
	mul.wide.s32 	%rd57, %r570, 4;
	add.s64 	%rd7, %rd6, %rd57;
	@%p29 bra 	$L__BB12_55;
	or.b32  	%r571, %r1920, 1073741824;
	st.volatile.global.u32 	[%rd7], %r571;
$L__BB12_55:
	ld.param.u64 	%rd369, [_ZN3cub18CUB_300001_SM_10006detail10radix_sort29DeviceRadixSortOnesweepKernelINS1_5radix10policy_hubIjjyE10Policy1000ELNS0_9SortOrderE0EjjyiiNS1_21identity_decomposer_tEEEvPT5_SB_PT3_PKSC_PT1_PKSG_PT2_PKSK_T4_iiT6__param_7];
	ld.param.u64 	%rd367, [_ZN3cub18CUB_300001_SM_10006detail10radix_sort29DeviceRadixSortOnesweepKernelINS1_5radix10policy_hubIjjyE10Policy1000ELNS0_9SortOrderE0EjjyiiNS1_21identity_decomposer_tEEEvPT5_SB_PT3_PKSC_PT1_PKSG_PT2_PKSK_T4_iiT6__param_3];
	ld.param.u64 	%rd363, [_ZN3cub18CUB_300001_SM_10006detail10radix_sort29DeviceRadixSortOnesweepKernelINS1_5radix10policy_hubIjjyE10Policy1000ELNS0_9SortOrderE0EjjyiiNS1_21identity_decomposer_tEEEvPT5_SB_PT3_PKSC_PT1_PKSG_PT2_PKSK_T4_iiT6__param_2];
	setp.lt.u32 	%p31, %r1, 256;
	setp.eq.s32 	%p32, %r1920, 6528;
	and.pred  	%p33, %p31, %p32;
	selp.u32 	%r572, 1, 0, %p33;
	{ 
	.reg .pred 	%p1; 
	.reg .pred 	%p2; 
	setp.ne.u32 	%p1, %r572, 0; 
	bar.red.or.pred 	%p2, 0, %p1; 
	selp.u32 	%r573, 1, 0, %p2; 
	}
	setp.eq.s32 	%p34, %r573, 0;
	and.b32  	%r574, %r1, 992;
	and.b32  	%r575, %r1, 31;
	mul.lo.s32 	%r576, %r574, 17;
	or.b32  	%r577, %r576, %r575;
	cvt.u64.u32 	%rd8, %r577;
	mul.lo.s32 	%r578, %r4, 6528;
	cvt.s64.s32 	%rd58, %r578;
	add.s64 	%rd59, %rd8, %rd58;
	cvta.to.global.u64 	%rd60, %rd369;
	shl.b64 	%rd61, %rd59, 2;
	add.s64 	%rd9, %rd60, %rd61;
	cvt.u64.u32 	%rd10, %r1;
	cvta.to.global.u64 	%rd62, %rd363;
	mul.wide.u32 	%rd63, %r1, 8;
	add.s64 	%rd11, %rd62, %rd63;
	cvta.to.global.u64 	%rd64, %rd367;
	add.s64 	%rd12, %rd64, %rd63;
	@%p34 bra 	$L__BB12_175;
	shl.b32 	%r579, %r1, 3;
	mov.u32 	%r580, _ZZN3cub18CUB_300001_SM_10006detail10radix_sort29DeviceRadixSortOnesweepKernelINS1_5radix10policy_hubIjjyE10Policy1000ELNS0_9SortOrderE0EjjyiiNS1_21identity_decomposer_tEEEvPT5_SB_PT3_PKSC_PT1_PKSG_PT2_PKSK_T4_iiT6_E1s;
	add.s32 	%r581, %r580, %r579;
	add.s32 	%r120, %r581, 26112;
	@%p29 bra 	$L__BB12_64;
	ld.global.u64 	%rd65, [%rd12];
	setp.gt.u32 	%p36, %r1, %r100;
	selp.b64 	%rd66, 6528, 0, %p36;
	sub.s64 	%rd370, %rd65, %rd66;
	st.shared.u64 	[%r120], %rd370;
	setp.lt.s32 	%p37, %r4, 1;
	mov.u32 	%r1924, %r1920;
	@%p37 bra 	$L__BB12_63;
	mov.b32 	%r1922, -1;
	mov.u32 	%r1921, %r4;
	mov.u32 	%r1924, %r1920;
$L__BB12_59:
	add.s32 	%r124, %r1921, -1;
	shl.b32 	%r583, %r124, 8;
	add.s32 	%r584, %r583, %r1;
	mul.wide.s32 	%rd67, %r584, 4;
	add.s64 	%rd14, %rd6, %rd67;
$L__BB12_60:
	membar.cta;
	ld.volatile.global.u32 	%r125, [%rd14];
	setp.eq.s32 	%p38, %r125, 0;
	@%p38 bra 	$L__BB12_60;
	and.b32  	%r585, %r125, 1073741823;
	add.s32 	%r1924, %r585, %r1924;
	setp.gt.s32 	%p39, %r125, -1;
	vote.sync.ballot.b32 	%r1922, %p39, %r1922;
	setp.gt.u32 	%p41, %r1921, 1;
	and.pred  	%p42, %p39, %p41;
	mov.u32 	%r1921, %r124;
	@%p42 bra 	$L__BB12_59;
	ld.shared.u64 	%rd370, [%r120];
$L__BB12_63:
	or.b32  	%r586, %r1924, -2147483648;
	st.volatile.global.u32 	[%rd7], %r586;
	sub.s32 	%r587, %r1924, %r1920;
	cvt.s64.s32 	%rd68, %r587;
	add.s64 	%rd69, %rd370, %rd68;
	st.shared.u64 	[%r120], %rd69;
$L__BB12_64:
	ld.param.u64 	%rd364, [_ZN3cub18CUB_300001_SM_10006detail10radix_sort29DeviceRadixSortOnesweepKernelINS1_5radix10policy_hubIjjyE10Policy1000ELNS0_9SortOrderE0EjjyiiNS1_21identity_decomposer_tEEEvPT5_SB_PT3_PKSC_PT1_PKSG_PT2_PKSK_T4_iiT6__param_2];
	setp.lt.s32 	%p44, %r5, %r399;
	setp.eq.s64 	%p45, %rd364, 0;
	or.pred  	%p46, %p45, %p44;
	or.pred  	%p47, %p29, %p46;
	@%p47 bra 	$L__BB12_66;
	ld.shared.u64 	%rd70, [%r120];
	setp.gt.u32 	%p48, %r1, %r100;
	selp.b64 	%rd71, 6528, 0, %p48;
	cvt.s64.s32 	%rd72, %r1920;
	add.s64 	%rd73, %rd71, %rd72;
	add.s64 	%rd74, %rd73, %rd70;
	st.global.u64 	[%rd11], %rd74;
$L__BB12_66:
	setp.gt.s32 	%p49, %r5, %r399;
	bar.sync 	0;
	shl.b32 	%r588, %r100, 3;
	mov.u32 	%r589, _ZZN3cub18CUB_300001_SM_10006detail10radix_sort29DeviceRadixSortOnesweepKernelINS1_5radix10policy_hubIjjyE10Policy1000ELNS0_9SortOrderE0EjjyiiNS1_21identity_decomposer_tEEEvPT5_SB_PT3_PKSC_PT1_PKSG_PT2_PKSK_T4_iiT6_E1s;
	add.s32 	%r590, %r589, %r588;
	ld.shared.u64 	%rd17, [%r590+26112];
	@%p49 bra 	$L__BB12_68;
	add.s64 	%rd75, %rd17, %rd8;
	shl.b64 	%rd76, %rd75, 2;
	add.s64 	%rd77, %rd2, %rd76;
	st.global.u32 	[%rd77], %r1911;
	st.global.u32 	[%rd77+128], %r1910;
	st.global.u32 	[%rd77+256], %r1909;
	st.global.u32 	[%rd77+384], %r1908;
	st.global.u32 	[%rd77+512], %r1907;
	st.global.u32 	[%rd77+640], %r1906;
	st.global.u32 	[%rd77+768], %r1905;
	st.global.u32 	[%rd77+896], %r1904;
	st.global.u32 	[%rd77+1024], %r1903;
	st.global.u32 	[%rd77+1152], %r1902;
	st.global.u32 	[%rd77+1280], %r1901;
	st.global.u32 	[%rd77+1408], %r1900;
	st.global.u32 	[%rd77+1536], %r1899;
	st.global.u32 	[%rd77+1664], %r1898;
	st.global.u32 	[%rd77+1792], %r1897;
	st.global.u32 	[%rd77+1920], %r1896;
	st.global.u32 	[%rd77+2048], %r1895;
	bra.uni 	$L__BB12_102;
$L__BB12_68:
	cvt.u32.u64 	%r591, %rd8;
	mad.lo.s32 	%r129, %r4, -6528, %r399;
	setp.ge.s32 	%p50, %r591, %r129;
	add.s64 	%rd78, %rd17, %rd8;
	shl.b64 	%rd79, %rd78, 2;
	add.s64 	%rd18, %rd2, %rd79;
	@%p50 bra 	$L__BB12_70;
	st.global.u32 	[%rd18], %r1911;
$L__BB12_70:
	cvt.u32.u64 	%r592, %rd8;
	add.s32 	%r593, %r592, 32;
	setp.ge.s32 	%p51, %r593, %r129;
	@%p51 bra 	$L__BB12_72;
	st.global.u32 	[%rd18+128], %r1910;
$L__BB12_72:
	cvt.u32.u64 	%r594, %rd8;
	add.s32 	%r595, %r594, 64;
	setp.ge.s32 	%p52, %r595, %r129;
	@%p52 bra 	$L__BB12_74;
	st.global.u32 	[%rd18+256], %r1909;
$L__BB12_74:
	cvt.u32.u64 	%r596, %rd8;
	add.s32 	%r597, %r596, 96;
	setp.ge.s32 	%p53, %r597, %r129;
	@%p53 bra 	$L__BB12_76;
	st.global.u32 	[%rd18+384], %r1908;
$L__BB12_76:
	cvt.u32.u64 	%r598, %rd8;
	add.s32 	%r599, %r598, 128;
	setp.ge.s32 	%p54, %r599, %r129;
	@%p54 bra 	$L__BB12_78;
	st.global.u32 	[%rd18+512], %r1907;
$L__BB12_78:
	cvt.u32.u64 	%r600, %rd8;
	add.s32 	%r601, %r600, 160;
	setp.ge.s32 	%p55, %r601, %r129;
	@%p55 bra 	$L__BB12_80;
	st.global.u32 	[%rd18+640], %r1906;
$L__BB12_80:
	cvt.u32.u64 	%r602, %rd8;
	add.s32 	%r603, %r602, 192;
	setp.ge.s32 	%p56, %r603, %r129;
	@%p56 bra 	$L__BB12_82;
	st.global.u32 	[%rd18+768], %r1905;
$L__BB12_82:
	cvt.u32.u64 	%r604, %rd8;
	add.s32 	%r605, %r604, 224;
	setp.ge.s32 	%p57, %r605, %r129;
	@%p57 bra 	$L__BB12_84;
	st.global.u32 	[%rd18+896], %r1904;
$L__BB12_84:
	cvt.u32.u64 	%r606, %rd8;
	add.s32 	%r607, %r606, 256;
	setp.ge.s32 	%p58, %r607, %r129;
	@%p58 bra 	$L__BB12_86;
	st.global.u32 	[%rd18+1024], %r1903;
$L__BB12_86:
	cvt.u32.u64 	%r608, %rd8;
	add.s32 	%r609, %r608, 288;
	setp.ge.s32 	%p59, %r609, %r129;
	@%p59 bra 	$L__BB12_88;
	st.global.u32 	[%rd18+1152], %r1902;
$L__BB12_88:
	cvt.u32.u64 	%r610, %rd8;
	add.s32 	%r611, %r610, 320;
	setp.ge.s32 	%p60, %r611, %r129;
	@%p60 bra 	$L__BB12_90;
	st.global.u32 	[%rd18+1280], %r1901;
$L__BB12_90:
	cvt.u32.u64 	%r612, %rd8;
	add.s32 	%r613, %r612, 352;
	setp.ge.s32 	%p61, %r613, %r129;
	@%p61 bra 	$L__BB12_92;
	st.global.u32 	[%rd18+1408], %r1900;
$L__BB12_92:
	cvt.u32.u64 	%r614, %rd8;
	add.s32 	%r615, %r614, 384;
	setp.ge.s32 	%p62, %r615, %r129;
	@%p62 bra 	$L__BB12_94;
	st.global.u32 	[%rd18+1536], %r1899;
$L__BB12_94:
	cvt.u32.u64 	%r616, %rd8;
	add.s32 	%r617, %r616, 416;
	setp.ge.s32 	%p63, %r617, %r129;
	@%p63 bra 	$L__BB12_96;
	st.global.u32 	[%rd18+1664], %r1898;
$L__BB12_96:
	cvt.u32.u64 	%r618, %rd8;
	add.s32 	%r619, %r618, 448;
	setp.ge.s32 	%p64, %r619, %r129;
	@%p64 bra 	$L__BB12_98;
	st.global.u32 	[%rd18+1792], %r1897;
$L__BB12_98:
	cvt.u32.u64 	%r620, %rd8;
	add.s32 	%r621, %r620, 480;
	setp.ge.s32 	%p65, %r621, %r129;
	@%p65 bra 	$L__BB12_100;
	st.global.u32 	[%rd18+1920], %r1896;
$L__BB12_100:
	cvt.u32.u64 	%r622, %rd8;
	add.s32 	%r623, %r622, 512;
	setp.ge.s32 	%p66, %r623, %r129;
	@%p66 bra 	$L__BB12_102;
	st.global.u32 	[%rd18+2048], %r1895;
$L__BB12_102:
	@%p49 bra 	$L__BB12_104;
	ld.global.u32 	%r1957, [%rd9];
	ld.global.u32 	%r1956, [%rd9+128];
	ld.global.u32 	%r1955, [%rd9+256];
	ld.global.u32 	%r1954, [%rd9+384];
	ld.global.u32 	%r1953, [%rd9+512];
	ld.global.u32 	%r1952, [%rd9+640];
	ld.global.u32 	%r1951, [%rd9+768];
	ld.global.u32 	%r1950, [%rd9+896];
	ld.global.u32 	%r1949, [%rd9+1024];
	ld.global.u32 	%r1948, [%rd9+1152];
	ld.global.u32 	%r1947, [%rd9+1280];
	ld.global.u32 	%r1946, [%rd9+1408];
	ld.global.u32 	%r1945, [%rd9+1536];
	ld.global.u32 	%r1944, [%rd9+1664];
	ld.global.u32 	%r1943, [%rd9+1792];
	ld.global.u32 	%r1942, [%rd9+1920];
	ld.global.u32 	%r1941, [%rd9+2048];
	bra.uni 	$L__BB12_138;
$L__BB12_104:
	cvt.u32.u64 	%r625, %rd8;
	mul.lo.s32 	%r626, %r4, 6528;
	sub.s32 	%r147, %r399, %r626;
	setp.ge.s32 	%p68, %r625, %r147;
	@%p68 bra 	$L__BB12_106;
	ld.global.u32 	%r1957, [%rd9];
$L__BB12_106:
	cvt.u32.u64 	%r628, %rd8;
	add.s32 	%r629, %r628, 32;
	setp.ge.s32 	%p69, %r629, %r147;
	@%p69 bra 	$L__BB12_108;
	ld.global.u32 	%r1956, [%rd9+128];
$L__BB12_108:
	cvt.u32.u64 	%r631, %rd8;
	add.s32 	%r632, %r631, 64;
	setp.ge.s32 	%p70, %r632, %r147;
	@%p70 bra 	$L__BB12_110;
	ld.global.u32 	%r1955, [%rd9+256];
$L__BB12_110:
	cvt.u32.u64 	%r634, %rd8;
	add.s32 	%r635, %r634, 96;
	setp.ge.s32 	%p71, %r635, %r147;
	@%p71 bra 	$L__BB12_112;
	ld.global.u32 	%r1954, [%rd9+384];
$L__BB12_112:
	cvt.u32.u64 	%r637, %rd8;
	add.s32 	%r638, %r637, 128;
	setp.ge.s32 	%p72, %r638, %r147;
	@%p72 bra 	$L__BB12_114;
	ld.global.u32 	%r1953, [%rd9+512];
$L__BB12_114:
	cvt.u32.u64 	%r640, %rd8;
	add.s32 	%r641, %r640, 160;
	setp.ge.s32 	%p73, %r641, %r147;
	@%p73 bra 	$L__BB12_116;
	ld.global.u32 	%r1952, [%rd9+640];
$L__BB12_116:
	cvt.u32.u64 	%r643, %rd8;
	add.s32 	%r644, %r643, 192;
	setp.ge.s32 	%p74, %r644, %r147;
	@%p74 bra 	$L__BB12_118;
	ld.global.u32 	%r1951, [%rd9+768];
$L__BB12_118:
	cvt.u32.u64 	%r646, %rd8;
	add.s32 	%r647, %r646, 224;
	setp.ge.s32 	%p75, %r647, %r147;
	@%p75 bra 	$L__BB12_120;
	ld.global.u32 	%r1950, [%rd9+896];
$L__BB12_120:
	cvt.u32.u64 	%r649, %rd8;
	add.s32 	%r650, %r649, 256;
	setp.ge.s32 	%p76, %r650, %r147;
	@%p76 bra 	$L__BB12_122;
	ld.global.u32 	%r1949, [%rd9+1024];
$L__BB12_122:
	cvt.u32.u64 	%r652, %rd8;
	add.s32 	%r653, %r652, 288;
	setp.ge.s32 	%p77, %r653, %r147;
	@%p77 bra 	$L__BB12_124;
	ld.global.u32 	%r1948, [%rd9+1152];
$L__BB12_124:
	cvt.u32.u64 	%r655, %rd8;
	add.s32 	%r656, %r655, 320;
	setp.ge.s32 	%p78, %r656, %r147;
	@%p78 bra 	$L__BB12_126;
	ld.global.u32 	%r1947, [%rd9+1280];
$L__BB12_126:
	cvt.u32.u64 	%r658, %rd8;
	add.s32 	%r659, %r658, 352;
	setp.ge.s32 	%p79, %r659, %r147;
	@%p79 bra 	$L__BB12_128;
	ld.global.u32 	%r1946, [%rd9+1408];
$L__BB12_128:
	cvt.u32.u64 	%r661, %rd8;
	add.s32 	%r662, %r661, 384;
	setp.ge.s32 	%p80, %r662, %r147;
	@%p80 bra 	$L__BB12_130;
	ld.global.u32 	%r1945, [%rd9+1536];
$L__BB12_130:
	cvt.u32.u64 	%r664, %rd8;
	add.s32 	%r665, %r664, 416;
	setp.ge.s32 	%p81, %r665, %r147;
	@%p81 bra 	$L__BB12_132;
	ld.global.u32 	%r1944, [%rd9+1664];
$L__BB12_132:
	cvt.u32.u64 	%r667, %rd8;
	add.s32 	%r668, %r667, 448;
	setp.ge.s32 	%p82, %r668, %r147;
	@%p82 bra 	$L__BB12_134;
	ld.global.u32 	%r1943, [%rd9+1792];
$L__BB12_134:
	cvt.u32.u64 	%r670, %rd8;
	add.s32 	%r671, %r670, 480;
	setp.ge.s32 	%p83, %r671, %r147;
	@%p83 bra 	$L__BB12_136;
	ld.global.u32 	%r1942, [%rd9+1920];
$L__BB12_136:
	cvt.u32.u64 	%r673, %rd8;
	add.s32 	%r674, %r673, 512;
	setp.ge.s32 	%p84, %r674, %r147;
	@%p84 bra 	$L__BB12_138;
	ld.global.u32 	%r1941, [%rd9+2048];
$L__BB12_138:
	@%p49 bra 	$L__BB12_140;
	add.s64 	%rd80, %rd17, %rd8;
	shl.b64 	%rd81, %rd80, 2;
	add.s64 	%rd82, %rd1, %rd81;
	st.global.u32 	[%rd82], %r1957;
	st.global.u32 	[%rd82+128], %r1956;
	st.global.u32 	[%rd82+256], %r1955;
	st.global.u32 	[%rd82+384], %r1954;
	st.global.u32 	[%rd82+512], %r1953;
	st.global.u32 	[%rd82+640], %r1952;
	st.global.u32 	[%rd82+768], %r1951;
	st.global.u32 	[%rd82+896], %r1950;
	st.global.u32 	[%rd82+1024], %r1949;
	st.global.u32 	[%rd82+1152], %r1948;
	st.global.u32 	[%rd82+1280], %r1947;
	st.global.u32 	[%rd82+1408], %r1946;
	st.global.u32 	[%rd82+1536], %r1945;
	st.global.u32 	[%rd82+1664], %r1944;
	st.global.u32 	[%rd82+1792], %r1943;
	st.global.u32 	[%rd82+1920], %r1942;
	st.global.u32 	[%rd82+2048], %r1941;
	bra.uni 	$L__BB12_174;
$L__BB12_140:
	cvt.u32.u64 	%r675, %rd8;
	mad.lo.s32 	%r198, %r4, -6528, %r399;
	setp.ge.s32 	%p86, %r675, %r198;
	add.s64 	%rd83, %rd17, %rd8;
	shl.b64 	%rd84, %rd83, 2;
	add.s64 	%rd19, %rd1, %rd84;
	@%p86 bra 	$L__BB12_142;
	st.global.u32 	[%rd19], %r1957;
$L__BB12_142:
	cvt.u32.u64 	%r676, %rd8;
	add.s32 	%r677, %r676, 32;
	setp.ge.s32 	%p87, %r677, %r198;
	@%p87 bra 	$L__BB12_144;
	st.global.u32 	[%rd19+128], %r1956;
$L__BB12_144:
	cvt.u32.u64 	%r678, %rd8;
	add.s32 	%r679, %r678, 64;
	setp.ge.s32 	%p88, %r679, %r198;
	@%p88 bra 	$L__BB12_146;
	st.global.u32 	[%rd19+256], %r1955;
$L__BB12_146:
	cvt.u32.u64 	%r680, %rd8;
	add.s32 	%r681, %r680, 96;
	setp.ge.s32 	%p89, %r681, %r198;
	@%p89 bra 	$L__BB12_148;
	st.global.u32 	[%rd19+384], %r1954;
$L__BB12_148:
	cvt.u32.u64 	%r682, %rd8;
	add.s32 	%r683, %r682, 128;
	setp.ge.s32 	%p90, %r683, %r198;
	@%p90 bra 	$L__BB12_150;
	st.global.u32 	[%rd19+512], %r1953;
$L__BB12_150:
	cvt.u32.u64 	%r684, %rd8;
	add.s32 	%r685, %r684, 160;
	setp.ge.s32 	%p91, %r685, %r198;
	@%p91 bra 	$L__BB12_152;
	st.global.u32 	[%rd19+640], %r1952;
$L__BB12_152:
	cvt.u32.u64 	%r686, %rd8;
	add.s32 	%r687, %r686, 192;
	setp.ge.s32 	%p92, %r687, %r198;
	@%p92 bra 	$L__BB12_154;
	st.global.u32 	[%rd19+768], %r1951;
$L__BB12_154:
	cvt.u32.u64 	%r688, %rd8;
	add.s32 	%r689, %r688, 224;
	setp.ge.s32 	%p93, %r689, %r198;
	@%p93 bra 	$L__BB12_156;
	st.global.u32 	[%rd19+896], %r1950;
$L__BB12_156:
	cvt.u32.u64 	%r690, %rd8;
	add.s32 	%r691, %r690, 256;
	setp.ge.s32 	%p94, %r691, %r198;
	@%p94 bra 	$L__BB12_158;
	st.global.u32 	[%rd19+1024], %r1949;
$L__BB12_158:
	cvt.u32.u64 	%r692, %rd8;
	add.s32 	%r693, %r692, 288;
	setp.ge.s32 	%p95, %r693, %r198;
	@%p95 bra 	$L__BB12_160;
	st.global.u32 	[%rd19+1152], %r1948;
$L__BB12_160:
	cvt.u32.u64 	%r694, %rd8;
	add.s32 	%r695, %r694, 320;
	setp.ge.s32 	%p96, %r695, %r198;
	@%p96 bra 	$L__BB12_162;
	st.global.u32 	[%rd19+1280], %r1947;
$L__BB12_162:
	cvt.u32.u64 	%r696, %rd8;
	add.s32 	%r697, %r696, 352;
	setp.ge.s32 	%p97, %r697, %r198;
	@%p97 bra 	$L__BB12_164;
	st.global.u32 	[%rd19+1408], %r1946;
$L__BB12_164:
	cvt.u32.u64 	%r698, %rd8;
	add.s32 	%r699, %r698, 384;
	setp.ge.s32 	%p98, %r699, %r198;
	@%p98 bra 	$L__BB12_166;
	st.global.u32 	[%rd19+1536], %r1945;
$L__BB12_166:
	cvt.u32.u64 	%r700, %rd8;
	add.s32 	%r701, %r700, 416;
	setp.ge.s32 	%p99, %r701, %r198;
	@%p99 bra 	$L__BB12_168;
	st.global.u32 	[%rd19+1664], %r1944;
$L__BB12_168:
	cvt.u32.u64 	%r702, %rd8;
	add.s32 	%r703, %r702, 448;
	setp.ge.s32 	%p100, %r703, %r198;
	@%p100 bra 	$L__BB12_170;
	st.global.u32 	[%rd19+1792], %r1943;
$L__BB12_170:
	cvt.u32.u64 	%r704, %rd8;
	add.s32 	%r705, %r704, 480;
	setp.ge.s32 	%p101, %r705, %r198;
	@%p101 bra 	$L__BB12_172;
	st.global.u32 	[%rd19+1920], %r1942;
$L__BB12_172:
	cvt.u32.u64 	%r706, %rd8;
	add.s32 	%r707, %r706, 512;
	setp.ge.s32 	%p102, %r707, %r198;
	@%p102 bra 	$L__BB12_174;
	st.global.u32 	[%rd19+2048], %r1941;
$L__BB12_174:
	// begin inline asm
	exit;
	// end inline asm
$L__BB12_175:
	mul.hi.u32 	%r708, %r1, 357913942;
	add.s32 	%r709, %r708, %r1;
	shl.b32 	%r710, %r709, 2;
	mov.u32 	%r711, _ZZN3cub18CUB_300001_SM_10006detail10radix_sort29DeviceRadixSortOnesweepKernelINS1_5radix10policy_hubIjjyE10Policy1000ELNS0_9SortOrderE0EjjyiiNS1_21identity_decomposer_tEEEvPT5_SB_PT3_PKSC_PT1_PKSG_PT2_PKSK_T4_iiT6_E1s;
	add.s32 	%r712, %r711, %r710;
	add.s32 	%r199, %r712, 13328;
	st.shared.u32 	[%r712+13328], %r1920;
	bar.sync 	0;
	setp.gt.u32 	%p103, %r1, 31;
	@%p103 bra 	$L__BB12_177;
	mov.u32 	%r743, _ZZN3cub18CUB_300001_SM_10006detail10radix_sort29DeviceRadixSortOnesweepKernelINS1_5radix10policy_hubIjjyE10Policy1000ELNS0_9SortOrderE0EjjyiiNS1_21identity_decomposer_tEEEvPT5_SB_PT3_PKSC_PT1_PKSG_PT2_PKSK_T4_iiT6_E1s;
	mad.lo.s32 	%r744, %r1, 52, %r743;
	ld.shared.u32 	%r745, [%r744+13328];
	ld.shared.u32 	%r746, [%r744+13332];
	ld.shared.u32 	%r747, [%r744+13336];
	ld.shared.u32 	%r748, [%r744+13340];
	ld.shared.u32 	%r749, [%r744+13344];
	ld.shared.u32 	%r750, [%r744+13348];
	ld.shared.u32 	%r751, [%r744+13352];
	ld.shared.u32 	%r752, [%r744+13356];
	ld.shared.u32 	%r753, [%r744+13360];
	ld.shared.u32 	%r754, [%r744+13364];
	ld.shared.u32 	%r755, [%r744+13368];
	ld.shared.u32 	%r756, [%r744+13372];
	add.s32 	%r757, %r746, %r745;
	add.s32 	%r758, %r757, %r747;
	add.s32 	%r759, %r758, %r748;
	add.s32 	%r760, %r759, %r749;
	add.s32 	%r761, %r760, %r750;
	add.s32 	%r762, %r761, %r751;
	add.s32 	%r763, %r762, %r752;
	add.s32 	%r764, %r763, %r753;
	add.s32 	%r765, %r764, %r754;
	add.s32 	%r766, %r765, %r755;
	add.s32 	%r717, %r766, %r756;
	mov.b32 	%r715, 1;
	mov.b32 	%r740, 0;
	mov.b32 	%r742, -1;
	// begin inline asm
	{  .reg .s32 r0;  .reg .pred p;  shfl.sync.up.b32 r0|p, %r717, %r715, %r740, %r742;  @p add.s32 r0, r0, %r717;  mov.s32 %r713, r0;}
	// end inline asm
	mov.b32 	%r721, 2;
	// begin inline asm
	{  .reg .s32 r0;  .reg .pred p;  shfl.sync.up.b32 r0|p, %r713, %r721, %r740, %r742;  @p add.s32 r0, r0, %r713;  mov.s32 %r719, r0;}
	// end inline asm
	mov.b32 	%r727, 4;
	// begin inline asm
	{  .reg .s32 r0;  .reg .pred p;  shfl.sync.up.b32 r0|p, %r719, %r727, %r740, %r742;  @p add.s32 r0, r0, %r719;  mov.s32 %r725, r0;}
	// end inline asm
	mov.b32 	%r733, 8;
	// begin inline asm
	{  .reg .s32 r0;  .reg .pred p;  shfl.sync.up.b32 r0|p, %r725, %r733, %r740, %r742;  @p add.s32 r0, r0, %r725;  mov.s32 %r731, r0;}
	// end inline asm
	mov.b32 	%r739, 16;
	// begin inline asm
	{  .reg .s32 r0;  .reg .pred p;  shfl.sync.up.b32 r0|p, %r731, %r739, %r740, %r742;  @p add.s32 r0, r0, %r731;  mov.s32 %r737, r0;}
	// end inline asm
	sub.s32 	%r767, %r737, %r717;
	add.s32 	%r768, %r745, %r767;
	add.s32 	%r769, %r746, %r768;
	add.s32 	%r770, %r747, %r769;
	add.s32 	%r771, %r748, %r770;
	add.s32 	%r772, %r749, %r771;
	add.s32 	%r773, %r750, %r772;
	add.s32 	%r774, %r751, %r773;
	add.s32 	%r775, %r752, %r774;
	add.s32 	%r776, %r753, %r775;
	add.s32 	%r777, %r754, %r776;
	add.s32 	%r778, %r755, %r777;
	st.shared.u32 	[%r744+13328], %r767;
	st.shared.u32 	[%r744+13332], %r768;
	st.shared.u32 	[%r744+13336], %r769;
	st.shared.u32 	[%r744+13340], %r770;
	st.shared.u32 	[%r744+13344], %r771;
	st.shared.u32 	[%r744+13348], %r772;
	st.shared.u32 	[%r744+13352], %r773;
	st.shared.u32 	[%r744+13356], %r774;
	st.shared.u32 	[%r744+13360], %r775;
	st.shared.u32 	[%r744+13364], %r776;
	st.shared.u32 	[%r744+13368], %r777;
	st.shared.u32 	[%r744+13372], %r778;
$L__BB12_177:
	bar.sync 	0;
	ld.shared.u32 	%r200, [%r199];
	@%p29 bra 	$L__BB12_179;
	ld.shared.u32 	%r779, [%r117];
	add.s32 	%r780, %r779, %r200;
	st.shared.u32 	[%r117], %r780;
	ld.shared.u32 	%r781, [%r117+1024];
	add.s32 	%r782, %r781, %r200;
	st.shared.u32 	[%r117+1024], %r782;
	ld.shared.u32 	%r783, [%r117+2048];
	add.s32 	%r784, %r783, %r200;
	st.shared.u32 	[%r117+2048], %r784;
	ld.shared.u32 	%r785, [%r117+3072];
	add.s32 	%r786, %r785, %r200;
	st.shared.u32 	[%r117+3072], %r786;
	ld.shared.u32 	%r787, [%r117+4096];
	add.s32 	%r788, %r787, %r200;
	st.shared.u32 	[%r117+4096], %r788;
	ld.shared.u32 	%r789, [%r117+5120];
	add.s32 	%r790, %r789, %r200;
	st.shared.u32 	[%r117+5120], %r790;
	ld.shared.u32 	%r791, [%r117+6144];
	add.s32 	%r792, %r791, %r200;
	st.shared.u32 	[%r117+6144], %r792;
	ld.shared.u32 	%r793, [%r117+7168];
	add.s32 	%r794, %r793, %r200;
	st.shared.u32 	[%r117+7168], %r794;
	ld.shared.u32 	%r795, [%r117+8192];
	add.s32 	%r796, %r795, %r200;
	st.shared.u32 	[%r117+8192], %r796;
	ld.shared.u32 	%r797, [%r117+9216];
	add.s32 	%r798, %r797, %r200;
	st.shared.u32 	[%r117+9216], %r798;
	ld.shared.u32 	%r799, [%r117+10240];
	add.s32 	%r800, %r799, %r200;
	st.shared.u32 	[%r117+10240], %r800;
	ld.shared.u32 	%r801, [%r117+11264];
	add.s32 	%r802, %r801, %r200;
	st.shared.u32 	[%r117+11264], %r802;
$L__BB12_179:
	bar.sync 	0;
	// begin inline asm
	mov.u32 %r803, %lanemask_le;
	// end inline asm
	mov.b32 	%r806, 1;
	// begin inline asm
	{
    .reg .pred p;
    and.b32 %r804, %r100, %r806;    setp.ne.u32 p, %r804, 0;
    vote.ballot.sync.b32 %r804, p, 0xffffffff;
    @!p not.b32 %r804, %r804;
}

	// end inline asm
	mov.b32 	%r809, 2;
	// begin inline asm
	{
    .reg .pred p;
    and.b32 %r807, %r100, %r809;    setp.ne.u32 p, %r807, 0;
    vote.ballot.sync.b32 %r807, p, 0xffffffff;
    @!p not.b32 %r807, %r807;
}

	// end inline asm
	and.b32  	%r829, %r807, %r804;
	mov.b32 	%r812, 4;
	// begin inline asm
	{
    .reg .pred p;
    and.b32 %r810, %r100, %r812;    setp.ne.u32 p, %r810, 0;
    vote.ballot.sync.b32 %r810, p, 0xffffffff;
    @!p not.b32 %r810, %r810;
}

	// end inline asm
	and.b32  	%r830, %r810, %r829;
	mov.b32 	%r815, 8;
	// begin inline asm
	{
    .reg .pred p;
    and.b32 %r813, %r100, %r815;    setp.ne.u32 p, %r813, 0;
    vote.ballot.sync.b32 %r813, p, 0xffffffff;
    @!p not.b32 %r813, %r813;
}

	// end inline asm
	and.b32  	%r831, %r813, %r830;
	mov.b32 	%r818, 16;
	// begin inline asm
	{
    .reg .pred p;
    and.b32 %r816, %r100, %r818;    setp.ne.u32 p, %r816, 0;
    vote.ballot.sync.b32 %r816, p, 0xffffffff;
    @!p not.b32 %r816, %r816;
}

	// end inline asm
	and.b32  	%r832, %r816, %r831;
	mov.b32 	%r821, 32;
	// begin inline asm
	{
    .reg .pred p;
    and.b32 %r819, %r100, %r821;    setp.ne.u32 p, %r819, 0;
    vote.ballot.sync.b32 %r819, p, 0xffffffff;
    @!p not.b32 %r819, %r819;
}

	// end inline asm
	and.b32  	%r833, %r819, %r832;
	mov.b32 	%r824, 64;
	// begin inline asm
	{
    .reg .pred p;
    and.b32 %r822, %r100, %r824;    setp.ne.u32 p, %r822, 0;
    vote.ballot.sync.b32 %r822, p, 0xffffffff;
    @!p not.b32 %r822, %r822;
}

	// end inline asm
	and.b32  	%r834, %r822, %r833;
	mov.b32 	%r827, 128;
	// begin inline asm
	{
    .reg .pred p;
    and.b32 %r825, %r100, %r827;    setp.ne.u32 p, %r825, 0;
    vote.ballot.sync.b32 %r825, p, 0xffffffff;
    @!p not.b32 %r825, %r825;
}

	// end inline asm
	and.b32  	%r835, %r825, %r834;
	clz.b32 	%r836, %r835;
	sub.s32 	%r202, 31, %r836;
	and.b32  	%r837, %r803, %r835;
	popc.b32 	%r203, %r837;
	setp.ne.s32 	%p105, %r402, %r202;
	mov.b32 	%r1958, 0;
	@%p105 bra 	$L__BB12_181;
	atom.shared.add.u32 	%r1958, [%r101], %r203;
$L__BB12_181:
	shfl.sync.idx.b32	%r863|%p106, %r1958, %r202, 31, -1;
	add.s32 	%r206, %r203, %r863;
	shr.u32 	%r864, %r1910, %r400;
	and.b32  	%r860, %r864, %r75;
	mov.b32 	%r840, 1;
	// begin inline asm
	{
    .reg .pred p;
    and.b32 %r838, %r860, %r840;    setp.ne.u32 p, %r838, 0;
    vote.ballot.sync.b32 %r838, p, 0xffffffff;
    @!p not.b32 %r838, %r838;
}

	// end inline asm
	mov.b32 	%r843, 2;
	// begin inline asm
	{
    .reg .pred p;
    and.b32 %r841, %r860, %r843;    setp.ne.u32 p, %r841, 0;
    vote.ballot.sync.b32 %r841, p, 0xffffffff;
    @!p not.b32 %r841, %r841;
}

	// end inline asm
	and.b32  	%r865, %r841, %r838;
	mov.b32 	%r846, 4;
	// begin inline asm
	{
    .reg .pred p;
    and.b32 %r844, %r860, %r846;    setp.ne.u32 p, %r844, 0;
    vote.ballot.sync.b32 %r844, p, 0xffffffff;
    @!p not.b32 %r844, %r844;
}

	// end inline asm
	and.b32  	%r866, %r844, %r865;
	mov.b32 	%r849, 8;
	// begin inline asm
	{
    .reg .pred p;
    and.b32 %r847, %r860, %r849;    setp.ne.u32 p, %r847, 0;
    vote.ballot.sync.b32 %r847, p, 0xffffffff;
    @!p not.b32 %r847, %r847;
}

	// end inline asm
	and.b32  	%r867, %r847, %r866;
	mov.b32 	%r852, 16;
	// begin inline asm
	{
    .reg .pred p;
    and.b32 %r850, %r860, %r852;    setp.ne.u32 p, %r850, 0;
    vote.ballot.sync.b32 %r850, p, 0xffffffff;
    @!p not.b32 %r850, %r850;
}

	// end inline asm
	and.b32  	%r868, %r850, %r867;
	mov.b32 	%r855, 32;
	// begin inline asm
	{
    .reg .pred p;
    and.b32 %r853, %r860, %r855;    setp.ne.u32 p, %r853, 0;
    vote.ballot.sync.b32 %r853, p, 0xffffffff;
    @!p not.b32 %r853, %r853;
}

	// end inline asm
	and.b32  	%r869, %r853, %r868;
	mov.b32 	%r858, 64;
	// begin inline asm
	{
    .reg .pred p;
    and.b32 %r856, %r860, %r858;    setp.ne.u32 p, %r856, 0;
    vote.ballot.sync.b32 %r856, p, 0xffffffff;
    @!p not.b32 %r856, %r856;
}

	// end inline asm
	and.b32  	%r870, %r856, %r869;
	mov.b32 	%r861, 128;
	// begin inline asm
	{
    .reg .pred p;
    and.b32 %r859, %r860, %r861;    setp.ne.u32 p, %r859, 0;
    vote.ballot.sync.b32 %r859, p, 0xffffffff;
    @!p not.b32 %r859, %r859;
}

	// end inline asm
	and.b32  	%r871, %r859, %r870;
	clz.b32 	%r872, %r871;
	sub.s32 	%r207, 31, %r872;
	and.b32  	%r873, %r803, %r871;
	popc.b32 	%r208, %r873;
	setp.ne.s32 	%p107, %r402, %r207;
	mov.b32 	%r1959, 0;
	@%p107 bra 	$L__BB12_183;
	atom.shared.add.u32 	%r1959, [%r102], %r208;
$L__BB12_183:
	shfl.sync.idx.b32	%r899|%p108, %r1959, %r207, 31, -1;
	add.s32 	%r211, %r208, %r899;
	shr.u32 	%r900, %r1909, %r400;
	and.b32  	%r896, %r900, %r75;
	mov.b32 	%r876, 1;
	// begin inline asm
	{
    .reg .pred p;
    and.b32 %r874, %r896, %r876;    setp.ne.u32 p, %r874, 0;
    vote.ballot.sync.b32 %r874, p, 0xffffffff;
    @!p not.b32 %r874, %r874;
}

	// end inline asm
	mov.b32 	%r879, 2;
	// begin inline asm
	{
    .reg .pred p;
    and.b32 %r877, %r896, %r879;    setp.ne.u32 p, %r877, 0;
    vote.ballot.sync.b32 %r877, p, 0xffffffff;
    @!p not.b32 %r877, %r877;
}

	// end inline asm
	and.b32  	%r901, %r877, %r874;
	mov.b32 	%r882, 4;
	// begin inline asm
	{
    .reg .pred p;
    and.b32 %r880, %r896, %r882;    setp.ne.u32 p, %r880, 0;
    vote.ballot.sync.b32 %r880, p, 0xffffffff;
    @!p not.b32 %r880, %r880;
}

	// end inline asm
	and.b32  	%r902, %r880, %r901;
	mov.b32 	%r885, 8;
	// begin inline asm
	{
    .reg .pred p;
    and.b32 %r883, %r896, %r885;    setp.ne.u32 p, %r883, 0;
    vote.ballot.sync.b32 %r883, p, 0xffffffff;
    @!p not.b32 %r883, %r883;
}

	// end inline asm
	and.b32  	%r903, %r883, %r902;
	mov.b32 	%r888, 16;
	// begin inline asm
	{
    .reg .pred p;
    and.b32 %r886, %r896, %r888;    setp.ne.u32 p, %r886, 0;
    vote.ballot.sync.b32 %r886, p, 0xffffffff;
    @!p not.b32 %r886, %r886;
}

	// end inline asm
	and.b32  	%r904, %r886, %r903;
	mov.b32 	%r891, 32;
	// begin inline asm
	{
    .reg .pred p;
    and.b32 %r889, %r896, %r891;    setp.ne.u32 p, %r889, 0;
    vote.ballot.sync.b32 %r889, p, 0xffffffff;
    @!p not.b32 %r889, %r889;
}

	// end inline asm
	and.b32  	%r905, %r889, %r904;
	mov.b32 	%r894, 64;
	// begin inline asm
	{
    .reg .pred p;
    and.b32 %r892, %r896, %r894;    setp.ne.u32 p, %r892, 0;
    vote.ballot.sync.b32 %r892, p, 0xffffffff;
    @!p not.b32 %r892, %r892;
}

	// end inline asm
	and.b32  	%r906, %r892, %r905;
	mov.b32 	%r897, 128;
	// begin inline asm
	{
    .reg .pred p;
    and.b32 %r895, %r896, %r897;    setp.ne.u32 p, %r895, 0;
    vote.ballot.sync.b32 %r895, p, 0xffffffff;
    @!p not.b32 %r895, %r895;
}

	// end inline asm
	and.b32  	%r907, %r895, %r906;
	clz.b32 	%r908, %r907;
	sub.s32 	%r212, 31, %r908;
	and.b32  	%r909, %r803, %r907;
	popc.b32 	%r213, %r909;
	setp.ne.s32 	%p109, %r402, %r212;
	mov.b32 	%r1960, 0;
	@%p109 bra 	$L__BB12_185;
	atom.shared.add.u32 	%r1960, [%r103], %r213;
$L__BB12_185:
	shfl.sync.idx.b32	%r935|%p110, %r1960, %r212, 31, -1;
	add.s32 	%r216, %r213, %r935;
	shr.u32 	%r936, %r1908, %r400;
	and.b32  	%r932, %r936, %r75;
	mov.b32 	%r912, 1;
	// begin inline asm
	{
    .reg .pred p;
    and.b32 %r910, %r932, %r912;    setp.ne.u32 p, %r910, 0;
    vote.ballot.sync.b32 %r910, p, 0xffffffff;
    @!p not.b32 %r910, %r910;
}

	// end inline asm
	mov.b32 	%r915, 2;
	// begin inline asm
	{
    .reg .pred p;
    and.b32 %r913, %r932, %r915;    setp.ne.u32 p, %r913, 0;
    vote.ballot.sync.b32 %r913, p, 0xffffffff;
    @!p not.b32 %r913, %r913;
}

	// end inline asm
	and.b32  	%r937, %r913, %r910;
	mov.b32 	%r918, 4;
	// begin inline asm
	{
    .reg .pred p;
    and.b32 %r916, %r932, %r918;    setp.ne.u32 p, %r916, 0;
    vote.ballot.sync.b32 %r916, p, 0xffffffff;
    @!p not.b32 %r916, %r916;
}

	// end inline asm
	and.b32  	%r938, %r916, %r937;
	mov.b32 	%r921, 8;
	// begin inline asm
	{
    .reg .pred p;
    and.b32 %r919, %r932, %r921;    setp.ne.u32 p, %r919, 0;
    vote.ballot.sync.b32 %r919, p, 0xffffffff;
    @!p not.b32 %r919, %r919;
}

	// end inline asm
	and.b32  	%r939, %r919, %r938;
	mov.b32 	%r924, 16;
	// begin inline asm
	{
    .reg .pred p;
    and.b32 %r922, %r932, %r924;    setp.ne.u32 p, %r922, 0;
    vote.ballot.sync.b32 %r922, p, 0xffffffff;
    @!p not.b32 %r922, %r922;
}

	// end inline asm
	and.b32  	%r940, %r922, %r939;
	mov.b32 	%r927, 32;
	// begin inline asm
	{
    .reg .pred p;
    and.b32 %r925, %r932, %r927;    setp.ne.u32 p, %r925, 0;
    vote.ballot.sync.b32 %r925, p, 0xffffffff;
    @!p not.b32 %r925, %r925;
}

	// end inline asm
	and.b32  	%r941, %r925, %r940;
	mov.b32 	%r930, 64;
	// begin inline asm
	{
    .reg .pred p;
    and.b32 %r928, %r932, %r930;    setp.ne.u32 p, %r928, 0;
    vote.ballot.sync.b32 %r928, p, 0xffffffff;
    @!p not.b32 %r928, %r928;
}

	// end inline asm
	and.b32  	%r942, %r928, %r941;
	mov.b32 	%r933, 128;
	// begin inline asm
	{
    .reg .pred p;
    and.b32 %r931, %r932, %r933;    setp.ne.u32 p, %r931, 0;
    vote.ballot.sync.b32 %r931, p, 0xffffffff;
    @!p not.b32 %r931, %r931;
}

	// end inline asm
	and.b32  	%r943, %r931, %r942;
	clz.b32 	%r944, %r943;
	sub.s32 	%r217, 31, %r944;
	and.b32  	%r945, %r803, %r943;
	popc.b32 	%r218, %r945;
	setp.ne.s32 	%p111, %r402, %r217;
	mov.b32 	%r1961, 0;
	@%p111 bra 	$L__BB12_187;
	atom.shared.add.u32 	%r1961, [%r104], %r218;
$L__BB12_187:
	shfl.sync.idx.b32	%r971|%p112, %r1961, %r217, 31, -1;
	add.s32 	%r221, %r218, %r971;
	shr.u32 	%r972, %r1907, %r400;
	and.b32  	%r968, %r972, %r75;
	mov.b32 	%r948, 1;
	// begin inline asm
	{
    .reg .pred p;
    and.b32 %r946, %r968, %r948;    setp.ne.u32 p, %r946, 0;
    vote.ballot.sync.b32 %r946, p, 0xffffffff;
    @!p not.b32 %r946, %r946;
}

	// end inline asm
	mov.b32 	%r951, 2;
	// begin inline asm
	{
    .reg .pred p;
    and.b32 %r949, %r968, %r951;    setp.ne.u32 p, %r949, 0;
    vote.ballot.sync.b32 %r949, p, 0xffffffff;
    @!p not.b32 %r949, %r949;
}

	// end inline asm
	and.b32  	%r973, %r949, %r946;
	mov.b32 	%r954, 4;
	// begin inline asm
	{
    .reg .pred p;
    and.b32 %r952, %r968, %r954;    setp.ne.u32 p, %r952, 0;
    vote.ballot.sync.b32 %r952, p, 0xffffffff;
    @!p not.b32 %r952, %r952;
}

	// end inline asm
	and.b32  	%r974, %r952, %r973;
	mov.b32 	%r957, 8;
	// begin inline asm
	{
    .reg .pred p;
    and.b32 %r955, %r968, %r957;    setp.ne.u32 p, %r955, 0;
    vote.ballot.sync.b32 %r955, p, 0xffffffff;
    @!p not.b32 %r955, %r955;
}

	// end inline asm
	and.b32  	%r975, %r955, %r974;
	mov.b32 	%r960, 16;
	// begin inline asm
	{
    .reg .pred p;
    and.b32 %r958, %r968, %r960;    setp.ne.u32 p, %r958, 0;
    vote.ballot.sync.b32 %r958, p, 0xffffffff;
    @!p not.b32 %r958, %r958;
}

	// end inline asm
	and.b32  	%r976, %r958, %r975;
	mov.b32 	%r963, 32;
	// begin inline asm
	{
    .reg .pred p;
    and.b32 %r961, %r968, %r963;    setp.ne.u32 p, %r961, 0;
    vote.ballot.sync.b32 %r961, p, 0xffffffff;
    @!p not.b32 %r961, %r961;
}

	// end inline asm
	and.b32  	%r977, %r961, %r976;
	mov.b32 	%r966, 64;
	// begin inline asm
	{
    .reg .pred p;
    and.b32 %r964, %r968, %r966;    setp.ne.u32 p, %r964, 0;
    vote.ballot.sync.b32 %r964, p, 0xffffffff;
    @!p not.b32 %r964, %r964;
}

	// end inline asm
	and.b32  	%r978, %r964, %r977;
	mov.b32 	%r969, 128;
	// begin inline asm
	{
    .reg .pred p;
    and.b32 %r967, %r968, %r969;    setp.ne.u32 p, %r967, 0;
    vote.ballot.sync.b32 %r967, p, 0xffffffff;
    @!p not.b32 %r967, %r967;
}

	// end inline asm
	and.b32  	%r979, %r967, %r978;
	clz.b32 	%r980, %r979;
	sub.s32 	%r222, 31, %r980;
	and.b32  	%r981, %r803, %r979;
	popc.b32 	%r223, %r981;
	setp.ne.s32 	%p113, %r402, %r222;
	mov.b32 	%r1962, 0;
	@%p113 bra 	$L__BB12_189;
	atom.shared.add.u32 	%r1962, [%r105], %r223;
$L__BB12_189:
	shfl.sync.idx.b32	%r1007|%p114, %r1962, %r222, 31, -1;
	add.s32 	%r226, %r223, %r1007;
	shr.u32 	%r1008, %r1906, %r400;
	and.b32  	%r1004, %r1008, %r75;
	mov.b32 	%r984, 1;
	// begin inline asm
	{
    .reg .pred p;
    and.b32 %r982, %r1004, %r984;    setp.ne.u32 p, %r982, 0;
    vote.ballot.sync.b32 %r982, p, 0xffffffff;
    @!p not.b32 %r982, %r982;
}

	// end inline asm
	mov.b32 	%r987, 2;
	// begin inline asm
	{
    .reg .pred p;
    and.b32 %r985, %r1004, %r987;    setp.ne.u32 p, %r985, 0;
    vote.ballot.sync.b32 %r985, p, 0xffffffff;
    @!p not.b32 %r985, %r985;
}

	// end inline asm
	and.b32  	%r1009, %r985, %r982;
	mov.b32 	%r990, 4;
	// begin inline asm
	{
    .reg .pred p;
    and.b32 %r988, %r1004, %r990;    setp.ne.u32 p, %r988, 0;
    vote.ballot.sync.b32 %r988, p, 0xffffffff;
    @!p not.b32 %r988, %r988;
}

	// end inline asm
	and.b32  	%r1010, %r988, %r1009;
	mov.b32 	%r993, 8;
	// begin inline asm
	{
    .reg .pred p;
    and.b32 %r991, %r1004, %r993;    setp.ne.u32 p, %r991, 0;
    vote.ballot.sync.b32 %r991, p, 0xffffffff;
    @!p not.b32 %r991, %r991;
}

	// end inline asm
	and.b32  	%r1011, %r991, %r1010;
	mov.b32 	%r996, 16;
	// begin inline asm
	{
    .reg .pred p;
    and.b32 %r994, %r1004, %r996;    setp.ne.u32 p, %r994, 0;
    vote.ballot.sync.b32 %r994, p, 0xffffffff;
    @!p not.b32 %r994, %r994;
}

	// end inline asm
	and.b32  	%r1012, %r994, %r1011;
	mov.b32 	%r999, 32;
	// begin inline asm
	{
    .reg .pred p;
    and.b32 %r997, %r1004, %r999;    setp.ne.u32 p, %r997, 0;
    vote.ballot.sync.b32 %r997, p, 0xffffffff;
    @!p not.b32 %r997, %r997;
}

	// end inline asm
	and.b32  	%r1013, %r997, %r1012;
	mov.b32 	%r1002, 64;
	// begin inline asm
	{
    .reg .pred p;
    and.b32 %r1000, %r1004, %r1002;    setp.ne.u32 p, %r1000, 0;
    vote.ballot.sync.b32 %r1000, p, 0xffffffff;
    @!p not.b32 %r1000, %r1000;
}

	// end inline asm
	and.b32  	%r1014, %r1000, %r1013;
	mov.b32 	%r1005, 128;
	// begin inline asm
	{
    .reg .pred p;
    and.b32 %r1003, %r1004, %r1005;    setp.ne.u32 p, %r1003, 0;
    vote.ballot.sync.b32 %r1003, p, 0xffffffff;
    @!p not.b32 %r1003, %r1003;
}

	// end inline asm
	and.b32  	%r1015, %r1003, %r1014;
	clz.b32 	%r1016, %r1015;
	sub.s32 	%r227, 31, %r1016;
	and.b32  	%r1017, %r803, %r1015;
	popc.b32 	%r228, %r1017;
	setp.ne.s32 	%p115, %r402, %r227;
	mov.b32 	%r1963, 0;
	@%p115 bra 	$L__BB12_191;
	atom.shared.add.u32 	%r1963, [%r106], %r228;
$L__BB12_191:
	shfl.sync.idx.b32	%r1043|%p116, %r1963, %r227, 31, -1;
	add.s32 	%r231, %r228, %r1043;
	shr.u32 	%r1044, %r1905, %r400;
	and.b32  	%r1040, %r1044, %r75;
	mov.b32 	%r1020, 1;
	// begin inline asm
	{
    .reg .pred p;
    and.b32 %r1018, %r1040, %r1020;    setp.ne.u32 p, %r1018, 0;
    vote.ballot.sync.b32 %r1018, p, 0xffffffff;
    @!p not.b32 %r1018, %r1018;
}

	// end inline asm
	mov.b32 	%r1023, 2;
	// begin inline asm
	{
    .reg .pred p;
    and.b32 %r1021, %r1040, %r1023;    setp.ne.u32 p, %r1021, 0;
    vote.ballot.sync.b32 %r1021, p, 0xffffffff;
    @!p not.b32 %r1021, %r1021;
}

	// end inline asm
	and.b32  	%r1045, %r1021, %r1018;
	mov.b32 	%r1026, 4;
	// begin inline asm
	{
    .reg .pred p;
    and.b32 %r1024, %r1040, %r1026;    setp.ne.u32 p, %r1024, 0;
    vote.ballot.sync.b32 %r1024, p, 0xffffffff;
    @!p not.b32 %r1024, %r1024;
}

	// end inline asm
	and.b32  	%r1046, %r1024, %r1045;
	mov.b32 	%r1029, 8;
	// begin inline asm
	{
    .reg .pred p;
    and.b32 %r1027, %r1040, %r1029;    setp.ne.u32 p, %r1027, 0;
    vote.ballot.sync.b32 %r1027, p, 0xffffffff;
    @!p not.b32 %r1027, %r1027;
}

	// end inline asm
	and.b32  	%r1047, %r1027, %r1046;
	mov.b32 	%r1032, 16;
	// begin inline asm
	{
    .reg .pred p;
    and.b32 %r1030, %r1040, %r1032;    setp.ne.u32 p, %r1030, 0;
    vote.ballot.sync.b32 %r1030, p, 0xffffffff;
    @!p not.b32 %r1030, %r1030;
}

	// end inline asm
	and.b32  	%r1048, %r1030, %r1047;
	mov.b32 	%r1035, 32;
	// begin inline asm
	{
    .reg .pred p;
    and.b32 %r1033, %r1040, %r1035;    setp.ne.u32 p, %r1033, 0;
    vote.ballot.sync.b32 %r1033, p, 0xffffffff;
    @!p not.b32 %r1033, %r1033;
}

	// end inline asm
	and.b32  	%r1049, %r1033, %r1048;
	mov.b32 	%r1038, 64;
	// begin inline asm
	{
    .reg .pred p;
    and.b32 %r1036, %r1040, %r1038;    setp.ne.u32 p, %r1036, 0;
    vote.ballot.sync.b32 %r1036, p, 0xffffffff;
    @!p not.b32 %r1036, %r1036;
}

	// end inline asm
	and.b32  	%r1050, %r1036, %r1049;
	mov.b32 	%r1041, 128;
	// begin inline asm
	{
    .reg .pred p;
    and.b32 %r1039, %r1040, %r1041;    setp.ne.u32 p, %r1039, 0;
    vote.ballot.sync.b32 %r1039, p, 0xffffffff;
    @!p not.b32 %r1039, %r1039;
}

	// end inline asm
	and.b32  	%r1051, %r1039, %r1050;
	clz.b32 	%r1052, %r1051;
	sub.s32 	%r232, 31, %r1052;
	and.b32  	%r1053, %r803, %r1051;
	popc.b32 	%r233, %r1053;
	setp.ne.s32 	%p117, %r402, %r232;
	mov.b32 	%r1964, 0;
	@%p117 bra 	$L__BB12_193;
	atom.shared.add.u32 	%r1964, [%r107], %r233;
$L__BB12_193:
	shfl.sync.idx.b32	%r1079|%p118, %r1964, %r232, 31, -1;
	add.s32 	%r236, %r233, %r1079;
	shr.u32 	%r1080, %r1904, %r400;
	and.b32  	%r1076, %r1080, %r75;
	mov.b32 	%r1056, 1;
	// begin inline asm
	{
    .reg .pred p;
    and.b32 %r1054, %r1076, %r1056;    setp.ne.u32 p, %r1054, 0;
    vote.ballot.sync.b32 %r1054, p, 0xffffffff;
    @!p not.b32 %r1054, %r1054;
}

	// end inline asm
	mov.b32 	%r1059, 2;
	// begin inline asm
	{
    .reg .pred p;
    and.b32 %r1057, %r1076, %r1059;    setp.ne.u32 p, %r1057, 0;
    vote.ballot.sync.b32 %r1057, p, 0xffffffff;
    @!p not.b32 %r1057, %r1057;
}

	// end inline asm
	and.b32  	%r1081, %r1057, %r1054;
	mov.b32 	%r1062, 4;
	// begin inline asm
	{
    .reg .pred p;
    and.b32 %r1060, %r1076, %r1062;    setp.ne.u32 p, %r1060, 0;
    vote.ballot.sync.b32 %r1060, p, 0xffffffff;
    @!p not.b32 %r1060, %r1060;
}

	// end inline asm
	and.b32  	%r1082, %r1060, %r1081;
	mov.b32 	%r1065, 8;
	// begin inline asm
	{
    .reg .pred p;
    and.b32 %r1063, %r1076, %r1065;    setp.ne.u32 p, %r1063, 0;
    vote.ballot.sync.b32 %r1063, p, 0xffffffff;
    @!p not.b32 %r1063, %r1063;
}

	// end inline asm
	and.b32  	%r1083, %r1063, %r1082;
	mov.b32 	%r1068, 16;
	// begin inline asm
	{
    .reg .pred p;
    and.b32 %r1066, %r1076, %r1068;    setp.ne.u32 p, %r1066, 0;
    vote.ballot.sync.b32 %r1066, p, 0xffffffff;
    @!p not.b32 %r1066, %r1066;
}

	// end inline asm
	and.b32  	%r1084, %r1066, %r1083;
	mov.b32 	%r1071, 32;
	// begin inline asm
	{
    .reg .pred p;
    and.b32 %r1069, %r1076, %r1071;    setp.ne.u32 p, %r1069, 0;
    vote.ballot.sync.b32 %r1069, p, 0xffffffff;
    @!p not.b32 %r1069, %r1069;
}

	// end inline asm
	and.b32  	%r1085, %r1069, %r1084;
	mov.b32 	%r1074, 64;
	// begin inline asm
	{
    .reg .pred p;
    and.b32 %r1072, %r1076, %r1074;    setp.ne.u32 p, %r1072, 0;
    vote.ballot.sync.b32 %r1072, p, 0xffffffff;
    @!p not.b32 %r1072, %r1072;
}

	// end inline asm
	and.b32  	%r1086, %r1072, %r1085;
	mov.b32 	%r1077, 128;
	// begin inline asm
	{
    .reg .pred p;
    and.b32 %r1075, %r1076, %r1077;    setp.ne.u32 p, %r1075, 0;
    vote.ballot.sync.b32 %r1075, p, 0xffffffff;
    @!p not.b32 %r1075, %r1075;
}

	// end inline asm
	and.b32  	%r1087, %r1075, %r1086;
	clz.b32 	%r1088, %r1087;
	sub.s32 	%r237, 31, %r1088;
	and.b32  	%r1089, %r803, %r1087;
	popc.b32 	%r238, %r1089;
	setp.ne.s32 	%p119, %r402, %r237;
	mov.b32 	%r1965, 0;
	@%p119 bra 	$L__BB12_195;
	atom.shared.add.u32 	%r1965, [%r108], %r238;
$L__BB12_195:
	shfl.sync.idx.b32	%r1115|%p120, %r1965, %r237, 31, -1;
	add.s32 	%r241, %r238, %r1115;
	shr.u32 	%r1116, %r1903, %r400;
	and.b32  	%r1112, %r1116, %r75;
	mov.b32 	%r1092, 1;
	// begin inline asm
	{
    .reg .pred p;
    and.b32 %r1090, %r1112, %r1092;    setp.ne.u32 p, %r1090, 0;
    vote.ballot.sync.b32 %r1090, p, 0xffffffff;
    @!p not.b32 %r1090, %r1090;
}

	// end inline asm
	mov.b32 	%r1095, 2;
	// begin inline asm
	{
    .reg .pred p;
    and.b32 %r1093, %r1112, %r1095;    setp.ne.u32 p, %r1093, 0;
    vote.ballot.sync.b32 %r1093, p, 0xffffffff;
    @!p not.b32 %r1093, %r1093;
}

	// end inline asm
	and.b32  	%r1117, %r1093, %r1090;
	mov.b32 	%r1098, 4;
	// begin inline asm
	{
    .reg .pred p;
    and.b32 %r1096, %r1112, %r1098;    setp.ne.u32 p, %r1096, 0;
    vote.ballot.sync.b32 %r1096, p, 0xffffffff;
    @!p not.b32 %r1096, %r1096;
}

	// end inline asm
	and.b32  	%r1118, %r1096, %r1117;
	mov.b32 	%r1101, 8;
	// begin inline asm
	{
    .reg .pred p;
    and.b32 %r1099, %r1112, %r1101;    setp.ne.u32 p, %r1099, 0;
    vote.ballot.sync.b32 %r1099, p, 0xffffffff;
    @!p not.b32 %r1099, %r1099;
}

	// end inline asm
	and.b32  	%r1119, %r1099, %r1118;
	mov.b32 	%r1104, 16;
	// begin inline asm
	{
    .reg .pred p;
    and.b32 %r1102, %r1112, %r1104;    setp.ne.u32 p, %r1102, 0;
    vote.ballot.sync.b32 %r1102, p, 0xffffffff;
    @!p not.b32 %r1102, %r1102;
}

	// end inline asm
	and.b32  	%r1120, %r1102, %r1119;
	mov.b32 	%r1107, 32;
	// begin inline asm
	{
    .reg .pred p;
    and.b32 %r1105, %r1112, %r1107;    setp.ne.u32 p, %r1105, 0;
    vote.ballot.sync.b32 %r1105, p, 0xffffffff;
    @!p not.b32 %r1105, %r1105;
}

	// end inline asm
	and.b32  	%r1121, %r1105, %r1120;
	mov.b32 	%r1110, 64;
	// begin inline asm
	{
    .reg .pred p;
    and.b32 %r1108, %r1112, %r1110;    setp.ne.u32 p, %r1108, 0;
    vote.ballot.sync.b32 %r1108, p, 0xffffffff;
    @!p not.b32 %r1108, %r1108;
}

	// end inline asm
	and.b32  	%r1122, %r1108, %r1121;
	mov.b32 	%r1113, 128;
	// begin inline asm
	{
    .reg .pred p;
    and.b32 %r1111, %r1112, %r1113;    setp.ne.u32 p, %r1111, 0;
    vote.ballot.sync.b32 %r1111, p, 0xffffffff;
    @!p not.b32 %r1111, %r1111;
}

	// end inline asm
	and.b32  	%r1123, %r1111, %r1122;
	clz.b32 	%r1124, %r1123;
	sub.s32 	%r242, 31, %r1124;
	and.b32  	%r1125, %r803, %r1123;
	popc.b32 	%r243, %r1125;
	setp.ne.s32 	%p121, %r402, %r242;
	mov.b32 	%r1966, 0;
	@%p121 bra 	$L__BB12_197;
	atom.shared.add.u32 	%r1966, [%r109], %r243;
$L__BB12_197:
	shfl.sync.idx.b32	%r1151|%p122, %r1966, %r242, 31, -1;
	add.s32 	%r246, %r243, %r1151;
	shr.u32 	%r1152, %r1902, %r400;
	and.b32  	%r1148, %r1152, %r75;
	mov.b32 	%r1128, 1;
	// begin inline asm
	{
    .reg .pred p;
    and.b32 %r1126, %r1148, %r1128;    setp.ne.u32 p, %r1126, 0;
    vote.ballot.sync.b32 %r1126, p, 0xffffffff;
    @!p not.b32 %r1126, %r1126;
}

	// end inline asm
	mov.b32 	%r1131, 2;
	// begin inline asm
	{
    .reg .pred p;
    and.b32 %r1129, %r1148, %r1131;    setp.ne.u32 p, %r1129, 0;
    vote.ballot.sync.b32 %r1129, p, 0xffffffff;
    @!p not.b32 %r1129, %r1129;
}

	// end inline asm
	and.b32  	%r1153, %r1129, %r1126;
	mov.b32 	%r1134, 4;
	// begin inline asm
	{
    .reg .pred p;
    and.b32 %r1132, %r1148, %r1134;    setp.ne.u32 p, %r1132, 0;
    vote.ballot.sync.b32 %r1132, p, 0xffffffff;
    @!p not.b32 %r1132, %r1132;
}

	// end inline asm
	and.b32  	%r1154, %r1132, %r1153;
	mov.b32 	%r1137, 8;
	// begin inline asm
	{
    .reg .pred p;
    and.b32 %r1135, %r1148, %r1137;    setp.ne.u32 p, %r1135, 0;
    vote.ballot.sync.b32 %r1135, p, 0xffffffff;
    @!p not.b32 %r1135, %r1135;
}

	// end inline asm
	and.b32  	%r1155, %r1135, %r1154;
	mov.b32 	%r1140, 16;
	// begin inline asm
	{
    .reg .pred p;
    and.b32 %r1138, %r1148, %r1140;    setp.ne.u32 p, %r1138, 0;
    vote.ballot.sync.b32 %r1138, p, 0xffffffff;
    @!p not.b32 %r1138, %r1138;
}

	// end inline asm
	and.b32  	%r1156, %r1138, %r1155;
	mov.b32 	%r1143, 32;
	// begin inline asm
	{
    .reg .pred p;
    and.b32 %r1141, %r1148, %r1143;    setp.ne.u32 p, %r1141, 0;
    vote.ballot.sync.b32 %r1141, p, 0xffffffff;
    @!p not.b32 %r1141, %r1141;
}

	// end inline asm
	and.b32  	%r1157, %r1141, %r1156;
	mov.b32 	%r1146, 64;
	// begin inline asm
	{
    .reg .pred p;
    and.b32 %r1144, %r1148, %r1146;    setp.ne.u32 p, %r1144, 0;
    vote.ballot.sync.b32 %r1144, p, 0xffffffff;
    @!p not.b32 %r1144, %r1144;
}

	// end inline asm
	and.b32  	%r1158, %r1144, %r1157;
	mov.b32 	%r1149, 128;
	// begin inline asm
	{
    .reg .pred p;
    and.b32 %r1147, %r1148, %r1149;    setp.ne.u32 p, %r1147, 0;
    vote.ballot.sync.b32 %r1147, p, 0xffffffff;
    @!p not.b32 %r1147, %r1147;
}

	// end inline asm
	and.b32  	%r1159, %r1147, %r1158;
	clz.b32 	%r1160, %r1159;
	sub.s32 	%r247, 31, %r1160;
	and.b32  	%r1161, %r803, %r1159;
	popc.b32 	%r248, %r1161;
	setp.ne.s32 	%p123, %r402, %r247;
	mov.b32 	%r1967, 0;
	@%p123 bra 	$L__BB12_199;
	atom.shared.add.u32 	%r1967, [%r110], %r248;
$L__BB12_199:
	shfl.sync.idx.b32	%r1187|%p124, %r1967, %r247, 31, -1;
	add.s32 	%r251, %r248, %r1187;
	shr.u32 	%r1188, %r1901, %r400;
	and.b32  	%r1184, %r1188, %r75;
	mov.b32 	%r1164, 1;
	// begin inline asm
	{
    .reg .pred p;
    and.b32 %r1162, %r1184, %r1164;    setp.ne.u32 p, %r1162, 0;
    vote.ballot.sync.b32 %r1162, p, 0xffffffff;
    @!p not.b32 %r1162, %r1162;
}

	// end inline asm
	mov.b32 	%r1167, 2;
	// begin inline asm
	{
    .reg .pred p;
    and.b32 %r1165, %r1184, %r1167;    setp.ne.u32 p, %r1165, 0;
    vote.ballot.sync.b32 %r1165, p, 0xffffffff;
    @!p not.b32 %r1165, %r1165;
}

	// end inline asm
	and.b32  	%r1189, %r1165, %r1162;
	mov.b32 	%r1170, 4;
	// begin inline asm
	{
    .reg .pred p;
    and.b32 %r1168, %r1184, %r1170;    setp.ne.u32 p, %r1168, 0;
    vote.ballot.sync.b32 %r1168, p, 0xffffffff;
    @!p not.b32 %r1168, %r1168;
}

	// end inline asm
	and.b32  	%r1190, %r1168, %r1189;
	mov.b32 	%r1173, 8;
	// begin inline asm
	{
    .reg .pred p;
    and.b32 %r1171, %r1184, %r1173;    setp.ne.u32 p, %r1171, 0;
    vote.ballot.sync.b32 %r1171, p, 0xffffffff;
    @!p not.b32 %r1171, %r1171;
}

	// end inline asm
	and.b32  	%r1191, %r1171, %r1190;
	mov.b32 	%r1176, 16;
	// begin inline asm
	{
    .reg .pred p;
    and.b32 %r1174, %r1184, %r1176;    setp.ne.u32 p, %r1174, 0;
    vote.ballot.sync.b32 %r1174, p, 0xffffffff;
    @!p not.b32 %r1174, %r1174;
}

	// end inline asm
	and.b32  	%r1192, %r1174, %r1191;
	mov.b32 	%r1179, 32;
	// begin inline asm
	{
    .reg .pred p;
    and.b32 %r1177, %r1184, %r1179;    setp.ne.u32 p, %r1177, 0;
    vote.ballot.sync.b32 %r1177, p, 0xffffffff;
    @!p not.b32 %r1177, %r1177;
}

	// end inline asm
	and.b32  	%r1193, %r1177, %r1192;
	mov.b32 	%r1182, 64;
	// begin inline asm
	{
    .reg .pred p;
    and.b32 %r1180, %r1184, %r1182;    setp.ne.u32 p, %r1180, 0;
    vote.ballot.sync.b32 %r1180, p, 0xffffffff;
    @!p not.b32 %r1180, %r1180;
}

	// end inline asm
	and.b32  	%r1194, %r1180, %r1193;
	mov.b32 	%r1185, 128;
	// begin inline asm
	{
    .reg .pred p;
    and.b32 %r1183, %r1184, %r1185;    setp.ne.u32 p, %r1183, 0;
    vote.ballot.sync.b32 %r1183, p, 0xffffffff;
    @!p not.b32 %r1183, %r1183;
}

	// end inline asm
	and.b32  	%r1195, %r1183, %r1194;
	clz.b32 	%r1196, %r1195;
	sub.s32 	%r252, 31, %r1196;
	and.b32  	%r1197, %r803, %r1195;
	popc.b32 	%r253, %r1197;
	setp.ne.s32 	%p125, %r402, %r252;
	mov.b32 	%r1968, 0;
	@%p125 bra 	$L__BB12_201;
	atom.shared.add.u32 	%r1968, [%r111], %r253;
$L__BB12_201:
	shfl.sync.idx.b32	%r1223|%p126, %r1968, %r252, 31, -1;
	add.s32 	%r256, %r253, %r1223;
	shr.u32 	%r1224, %r1900, %r400;
	and.b32  	%r1220, %r1224, %r75;
	mov.b32 	%r1200, 1;
	// begin inline asm
	{
    .reg .pred p;
    and.b32 %r1198, %r1220, %r1200;    setp.ne.u32 p, %r1198, 0;
    vote.ballot.sync.b32 %r1198, p, 0xffffffff;
    @!p not.b32 %r1198, %r1198;
}

	// end inline asm
	mov.b32 	%r1203, 2;
	// begin inline asm
	{
    .reg .pred p;
    and.b32 %r1201, %r1220, %r1203;    setp.ne.u32 p, %r1201, 0;
    vote.ballot.sync.b32 %r1201, p, 0xffffffff;
    @!p not.b32 %r1201, %r1201;
}

	// end inline asm
	and.b32  	%r1225, %r1201, %r1198;
	mov.b32 	%r1206, 4;
	// begin inline asm
	{
    .reg .pred p;
    and.b32 %r1204, %r1220, %r1206;    setp.ne.u32 p, %r1204, 0;
    vote.ballot.sync.b32 %r1204, p, 0xffffffff;
    @!p not.b32 %r1204, %r1204;
}

	// end inline asm
	and.b32  	%r1226, %r1204, %r1225;
	mov.b32 	%r1209, 8;
	// begin inline asm
	{
    .reg .pred p;
    and.b32 %r1207, %r1220, %r1209;    setp.ne.u32 p, %r1207, 0;
    vote.ballot.sync.b32 %r1207, p, 0xffffffff;
    @!p not.b32 %r1207, %r1207;
}

	// end inline asm
	and.b32  	%r1227, %r1207, %r1226;
	mov.b32 	%r1212, 16;
	// begin inline asm
	{
    .reg .pred p;
    and.b32 %r1210, %r1220, %r1212;    setp.ne.u32 p, %r1210, 0;
    vote.ballot.sync.b32 %r1210, p, 0xffffffff;
    @!p not.b32 %r1210, %r1210;
}

	// end inline asm
	and.b32  	%r1228, %r1210, %r1227;
	mov.b32 	%r1215, 32;
	// begin inline asm
	{
    .reg .pred p;
    and.b32 %r1213, %r1220, %r1215;    setp.ne.u32 p, %r1213, 0;
    vote.ballot.sync.b32 %r1213, p, 0xffffffff;
    @!p not.b32 %r1213, %r1213;
}

	// end inline asm
	and.b32  	%r1229, %r1213, %r1228;
	mov.b32 	%r1218, 64;
	// begin inline asm
	{
    .reg .pred p;
    and.b32 %r1216, %r1220, %r1218;    setp.ne.u32 p, %r1216, 0;
    vote.ballot.sync.b32 %r1216, p, 0xffffffff;
    @!p not.b32 %r1216, %r1216;
}

	// end inline asm
	and.b32  	%r1230, %r1216, %r1229;
	mov.b32 	%r1221, 128;
	// begin inline asm
	{
    .reg .pred p;
    and.b32 %r1219, %r1220, %r1221;    setp.ne.u32 p, %r1219, 0;
    vote.ballot.sync.b32 %r1219, p, 0xffffffff;
    @!p not.b32 %r1219, %r1219;
}

	// end inline asm
	and.b32  	%r1231, %r1219, %r1230;
	clz.b32 	%r1232, %r1231;
	sub.s32 	%r257, 31, %r1232;
	and.b32  	%r1233, %r803, %r1231;
	popc.b32 	%r258, %r1233;
	setp.ne.s32 	%p127, %r402, %r257;
	mov.b32 	%r1969, 0;
	@%p127 bra 	$L__BB12_203;
	atom.shared.add.u32 	%r1969, [%r112], %r258;
$L__BB12_203:
	shfl.sync.idx.b32	%r1259|%p128, %r1969, %r257, 31, -1;
	add.s32 	%r261, %r258, %r1259;
	shr.u32 	%r1260, %r1899, %r400;
	and.b32  	%r1256, %r1260, %r75;
	mov.b32 	%r1236, 1;
	// begin inline asm
	{
    .reg .pred p;
    and.b32 %r1234, %r1256, %r1236;    setp.ne.u32 p, %r1234, 0;
    vote.ballot.sync.b32 %r1234, p, 0xffffffff;
    @!p not.b32 %r1234, %r1234;
}

	// end inline asm
	mov.b32 	%r1239, 2;
	// begin inline asm
	{
    .reg .pred p;
    and.b32 %r1237, %r1256, %r1239;    setp.ne.u32 p, %r1237, 0;
    vote.ballot.sync.b32 %r1237, p, 0xffffffff;
    @!p not.b32 %r1237, %r1237;
}

	// end inline asm
	and.b32  	%r1261, %r1237, %r1234;
	mov.b32 	%r1242, 4;
	// begin inline asm
	{
    .reg .pred p;
    and.b32 %r1240, %r1256, %r1242;    setp.ne.u32 p, %r1240, 0;
    vote.ballot.sync.b32 %r1240, p, 0xffffffff;
    @!p not.b32 %r1240, %r1240;
}

	// end inline asm
	and.b32  	%r1262, %r1240, %r1261;
	mov.b32 	%r1245, 8;
	// begin inline asm
	{
    .reg .pred p;
    and.b32 %r1243, %r1256, %r1245;    setp.ne.u32 p, %r1243, 0;
    vote.ballot.sync.b32 %r1243, p, 0xffffffff;
    @!p not.b32 %r1243, %r1243;
}

	// end inline asm
	and.b32  	%r1263, %r1243, %r1262;
	mov.b32 	%r1248, 16;
	// begin inline asm
	{
    .reg .pred p;
    and.b32 %r1246, %r1256, %r1248;    setp.ne.u32 p, %r1246, 0;
    vote.ballot.sync.b32 %r1246, p, 0xffffffff;
    @!p not.b32 %r1246, %r1246;
}

	// end inline asm
	and.b32  	%r1264, %r1246, %r1263;
	mov.b32 	%r1251, 32;
	// begin inline asm
	{
    .reg .pred p;
    and.b32 %r1249, %r1256, %r1251;    setp.ne.u32 p, %r1249, 0;
    vote.ballot.sync.b32 %r1249, p, 0xffffffff;
    @!p not.b32 %r1249, %r1249;
}

	// end inline asm
	and.b32  	%r1265, %r1249, %r1264;
	mov.b32 	%r1254, 64;
	// begin inline asm
	{
    .reg .pred p;
    and.b32 %r1252, %r1256, %r1254;    setp.ne.u32 p, %r1252, 0;
    vote.ballot.sync.b32 %r1252, p, 0xffffffff;
    @!p not.b32 %r1252, %r1252;
}

	// end inline asm
	and.b32  	%r1266, %r1252, %r1265;
	mov.b32 	%r1257, 128;
	// begin inline asm
	{
    .reg .pred p;
    and.b32 %r1255, %r1256, %r1257;    setp.ne.u32 p, %r1255, 0;
    vote.ballot.sync.b32 %r1255, p, 0xffffffff;
    @!p not.b32 %r1255, %r1255;
}

	// end inline asm
	and.b32  	%r1267, %r1255, %r1266;
	clz.b32 	%r1268, %r1267;
	sub.s32 	%r262, 31, %r1268;
	and.b32  	%r1269, %r803, %r1267;
	popc.b32 	%r263, %r1269;
	setp.ne.s32 	%p129, %r402, %r262;
	mov.b32 	%r1970, 0;
	@%p129 bra 	$L__BB12_205;
	shl.b32 	%r1270, %r1, 5;
	and.b32  	%r1271, %r1270, 31744;
	mov.u32 	%r1272, _ZZN3cub18CUB_300001_SM_10006detail10radix_sort29DeviceRadixSortOnesweepKernelINS1_5radix10policy_hubIjjyE10Policy1000ELNS0_9SortOrderE0EjjyiiNS1_21identity_decomposer_tEEEvPT5_SB_PT3_PKSC_PT1_PKSG_PT2_PKSK_T4_iiT6_E1s;
	add.s32 	%r1273, %r1272, %r1271;
	shr.u32 	%r1274, %r1899, %r400;
	and.b32  	%r1275, %r1274, %r75;
	shl.b32 	%r1276, %r1275, 2;
	add.s32 	%r1277, %r1273, %r1276;
	atom.shared.add.u32 	%r1970, [%r1277], %r263;
$L__BB12_205:
	shfl.sync.idx.b32	%r1303|%p130, %r1970, %r262, 31, -1;
	add.s32 	%r266, %r263, %r1303;
	shr.u32 	%r1304, %r1898, %r400;
	and.b32  	%r1300, %r1304, %r75;
	mov.b32 	%r1280, 1;
	// begin inline asm
	{
    .reg .pred p;
    and.b32 %r1278, %r1300, %r1280;    setp.ne.u32 p, %r1278, 0;
    vote.ballot.sync.b32 %r1278, p, 0xffffffff;
    @!p not.b32 %r1278, %r1278;
}

	// end inline asm
	mov.b32 	%r1283, 2;
	// begin inline asm
	{
    .reg .pred p;
    and.b32 %r1281, %r1300, %r1283;    setp.ne.u32 p, %r1281, 0;
    vote.ballot.sync.b32 %r1281, p, 0xffffffff;
    @!p not.b32 %r1281, %r1281;
}

	// end inline asm
	and.b32  	%r1305, %r1281, %r1278;
	mov.b32 	%r1286, 4;
	// begin inline asm
	{
    .reg .pred p;
    and.b32 %r1284, %r1300, %r1286;    setp.ne.u32 p, %r1284, 0;
    vote.ballot.sync.b32 %r1284, p, 0xffffffff;
    @!p not.b32 %r1284, %r1284;
}

	// end inline asm
	and.b32  	%r1306, %r1284, %r1305;
	mov.b32 	%r1289, 8;
	// begin inline asm
	{
    .reg .pred p;
    and.b32 %r1287, %r1300, %r1289;    setp.ne.u32 p, %r1287, 0;
    vote.ballot.sync.b32 %r1287, p, 0xffffffff;
    @!p not.b32 %r1287, %r1287;
}

	// end inline asm
	and.b32  	%r1307, %r1287, %r1306;
	mov.b32 	%r1292, 16;
	// begin inline asm
	{
    .reg .pred p;
    and.b32 %r1290, %r1300, %r1292;    setp.ne.u32 p, %r1290, 0;
    vote.ballot.sync.b32 %r1290, p, 0xffffffff;
    @!p not.b32 %r1290, %r1290;
}

	// end inline asm
	and.b32  	%r1308, %r1290, %r1307;
	mov.b32 	%r1295, 32;
	// begin inline asm
	{
    .reg .pred p;
    and.b32 %r1293, %r1300, %r1295;    setp.ne.u32 p, %r1293, 0;
    vote.ballot.sync.b32 %r1293, p, 0xffffffff;
    @!p not.b32 %r1293, %r1293;
}

	// end inline asm
	and.b32  	%r1309, %r1293, %r1308;
	mov.b32 	%r1298, 64;
	// begin inline asm
	{
    .reg .pred p;
    and.b32 %r1296, %r1300, %r1298;    setp.ne.u32 p, %r1296, 0;
    vote.ballot.sync.b32 %r1296, p, 0xffffffff;
    @!p not.b32 %r1296, %r1296;
}

	// end inline asm
	and.b32  	%r1310, %r1296, %r1309;
	mov.b32 	%r1301, 128;
	// begin inline asm
	{
    .reg .pred p;
    and.b32 %r1299, %r1300, %r1301;    setp.ne.u32 p, %r1299, 0;
    vote.ballot.sync.b32 %r1299, p, 0xffffffff;
    @!p not.b32 %r1299, %r1299;
}

	// end inline asm
	and.b32  	%r1311, %r1299, %r1310;
	clz.b32 	%r1312, %r1311;
	sub.s32 	%r267, 31, %r1312;
	and.b32  	%r1313, %r803, %r1311;
	popc.b32 	%r268, %r1313;
	setp.ne.s32 	%p131, %r402, %r267;
	mov.b32 	%r1971, 0;
	@%p131 bra 	$L__BB12_207;
	atom.shared.add.u32 	%r1971, [%r113], %r268;
$L__BB12_207:
	shfl.sync.idx.b32	%r1339|%p132, %r1971, %r267, 31, -1;
	add.s32 	%r271, %r268, %r1339;
	shr.u32 	%r1340, %r1897, %r400;
	and.b32  	%r1336, %r1340, %r75;
	mov.b32 	%r1316, 1;
	// begin inline asm
	{
    .reg .pred p;
    and.b32 %r1314, %r1336, %r1316;    setp.ne.u32 p, %r1314, 0;
    vote.ballot.sync.b32 %r1314, p, 0xffffffff;
    @!p not.b32 %r1314, %r1314;
}

	// end inline asm
	mov.b32 	%r1319, 2;
	// begin inline asm
	{
    .reg .pred p;
    and.b32 %r1317, %r1336, %r1319;    setp.ne.u32 p, %r1317, 0;
    vote.ballot.sync.b32 %r1317, p, 0xffffffff;
    @!p not.b32 %r1317, %r1317;
}

	// end inline asm
	and.b32  	%r1341, %r1317, %r1314;
	mov.b32 	%r1322, 4;
	// begin inline asm
	{
    .reg .pred p;
    and.b32 %r1320, %r1336, %r1322;    setp.ne.u32 p, %r1320, 0;
    vote.ballot.sync.b32 %r1320, p, 0xffffffff;
    @!p not.b32 %r1320, %r1320;
}

	// end inline asm
	and.b32  	%r1342, %r1320, %r1341;
	mov.b32 	%r1325, 8;
	// begin inline asm
	{
    .reg .pred p;
    and.b32 %r1323, %r1336, %r1325;    setp.ne.u32 p, %r1323, 0;
    vote.ballot.sync.b32 %r1323, p, 0xffffffff;
    @!p not.b32 %r1323, %r1323;
}

	// end inline asm
	and.b32  	%r1343, %r1323, %r1342;
	mov.b32 	%r1328, 16;
	// begin inline asm
	{
    .reg .pred p;
    and.b32 %r1326, %r1336, %r1328;    setp.ne.u32 p, %r1326, 0;
    vote.ballot.sync.b32 %r1326, p, 0xffffffff;
    @!p not.b32 %r1326, %r1326;
}

	// end inline asm
	and.b32  	%r1344, %r1326, %r1343;
	mov.b32 	%r1331, 32;
	// begin inline asm
	{
    .reg .pred p;
    and.b32 %r1329, %r1336, %r1331;    setp.ne.u32 p, %r1329, 0;
    vote.ballot.sync.b32 %r1329, p, 0xffffffff;
    @!p not.b32 %r1329, %r1329;
}

	// end inline asm
	and.b32  	%r1345, %r1329, %r1344;
	mov.b32 	%r1334, 64;
	// begin inline asm
	{
    .reg .pred p;
    and.b32 %r1332, %r1336, %r1334;    setp.ne.u32 p, %r1332, 0;
    vote.ballot.sync.b32 %r1332, p, 0xffffffff;
    @!p not.b32 %r1332, %r1332;
}

	// end inline asm
	and.b32  	%r1346, %r1332, %r1345;
	mov.b32 	%r1337, 128;
	// begin inline asm
	{
    .reg .pred p;
    and.b32 %r1335, %r1336, %r1337;    setp.ne.u32 p, %r1335, 0;
    vote.ballot.sync.b32 %r1335, p, 0xffffffff;
    @!p not.b32 %r1335, %r1335;
}

	// end inline asm
	and.b32  	%r1347, %r1335, %r1346;
	clz.b32 	%r1348, %r1347;
	sub.s32 	%r272, 31, %r1348;
	and.b32  	%r1349, %r803, %r1347;
	popc.b32 	%r273, %r1349;
	setp.ne.s32 	%p133, %r402, %r272;
	mov.b32 	%r1972, 0;
	@%p133 bra 	$L__BB12_209;
	atom.shared.add.u32 	%r1972, [%r114], %r273;
$L__BB12_209:
	shfl.sync.idx.b32	%r1375|%p134, %r1972, %r272, 31, -1;
	add.s32 	%r276, %r273, %r1375;
	shr.u32 	%r1376, %r1896, %r400;
	and.b32  	%r1372, %r1376, %r75;
	mov.b32 	%r1352, 1;
	// begin inline asm
	{
    .reg .pred p;
    and.b32 %r1350, %r1372, %r1352;    setp.ne.u32 p, %r1350, 0;
    vote.ballot.sync.b32 %r1350, p, 0xffffffff;
    @!p not.b32 %r1350, %r1350;
}

	// end inline asm
	mov.b32 	%r1355, 2;
	// begin inline asm
	{
    .reg .pred p;
    and.b32 %r1353, %r1372, %r1355;    setp.ne.u32 p, %r1353, 0;
    vote.ballot.sync.b32 %r1353, p, 0xffffffff;
    @!p not.b32 %r1353, %r1353;
}

	// end inline asm
	and.b32  	%r1377, %r1353, %r1350;
	mov.b32 	%r1358, 4;
	// begin inline asm
	{
    .reg .pred p;
    and.b32 %r1356, %r1372, %r1358;    setp.ne.u32 p, %r1356, 0;
    vote.ballot.sync.b32 %r1356, p, 0xffffffff;
    @!p not.b32 %r1356, %r1356;
}

	// end inline asm
	and.b32  	%r1378, %r1356, %r1377;
	mov.b32 	%r1361, 8;
	// begin inline asm
	{
    .reg .pred p;
    and.b32 %r1359, %r1372, %r1361;    setp.ne.u32 p, %r1359, 0;
    vote.ballot.sync.b32 %r1359, p, 0xffffffff;
    @!p not.b32 %r1359, %r1359;
}

	// end inline asm
	and.b32  	%r1379, %r1359, %r1378;
	mov.b32 	%r1364, 16;
	// begin inline asm
	{
    .reg .pred p;
    and.b32 %r1362, %r1372, %r1364;    setp.ne.u32 p, %r1362, 0;
    vote.ballot.sync.b32 %r1362, p, 0xffffffff;
    @!p not.b32 %r1362, %r1362;
}

	// end inline asm
	and.b32  	%r1380, %r1362, %r1379;
	mov.b32 	%r1367, 32;
	// begin inline asm
	{
    .reg .pred p;
    and.b32 %r1365, %r1372, %r1367;    setp.ne.u32 p, %r1365, 0;
    vote.ballot.sync.b32 %r1365, p, 0xffffffff;
    @!p not.b32 %r1365, %r1365;
}

	// end inline asm
	and.b32  	%r1381, %r1365, %r1380;
	mov.b32 	%r1370, 64;
	// begin inline asm
	{
    .reg .pred p;
    and.b32 %r1368, %r1372, %r1370;    setp.ne.u32 p, %r1368, 0;
    vote.ballot.sync.b32 %r1368, p, 0xffffffff;
    @!p not.b32 %r1368, %r1368;
}

	// end inline asm
	and.b32  	%r1382, %r1368, %r1381;
	mov.b32 	%r1373, 128;
	// begin inline asm
	{
    .reg .pred p;
    and.b32 %r1371, %r1372, %r1373;    setp.ne.u32 p, %r1371, 0;
    vote.ballot.sync.b32 %r1371, p, 0xffffffff;
    @!p not.b32 %r1371, %r1371;
}

	// end inline asm
	and.b32  	%r1383, %r1371, %r1382;
	clz.b32 	%r1384, %r1383;
	sub.s32 	%r277, 31, %r1384;
	and.b32  	%r1385, %r803, %r1383;
	popc.b32 	%r278, %r1385;
	setp.ne.s32 	%p135, %r402, %r277;
	mov.b32 	%r1973, 0;
	@%p135 bra 	$L__BB12_211;
	atom.shared.add.u32 	%r1973, [%r115], %r278;
$L__BB12_211:
	shfl.sync.idx.b32	%r1411|%p136, %r1973, %r277, 31, -1;
	add.s32 	%r281, %r278, %r1411;
	shr.u32 	%r1412, %r1895, %r400;
	and.b32  	%r1408, %r1412, %r75;
	mov.b32 	%r1388, 1;
	// begin inline asm
	{
    .reg .pred p;
    and.b32 %r1386, %r1408, %r1388;    setp.ne.u32 p, %r1386, 0;
    vote.ballot.sync.b32 %r1386, p, 0xffffffff;
    @!p not.b32 %r1386, %r1386;
}

	// end inline asm
	mov.b32 	%r1391, 2;
	// begin inline asm
	{
    .reg .pred p;
    and.b32 %r1389, %r1408, %r1391;    setp.ne.u32 p, %r1389, 0;
    vote.ballot.sync.b32 %r1389, p, 0xffffffff;
    @!p not.b32 %r1389, %r1389;
}

	// end inline asm
	and.b32  	%r1413, %r1389, %r1386;
	mov.b32 	%r1394, 4;
	// begin inline asm
	{
    .reg .pred p;
    and.b32 %r1392, %r1408, %r1394;    setp.ne.u32 p, %r1392, 0;
    vote.ballot.sync.b32 %r1392, p, 0xffffffff;
    @!p not.b32 %r1392, %r1392;
}

	// end inline asm
	and.b32  	%r1414, %r1392, %r1413;
	mov.b32 	%r1397, 8;
	// begin inline asm
	{
    .reg .pred p;
    and.b32 %r1395, %r1408, %r1397;    setp.ne.u32 p, %r1395, 0;
    vote.ballot.sync.b32 %r1395, p, 0xffffffff;
    @!p not.b32 %r1395, %r1395;
}

	// end inline asm
	and.b32  	%r1415, %r1395, %r1414;
	mov.b32 	%r1400, 16;
	// begin inline asm
	{
    .reg .pred p;
    and.b32 %r1398, %r1408, %r1400;    setp.ne.u32 p, %r1398, 0;
    vote.ballot.sync.b32 %r1398, p, 0xffffffff;
    @!p not.b32 %r1398, %r1398;
}

	// end inline asm
	and.b32  	%r1416, %r1398, %r1415;
	mov.b32 	%r1403, 32;
	// begin inline asm
	{
    .reg .pred p;
    and.b32 %r1401, %r1408, %r1403;    setp.ne.u32 p, %r1401, 0;
    vote.ballot.sync.b32 %r1401, p, 0xffffffff;
    @!p not.b32 %r1401, %r1401;
}

	// end inline asm
	and.b32  	%r1417, %r1401, %r1416;
	mov.b32 	%r1406, 64;
	// begin inline asm
	{
    .reg .pred p;
    and.b32 %r1404, %r1408, %r1406;    setp.ne.u32 p, %r1404, 0;
    vote.ballot.sync.b32 %r1404, p, 0xffffffff;
    @!p not.b32 %r1404, %r1404;
}

	// end inline asm
	and.b32  	%r1418, %r1404, %r1417;
	mov.b32 	%r1409, 128;
	// begin inline asm
	{
    .reg .pred p;
    and.b32 %r1407, %r1408, %r1409;    setp.ne.u32 p, %r1407, 0;
    vote.ballot.sync.b32 %r1407, p, 0xffffffff;
    @!p not.b32 %r1407, %r1407;
}

	// end inline asm
	and.b32  	%r1419, %r1407, %r1418;
	clz.b32 	%r1420, %r1419;
	sub.s32 	%r282, 31, %r1420;
	and.b32  	%r1421, %r803, %r1419;
	popc.b32 	%r283, %r1421;
	setp.ne.s32 	%p137, %r402, %r282;
	mov.b32 	%r1974, 0;
	@%p137 bra 	$L__BB12_213;
	atom.shared.add.u32 	%r1974, [%r116], %r283;
$L__BB12_213:
	shfl.sync.idx.b32	%r1422|%p139, %r1974, %r282, 31, -1;
	add.s32 	%r1423, %r283, %r1422;
	bar.sync 	0;
	shl.b32 	%r1424, %r206, 2;
	mov.u32 	%r1425, _ZZN3cub18CUB_300001_SM_10006detail10radix_sort29DeviceRadixSortOnesweepKernelINS1_5radix10policy_hubIjjyE10Policy1000ELNS0_9SortOrderE0EjjyiiNS1_21identity_decomposer_tEEEvPT5_SB_PT3_PKSC_PT1_PKSG_PT2_PKSK_T4_iiT6_E1s;
	add.s32 	%r286, %r1425, %r1424;
	st.shared.u32 	[%r286+-4], %r1911;
	shl.b32 	%r1426, %r211, 2;
	add.s32 	%r287, %r1425, %r1426;
	st.shared.u32 	[%r287+-4], %r1910;
	shl.b32 	%r1427, %r216, 2;
	add.s32 	%r288, %r1425, %r1427;
	st.shared.u32 	[%r288+-4], %r1909;
	shl.b32 	%r1428, %r221, 2;
	add.s32 	%r289, %r1425, %r1428;
	st.shared.u32 	[%r289+-4], %r1908;
	shl.b32 	%r1429, %r226, 2;
	add.s32 	%r290, %r1425, %r1429;
	st.shared.u32 	[%r290+-4], %r1907;
	shl.b32 	%r1430, %r231, 2;
	add.s32 	%r291, %r1425, %r1430;
	st.shared.u32 	[%r291+-4], %r1906;
	shl.b32 	%r1431, %r236, 2;
	add.s32 	%r292, %r1425, %r1431;
	st.shared.u32 	[%r292+-4], %r1905;
	shl.b32 	%r1432, %r241, 2;
	add.s32 	%r293, %r1425, %r1432;
	st.shared.u32 	[%r293+-4], %r1904;
	shl.b32 	%r1433, %r246, 2;
	add.s32 	%r294, %r1425, %r1433;
	st.shared.u32 	[%r294+-4], %r1903;
	shl.b32 	%r1434, %r251, 2;
	add.s32 	%r295, %r1425, %r1434;
	st.shared.u32 	[%r295+-4], %r1902;
	shl.b32 	%r1435, %r256, 2;
	add.s32 	%r296, %r1425, %r1435;
	st.shared.u32 	[%r296+-4], %r1901;
	shl.b32 	%r1436, %r261, 2;
	add.s32 	%r297, %r1425, %r1436;
	st.shared.u32 	[%r297+-4], %r1900;
	shl.b32 	%r1437, %r266, 2;
	add.s32 	%r298, %r1425, %r1437;
	st.shared.u32 	[%r298+-4], %r1899;
	shl.b32 	%r1438, %r271, 2;
	add.s32 	%r299, %r1425, %r1438;
	st.shared.u32 	[%r299+-4], %r1898;
	shl.b32 	%r1439, %r276, 2;
	add.s32 	%r300, %r1425, %r1439;
	st.shared.u32 	[%r300+-4], %r1897;
	shl.b32 	%r1440, %r281, 2;
	add.s32 	%r301, %r1425, %r1440;
	st.shared.u32 	[%r301+-4], %r1896;
	shl.b32 	%r1441, %r1423, 2;
	add.s32 	%r302, %r1425, %r1441;
	st.shared.u32 	[%r302+-4], %r1895;
	shl.b32 	%r1442, %r1, 3;
	add.s32 	%r1443, %r1425, %r1442;
	add.s32 	%r303, %r1443, 26112;
	@%p29 bra 	$L__BB12_221;
	ld.param.u64 	%rd368, [_ZN3cub18CUB_300001_SM_10006detail10radix_sort29DeviceRadixSortOnesweepKernelINS1_5radix10policy_hubIjjyE10Policy1000ELNS0_9SortOrderE0EjjyiiNS1_21identity_decomposer_tEEEvPT5_SB_PT3_PKSC_PT1_PKSG_PT2_PKSK_T4_iiT6__param_3];
	cvta.to.global.u64 	%rd85, %rd368;
	shl.b64 	%rd86, %rd10, 3;
	add.s64 	%rd87, %rd85, %rd86;
	ld.global.u64 	%rd88, [%rd87];
	cvt.s64.s32 	%rd89, %r200;
	sub.s64 	%rd371, %rd88, %rd89;
	st.shared.u64 	[%r303], %rd371;
	setp.lt.s32 	%p140, %r4, 1;
	mov.u32 	%r1978, %r1920;
	@%p140 bra 	$L__BB12_220;
	mov.b32 	%r1976, -1;
	mov.u32 	%r1975, %r4;
	mov.u32 	%r1978, %r1920;
$L__BB12_216:
	ld.param.u64 	%rd361, [_ZN3cub18CUB_300001_SM_10006detail10radix_sort29DeviceRadixSortOnesweepKernelINS1_5radix10policy_hubIjjyE10Policy1000ELNS0_9SortOrderE0EjjyiiNS1_21identity_decomposer_tEEEvPT5_SB_PT3_PKSC_PT1_PKSG_PT2_PKSK_T4_iiT6__param_0];
	add.s32 	%r307, %r1975, -1;
	shl.b32 	%r1445, %r307, 8;
	add.s32 	%r1446, %r1445, %r1;
	cvta.to.global.u64 	%rd90, %rd361;
	mul.wide.s32 	%rd91, %r1446, 4;
	add.s64 	%rd21, %rd90, %rd91;
$L__BB12_217:
	membar.cta;
	ld.volatile.global.u32 	%r308, [%rd21];
	setp.eq.s32 	%p141, %r308, 0;
	@%p141 bra 	$L__BB12_217;
	and.b32  	%r1447, %r308, 1073741823;
	add.s32 	%r1978, %r1447, %r1978;
	setp.gt.s32 	%p142, %r308, -1;
	vote.sync.ballot.b32 	%r1976, %p142, %r1976;
	setp.gt.u32 	%p144, %r1975, 1;
	and.pred  	%p145, %p142, %p144;
	mov.u32 	%r1975, %r307;
	@%p145 bra 	$L__BB12_216;
	ld.shared.u64 	%rd371, [%r303];
$L__BB12_220:
	ld.param.u64 	%rd362, [_ZN3cub18CUB_300001_SM_10006detail10radix_sort29DeviceRadixSortOnesweepKernelINS1_5radix10policy_hubIjjyE10Policy1000ELNS0_9SortOrderE0EjjyiiNS1_21identity_decomposer_tEEEvPT5_SB_PT3_PKSC_PT1_PKSG_PT2_PKSK_T4_iiT6__param_0];
	or.b32  	%r1448, %r1978, -2147483648;
	cvta.to.global.u64 	%rd92, %rd362;
	shl.b32 	%r1449, %r4, 8;
	add.s32 	%r1450, %r1449, %r1;
	mul.wide.s32 	%rd93, %r1450, 4;
	add.s64 	%rd94, %rd92, %rd93;
	st.volatile.global.u32 	[%rd94], %r1448;
	sub.s32 	%r1451, %r1978, %r1920;
	cvt.s64.s32 	%rd95, %r1451;
	add.s64 	%rd96, %rd371, %rd95;
	st.shared.u64 	[%r303], %rd96;
$L__BB12_221:
	ld.param.u64 	%rd365, [_ZN3cub18CUB_300001_SM_10006detail10radix_sort29DeviceRadixSortOnesweepKernelINS1_5radix10policy_hubIjjyE10Policy1000ELNS0_9SortOrderE0EjjyiiNS1_21identity_decomposer_tEEEvPT5_SB_PT3_PKSC_PT1_PKSG_PT2_PKSK_T4_iiT6__param_2];
	setp.gt.u32 	%p146, %r1, 255;
	setp.lt.s32 	%p147, %r5, %r399;
	setp.eq.s64 	%p148, %rd365, 0;
	or.pred  	%p149, %p148, %p147;
	or.pred  	%p150, %p146, %p149;
	@%p150 bra 	$L__BB12_223;
	ld.param.u64 	%rd366, [_ZN3cub18CUB_300001_SM_10006detail10radix_sort29DeviceRadixSortOnesweepKernelINS1_5radix10policy_hubIjjyE10Policy1000ELNS0_9SortOrderE0EjjyiiNS1_21identity_decomposer_tEEEvPT5_SB_PT3_PKSC_PT1_PKSG_PT2_PKSK_T4_iiT6__param_2];
	ld.shared.u64 	%rd97, [%r303];
	cvt.s64.s32 	%rd98, %r1920;
	cvt.s64.s32 	%rd99, %r200;
	add.s64 	%rd100, %rd99, %rd98;
	add.s64 	%rd101, %rd100, %rd97;
	cvta.to.global.u64 	%rd102, %rd366;
	shl.b64 	%rd103, %rd10, 3;
	add.s64 	%rd104, %rd102, %rd103;
	st.global.u64 	[%rd104], %rd101;
$L__BB12_223:
	setp.gt.s32 	%p151, %r5, %r399;
	bar.sync 	0;
	@%p151 bra 	$L__BB12_225;
	ld.shared.u32 	%r1452, [%r117];
	shr.u32 	%r1453, %r1452, %r400;
	and.b32  	%r1454, %r1453, %r75;
	shl.b32 	%r1455, %r1454, 3;
	add.s32 	%r1457, %r1425, 26112;
	add.s32 	%r1458, %r1457, %r1455;
	ld.shared.u64 	%rd105, [%r1458];
	add.s64 	%rd106, %rd105, %rd10;
	shl.b64 	%rd107, %rd106, 2;
	add.s64 	%rd108, %rd2, %rd107;
	st.global.u32 	[%rd108], %r1452;
	bar.warp.sync 	-1;
	ld.shared.u32 	%r1459, [%r117+1536];
	shr.u32 	%r1460, %r1459, %r400;
	and.b32  	%r1461, %r1460, %r75;
	shl.b32 	%r1462, %r1461, 3;
	add.s32 	%r1463, %r1457, %r1462;
	ld.shared.u64 	%rd109, [%r1463];
	add.s64 	%rd110, %rd109, %rd10;
	shl.b64 	%rd111, %rd110, 2;
	add.s64 	%rd112, %rd2, %rd111;
	st.global.u32 	[%rd112+1536], %r1459;
	bar.warp.sync 	-1;
	ld.shared.u32 	%r1464, [%r117+3072];
	shr.u32 	%r1465, %r1464, %r400;
	and.b32  	%r1466, %r1465, %r75;
	shl.b32 	%r1467, %r1466, 3;
	add.s32 	%r1468, %r1457, %r1467;
	ld.shared.u64 	%rd113, [%r1468];
	add.s64 	%rd114, %rd113, %rd10;
	shl.b64 	%rd115, %rd114, 2;
	add.s64 	%rd116, %rd2, %rd115;
	st.global.u32 	[%rd116+3072], %r1464;
	bar.warp.sync 	-1;
	ld.shared.u32 	%r1469, [%r117+4608];
	shr.u32 	%r1470, %r1469, %r400;
	and.b32  	%r1471, %r1470, %r75;
	shl.b32 	%r1472, %r1471, 3;
	add.s32 	%r1473, %r1457, %r1472;
	ld.shared.u64 	%rd117, [%r1473];
	add.s64 	%rd118, %rd117, %rd10;
	shl.b64 	%rd119, %rd118, 2;
	add.s64 	%rd120, %rd2, %rd119;
	st.global.u32 	[%rd120+4608], %r1469;
	bar.warp.sync 	-1;
	ld.shared.u32 	%r1474, [%r117+6144];
	shr.u32 	%r1475, %r1474, %r400;
	and.b32  	%r1476, %r1475, %r75;
	shl.b32 	%r1477, %r1476, 3;
	add.s32 	%r1478, %r1457, %r1477;
	ld.shared.u64 	%rd121, [%r1478];
	add.s64 	%rd122, %rd121, %rd10;
	shl.b64 	%rd123, %rd122, 2;
	add.s64 	%rd124, %rd2, %rd123;
	st.global.u32 	[%rd124+6144], %r1474;
	bar.warp.sync 	-1;
	ld.shared.u32 	%r1479, [%r117+7680];
	shr.u32 	%r1480, %r1479, %r400;
	and.b32  	%r1481, %r1480, %r75;
	shl.b32 	%r1482, %r1481, 3;
	add.s32 	%r1483, %r1457, %r1482;
	ld.shared.u64 	%rd125, [%r1483];
	add.s64 	%rd126, %rd125, %rd10;
	shl.b64 	%rd127, %rd126, 2;
	add.s64 	%rd128, %rd2, %rd127;
	st.global.u32 	[%rd128+7680], %r1479;
	bar.warp.sync 	-1;
	ld.shared.u32 	%r1484, [%r117+9216];
	shr.u32 	%r1485, %r1484, %r400;
	and.b32  	%r1486, %r1485, %r75;
	shl.b32 	%r1487, %r1486, 3;
	add.s32 	%r1488, %r1457, %r1487;
	ld.shared.u64 	%rd129, [%r1488];
	add.s64 	%rd130, %rd129, %rd10;
	shl.b64 	%rd131, %rd130, 2;
	add.s64 	%rd132, %rd2, %rd131;
	st.global.u32 	[%rd132+9216], %r1484;
	bar.warp.sync 	-1;
	ld.shared.u32 	%r1489, [%r117+10752];
	shr.u32 	%r1490, %r1489, %r400;
	and.b32  	%r1491, %r1490, %r75;
	shl.b32 	%r1492, %r1491, 3;
	add.s32 	%r1493, %r1457, %r1492;
	ld.shared.u64 	%rd133, [%r1493];
	add.s64 	%rd134, %rd133, %rd10;
	shl.b64 	%rd135, %rd134, 2;
	add.s64 	%rd136, %rd2, %rd135;
	st.global.u32 	[%rd136+10752], %r1489;
	bar.warp.sync 	-1;
	ld.shared.u32 	%r1494, [%r117+12288];
	shr.u32 	%r1495, %r1494, %r400;
	and.b32  	%r1496, %r1495, %r75;
	shl.b32 	%r1497, %r1496, 3;
	add.s32 	%r1498, %r1457, %r1497;
	ld.shared.u64 	%rd137, [%r1498];
	add.s64 	%rd138, %rd137, %rd10;
	shl.b64 	%rd139, %rd138, 2;
	add.s64 	%rd140, %rd2, %rd139;
	st.global.u32 	[%rd140+12288], %r1494;
	bar.warp.sync 	-1;
	ld.shared.u32 	%r1499, [%r117+13824];
	shr.u32 	%r1500, %r1499, %r400;
	and.b32  	%r1501, %r1500, %r75;
	shl.b32 	%r1502, %r1501, 3;
	add.s32 	%r1503, %r1457, %r1502;
	ld.shared.u64 	%rd141, [%r1503];
	add.s64 	%rd142, %rd141, %rd10;
	shl.b64 	%rd143, %rd142, 2;
	add.s64 	%rd144, %rd2, %rd143;
	st.global.u32 	[%rd144+13824], %r1499;
	bar.warp.sync 	-1;
	ld.shared.u32 	%r1504, [%r117+15360];
	shr.u32 	%r1505, %r1504, %r400;
	and.b32  	%r1506, %r1505, %r75;
	shl.b32 	%r1507, %r1506, 3;
	add.s32 	%r1508, %r1457, %r1507;
	ld.shared.u64 	%rd145, [%r1508];
	add.s64 	%rd146, %rd145, %rd10;
	shl.b64 	%rd147, %rd146, 2;
	add.s64 	%rd148, %rd2, %rd147;
	st.global.u32 	[%rd148+15360], %r1504;
	bar.warp.sync 	-1;
	ld.shared.u32 	%r1509, [%r117+16896];
	shr.u32 	%r1510, %r1509, %r400;
	and.b32  	%r1511, %r1510, %r75;
	shl.b32 	%r1512, %r1511, 3;
	add.s32 	%r1513, %r1457, %r1512;
	ld.shared.u64 	%rd149, [%r1513];
	add.s64 	%rd150, %rd149, %rd10;
	shl.b64 	%rd151, %rd150, 2;
	add.s64 	%rd152, %rd2, %rd151;
	st.global.u32 	[%rd152+16896], %r1509;
	bar.warp.sync 	-1;
	ld.shared.u32 	%r1514, [%r117+18432];
	shr.u32 	%r1515, %r1514, %r400;
	and.b32  	%r1516, %r1515, %r75;
	shl.b32 	%r1517, %r1516, 3;
	add.s32 	%r1518, %r1457, %r1517;
	ld.shared.u64 	%rd153, [%r1518];
	add.s64 	%rd154, %rd153, %rd10;
	shl.b64 	%rd155, %rd154, 2;
	add.s64 	%rd156, %rd2, %rd155;
	st.global.u32 	[%rd156+18432], %r1514;
	bar.warp.sync 	-1;
	ld.shared.u32 	%r1519, [%r117+19968];
	shr.u32 	%r1520, %r1519, %r400;
	and.b32  	%r1521, %r1520, %r75;
	shl.b32 	%r1522, %r1521, 3;
	add.s32 	%r1523, %r1457, %r1522;
	ld.shared.u64 	%rd157, [%r1523];
	add.s64 	%rd158, %rd157, %rd10;
	shl.b64 	%rd159, %rd158, 2;
	add.s64 	%rd160, %rd2, %rd159;
	st.global.u32 	[%rd160+19968], %r1519;
	bar.warp.sync 	-1;
	ld.shared.u32 	%r1524, [%r117+21504];
	shr.u32 	%r1525, %r1524, %r400;
	and.b32  	%r1526, %r1525, %r75;
	shl.b32 	%r1527, %r1526, 3;
	add.s32 	%r1528, %r1457, %r1527;
	ld.shared.u64 	%rd161, [%r1528];
	add.s64 	%rd162, %rd161, %rd10;
	shl.b64 	%rd163, %rd162, 2;
	add.s64 	%rd164, %rd2, %rd163;
	st.global.u32 	[%rd164+21504], %r1524;
	bar.warp.sync 	-1;
	ld.shared.u32 	%r1529, [%r117+23040];
	shr.u32 	%r1530, %r1529, %r400;
	and.b32  	%r1531, %r1530, %r75;
	shl.b32 	%r1532, %r1531, 3;
	add.s32 	%r1533, %r1457, %r1532;
	ld.shared.u64 	%rd165, [%r1533];
	add.s64 	%rd166, %rd165, %rd10;
	shl.b64 	%rd167, %rd166, 2;
	add.s64 	%rd168, %rd2, %rd167;
	st.global.u32 	[%rd168+23040], %r1529;
	bar.warp.sync 	-1;
	ld.shared.u32 	%r1534, [%r117+24576];
	shr.u32 	%r1535, %r1534, %r400;
	and.b32  	%r1536, %r1535, %r75;
	shl.b32 	%r1537, %r1536, 3;
	add.s32 	%r1538, %r1457, %r1537;
	ld.shared.u64 	%rd169, [%r1538];
	add.s64 	%rd170, %rd169, %rd10;
	shl.b64 	%rd171, %rd170, 2;
	add.s64 	%rd172, %rd2, %rd171;
	st.global.u32 	[%rd172+24576], %r1534;
	bar.warp.sync 	-1;
	bra.uni 	$L__BB12_260;
$L__BB12_225:
	mad.lo.s32 	%r312, %r4, -6528, %r399;
	setp.ge.s32 	%p152, %r1, %r312;
	@%p152 bra 	$L__BB12_227;
	ld.shared.u32 	%r1539, [%r117];
	shr.u32 	%r1540, %r1539, %r400;
	and.b32  	%r1541, %r1540, %r75;
	shl.b32 	%r1542, %r1541, 3;
	add.s32 	%r1544, %r1425, %r1542;
	ld.shared.u64 	%rd173, [%r1544+26112];
	add.s64 	%rd174, %rd173, %rd10;
	shl.b64 	%rd175, %rd174, 2;
	add.s64 	%rd176, %rd2, %rd175;
	st.global.u32 	[%rd176], %r1539;
$L__BB12_227:
	bar.warp.sync 	-1;
	add.s32 	%r1545, %r1, 384;
	setp.ge.s32 	%p153, %r1545, %r312;
	@%p153 bra 	$L__BB12_229;
	ld.shared.u32 	%r1546, [%r117+1536];
	shr.u32 	%r1547, %r1546, %r400;
	and.b32  	%r1548, %r1547, %r75;
	shl.b32 	%r1549, %r1548, 3;
	add.s32 	%r1551, %r1425, %r1549;
	ld.shared.u64 	%rd177, [%r1551+26112];
	add.s64 	%rd178, %rd177, %rd10;
	shl.b64 	%rd179, %rd178, 2;
	add.s64 	%rd180, %rd2, %rd179;
	st.global.u32 	[%rd180+1536], %r1546;
$L__BB12_229:
	bar.warp.sync 	-1;
	add.s32 	%r1552, %r1, 768;
	setp.ge.s32 	%p154, %r1552, %r312;
	@%p154 bra 	$L__BB12_231;
	ld.shared.u32 	%r1553, [%r117+3072];
	shr.u32 	%r1554, %r1553, %r400;
	and.b32  	%r1555, %r1554, %r75;
	shl.b32 	%r1556, %r1555, 3;
	add.s32 	%r1558, %r1425, %r1556;
	ld.shared.u64 	%rd181, [%r1558+26112];
	add.s64 	%rd182, %rd181, %rd10;
	shl.b64 	%rd183, %rd182, 2;
	add.s64 	%rd184, %rd2, %rd183;
	st.global.u32 	[%rd184+3072], %r1553;
$L__BB12_231:
	bar.warp.sync 	-1;
	add.s32 	%r1559, %r1, 1152;
	setp.ge.s32 	%p155, %r1559, %r312;
	@%p155 bra 	$L__BB12_233;
	ld.shared.u32 	%r1560, [%r117+4608];
	shr.u32 	%r1561, %r1560, %r400;
	and.b32  	%r1562, %r1561, %r75;
	shl.b32 	%r1563, %r1562, 3;
	add.s32 	%r1565, %r1425, %r1563;
	ld.shared.u64 	%rd185, [%r1565+26112];
	add.s64 	%rd186, %rd185, %rd10;
	shl.b64 	%rd187, %rd186, 2;
	add.s64 	%rd188, %rd2, %rd187;
	st.global.u32 	[%rd188+4608], %r1560;
$L__BB12_233:
	bar.warp.sync 	-1;
	add.s32 	%r1566, %r1, 1536;
	setp.ge.s32 	%p156, %r1566, %r312;
	@%p156 bra 	$L__BB12_235;
	ld.shared.u32 	%r1567, [%r117+6144];
	shr.u32 	%r1568, %r1567, %r400;
	and.b32  	%r1569, %r1568, %r75;
	shl.b32 	%r1570, %r1569, 3;
	add.s32 	%r1572, %r1425, %r1570;
	ld.shared.u64 	%rd189, [%r1572+26112];
	add.s64 	%rd190, %rd189, %rd10;
	shl.b64 	%rd191, %rd190, 2;
	add.s64 	%rd192, %rd2, %rd191;
	st.global.u32 	[%rd192+6144], %r1567;
$L__BB12_235:
	bar.warp.sync 	-1;
	add.s32 	%r1573, %r1, 1920;
	setp.ge.s32 	%p157, %r1573, %r312;
	@%p157 bra 	$L__BB12_237;
	ld.shared.u32 	%r1574, [%r117+7680];
	shr.u32 	%r1575, %r1574, %r400;
	and.b32  	%r1576, %r1575, %r75;
	shl.b32 	%r1577, %r1576, 3;
	add.s32 	%r1579, %r1425, %r1577;
	ld.shared.u64 	%rd193, [%r1579+26112];
	add.s64 	%rd194, %rd193, %rd10;
	shl.b64 	%rd195, %rd194, 2;
	add.s64 	%rd196, %rd2, %rd195;
	st.global.u32 	[%rd196+7680], %r1574;
$L__BB12_237:
	bar.warp.sync 	-1;
	add.s32 	%r1580, %r1, 2304;
	setp.ge.s32 	%p158, %r1580, %r312;
	@%p158 bra 	$L__BB12_239;
	ld.shared.u32 	%r1581, [%r117+9216];
	shr.u32 	%r1582, %r1581, %r400;
	and.b32  	%r1583, %r1582, %r75;
	shl.b32 	%r1584, %r1583, 3;
	add.s32 	%r1586, %r1425, %r1584;
	ld.shared.u64 	%rd197, [%r1586+26112];
	add.s64 	%rd198, %rd197, %rd10;
	shl.b64 	%rd199, %rd198, 2;
	add.s64 	%rd200, %rd2, %rd199;
	st.global.u32 	[%rd200+9216], %r1581;
$L__BB12_239:
	bar.warp.sync 	-1;
	add.s32 	%r1587, %r1, 2688;
	setp.ge.s32 	%p159, %r1587, %r312;
	@%p159 bra 	$L__BB12_241;
	ld.shared.u32 	%r1588, [%r117+10752];
	shr.u32 	%r1589, %r1588, %r400;
	and.b32  	%r1590, %r1589, %r75;
	shl.b32 	%r1591, %r1590, 3;
	add.s32 	%r1593, %r1425, %r1591;
	ld.shared.u64 	%rd201, [%r1593+26112];
	add.s64 	%rd202, %rd201, %rd10;
	shl.b64 	%rd203, %rd202, 2;
	add.s64 	%rd204, %rd2, %rd203;
	st.global.u32 	[%rd204+10752], %r1588;
$L__BB12_241:
	bar.warp.sync 	-1;
	or.b32  	%r1594, %r1, 3072;
	setp.ge.s32 	%p160, %r1594, %r312;
	@%p160 bra 	$L__BB12_243;
	ld.shared.u32 	%r1595, [%r117+12288];
	shr.u32 	%r1596, %r1595, %r400;
	and.b32  	%r1597, %r1596, %r75;
	shl.b32 	%r1598, %r1597, 3;
	add.s32 	%r1600, %r1425, %r1598;
	ld.shared.u64 	%rd205, [%r1600+26112];
	add.s64 	%rd206, %rd205, %rd10;
	shl.b64 	%rd207, %rd206, 2;
	add.s64 	%rd208, %rd2, %rd207;
	st.global.u32 	[%rd208+12288], %r1595;
$L__BB12_243:
	bar.warp.sync 	-1;
	add.s32 	%r1601, %r1, 3456;
	setp.ge.s32 	%p161, %r1601, %r312;
	@%p161 bra 	$L__BB12_245;
	ld.shared.u32 	%r1602, [%r117+13824];
	shr.u32 	%r1603, %r1602, %r400;
	and.b32  	%r1604, %r1603, %r75;
	shl.b32 	%r1605, %r1604, 3;
	add.s32 	%r1607, %r1425, %r1605;
	ld.shared.u64 	%rd209, [%r1607+26112];
	add.s64 	%rd210, %rd209, %rd10;
	shl.b64 	%rd211, %rd210, 2;
	add.s64 	%rd212, %rd2, %rd211;
	st.global.u32 	[%rd212+13824], %r1602;
$L__BB12_245:
	bar.warp.sync 	-1;
	add.s32 	%r1608, %r1, 3840;
	setp.ge.s32 	%p162, %r1608, %r312;
	@%p162 bra 	$L__BB12_247;
	ld.shared.u32 	%r1609, [%r117+15360];
	shr.u32 	%r1610, %r1609, %r400;
	and.b32  	%r1611, %r1610, %r75;
	shl.b32 	%r1612, %r1611, 3;
	add.s32 	%r1614, %r1425, %r1612;
	ld.shared.u64 	%rd213, [%r1614+26112];
	add.s64 	%rd214, %rd213, %rd10;
	shl.b64 	%rd215, %rd214, 2;
	add.s64 	%rd216, %rd2, %rd215;
	st.global.u32 	[%rd216+15360], %r1609;
$L__BB12_247:
	bar.warp.sync 	-1;
	add.s32 	%r1615, %r1, 4224;
	setp.ge.s32 	%p163, %r1615, %r312;
	@%p163 bra 	$L__BB12_249;
	ld.shared.u32 	%r1616, [%r117+16896];
	shr.u32 	%r1617, %r1616, %r400;
	and.b32  	%r1618, %r1617, %r75;
	shl.b32 	%r1619, %r1618, 3;
	add.s32 	%r1621, %r1425, %r1619;
	ld.shared.u64 	%rd217, [%r1621+26112];
	add.s64 	%rd218, %rd217, %rd10;
	shl.b64 	%rd219, %rd218, 2;
	add.s64 	%rd220, %rd2, %rd219;
	st.global.u32 	[%rd220+16896], %r1616;
$L__BB12_249:
	bar.warp.sync 	-1;
	add.s32 	%r1622, %r1, 4608;
	setp.ge.s32 	%p164, %r1622, %r312;
	@%p164 bra 	$L__BB12_251;
	ld.shared.u32 	%r1623, [%r117+18432];
	shr.u32 	%r1624, %r1623, %r400;
	and.b32  	%r1625, %r1624, %r75;
	shl.b32 	%r1626, %r1625, 3;
	add.s32 	%r1628, %r1425, %r1626;
	ld.shared.u64 	%rd221, [%r1628+26112];
	add.s64 	%rd222, %rd221, %rd10;
	shl.b64 	%rd223, %rd222, 2;
	add.s64 	%rd224, %rd2, %rd223;
	st.global.u32 	[%rd224+18432], %r1623;
$L__BB12_251:
	bar.warp.sync 	-1;
	add.s32 	%r1629, %r1, 4992;
	setp.ge.s32 	%p165, %r1629, %r312;
	@%p165 bra 	$L__BB12_253;
	ld.shared.u32 	%r1630, [%r117+19968];
	shr.u32 	%r1631, %r1630, %r400;
	and.b32  	%r1632, %r1631, %r75;
	shl.b32 	%r1633, %r1632, 3;
	add.s32 	%r1635, %r1425, %r1633;
	ld.shared.u64 	%rd225, [%r1635+26112];
	add.s64 	%rd226, %rd225, %rd10;
	shl.b64 	%rd227, %rd226, 2;
	add.s64 	%rd228, %rd2, %rd227;
	st.global.u32 	[%rd228+19968], %r1630;
$L__BB12_253:
	bar.warp.sync 	-1;
	add.s32 	%r1636, %r1, 5376;
	setp.ge.s32 	%p166, %r1636, %r312;
	@%p166 bra 	$L__BB12_255;
	ld.shared.u32 	%r1637, [%r117+21504];
	shr.u32 	%r1638, %r1637, %r400;
	and.b32  	%r1639, %r1638, %r75;
	shl.b32 	%r1640, %r1639, 3;
	add.s32 	%r1642, %r1425, %r1640;
	ld.shared.u64 	%rd229, [%r1642+26112];
	add.s64 	%rd230, %rd229, %rd10;
	shl.b64 	%rd231, %rd230, 2;
	add.s64 	%rd232, %rd2, %rd231;
	st.global.u32 	[%rd232+21504], %r1637;
$L__BB12_255:
	bar.warp.sync 	-1;
	add.s32 	%r1643, %r1, 5760;
	setp.ge.s32 	%p167, %r1643, %r312;
	@%p167 bra 	$L__BB12_257;
	ld.shared.u32 	%r1644, [%r117+23040];
	shr.u32 	%r1645, %r1644, %r400;
	and.b32  	%r1646, %r1645, %r75;
	shl.b32 	%r1647, %r1646, 3;
	add.s32 	%r1649, %r1425, %r1647;
	ld.shared.u64 	%rd233, [%r1649+26112];
	add.s64 	%rd234, %rd233, %rd10;
	shl.b64 	%rd235, %rd234, 2;
	add.s64 	%rd236, %rd2, %rd235;
	st.global.u32 	[%rd236+23040], %r1644;
$L__BB12_257:
	bar.warp.sync 	-1;
	or.b32  	%r1650, %r1, 6144;
	setp.ge.s32 	%p168, %r1650, %r312;
	@%p168 bra 	$L__BB12_259;
	ld.shared.u32 	%r1651, [%r117+24576];
	shr.u32 	%r1652, %r1651, %r400;
	and.b32  	%r1653, %r1652, %r75;
	shl.b32 	%r1654, %r1653, 3;
	add.s32 	%r1656, %r1425, %r1654;
	ld.shared.u64 	%rd237, [%r1656+26112];
	add.s64 	%rd238, %rd237, %rd10;
	shl.b64 	%rd239, %rd238, 2;
	add.s64 	%rd240, %rd2, %rd239;
	st.global.u32 	[%rd240+24576], %r1651;
$L__BB12_259:
	bar.warp.sync 	-1;
$L__BB12_260:
	setp.gt.s32 	%p169, %r5, %r399;
	ld.shared.u32 	%r1657, [%r117];
	shr.u32 	%r1658, %r1657, %r400;
	and.b32  	%r313, %r1658, %r75;
	ld.shared.u32 	%r1659, [%r117+1536];
	shr.u32 	%r1660, %r1659, %r400;
	and.b32  	%r314, %r1660, %r75;
	ld.shared.u32 	%r1661, [%r117+3072];
	shr.u32 	%r1662, %r1661, %r400;
	and.b32  	%r315, %r1662, %r75;
	ld.shared.u32 	%r1663, [%r117+4608];
	shr.u32 	%r1664, %r1663, %r400;
	and.b32  	%r316, %r1664, %r75;
	ld.shared.u32 	%r1665, [%r117+6144];
	shr.u32 	%r1666, %r1665, %r400;
	and.b32  	%r317, %r1666, %r75;
	ld.shared.u32 	%r1667, [%r117+7680];
	shr.u32 	%r1668, %r1667, %r400;
	and.b32  	%r318, %r1668, %r75;
	ld.shared.u32 	%r1669, [%r117+9216];
	shr.u32 	%r1670, %r1669, %r400;
	and.b32  	%r319, %r1670, %r75;
	ld.shared.u32 	%r1671, [%r117+10752];
	shr.u32 	%r1672, %r1671, %r400;
	and.b32  	%r320, %r1672, %r75;
	ld.shared.u32 	%r1673, [%r117+12288];
	shr.u32 	%r1674, %r1673, %r400;
	and.b32  	%r321, %r1674, %r75;
	ld.shared.u32 	%r1675, [%r117+13824];
	shr.u32 	%r1676, %r1675, %r400;
	and.b32  	%r322, %r1676, %r75;
	ld.shared.u32 	%r1677, [%r117+15360];
	shr.u32 	%r1678, %r1677, %r400;
	and.b32  	%r323, %r1678, %r75;
	ld.shared.u32 	%r1679, [%r117+16896];
	shr.u32 	%r1680, %r1679, %r400;
	and.b32  	%r324, %r1680, %r75;
	ld.shared.u32 	%r1681, [%r117+18432];
	shr.u32 	%r1682, %r1681, %r400;
	and.b32  	%r325, %r1682, %r75;
	ld.shared.u32 	%r1683, [%r117+19968];
	shr.u32 	%r1684, %r1683, %r400;
	and.b32  	%r326, %r1684, %r75;
	ld.shared.u32 	%r1685, [%r117+21504];
	shr.u32 	%r1686, %r1685, %r400;
	and.b32  	%r327, %r1686, %r75;
	ld.shared.u32 	%r1687, [%r117+23040];
	shr.u32 	%r1688, %r1687, %r400;
	and.b32  	%r328, %r1688, %r75;
	ld.shared.u32 	%r1689, [%r117+24576];
	shr.u32 	%r1690, %r1689, %r400;
	and.b32  	%r329, %r1690, %r75;
	@%p169 bra 	$L__BB12_262;
	ld.global.u32 	%r1995, [%rd9];
	ld.global.u32 	%r1996, [%rd9+128];
	ld.global.u32 	%r1997, [%rd9+256];
	ld.global.u32 	%r1998, [%rd9+384];
	ld.global.u32 	%r1999, [%rd9+512];
	ld.global.u32 	%r2000, [%rd9+640];
	ld.global.u32 	%r2001, [%rd9+768];
	ld.global.u32 	%r2002, [%rd9+896];
	ld.global.u32 	%r2003, [%rd9+1024];
	ld.global.u32 	%r2004, [%rd9+1152];
	ld.global.u32 	%r2005, [%rd9+1280];
	ld.global.u32 	%r2006, [%rd9+1408];
	ld.global.u32 	%r2007, [%rd9+1536];
	ld.global.u32 	%r2008, [%rd9+1664];
	ld.global.u32 	%r2009, [%rd9+1792];
	ld.global.u32 	%r2010, [%rd9+1920];
	ld.global.u32 	%r2011, [%rd9+2048];
	bra.uni 	$L__BB12_296;
$L__BB12_262:
	cvt.u32.u64 	%r1692, %rd8;
	mul.lo.s32 	%r1693, %r4, 6528;
	sub.s32 	%r347, %r399, %r1693;
	setp.ge.s32 	%p170, %r1692, %r347;
	@%p170 bra 	$L__BB12_264;
	ld.global.u32 	%r1995, [%rd9];
$L__BB12_264:
	add.s32 	%r1696, %r1692, 32;
	setp.ge.s32 	%p171, %r1696, %r347;
	@%p171 bra 	$L__BB12_266;
	ld.global.u32 	%r1996, [%rd9+128];
$L__BB12_266:
	add.s32 	%r1699, %r1692, 64;
	setp.ge.s32 	%p172, %r1699, %r347;
	@%p172 bra 	$L__BB12_268;
	ld.global.u32 	%r1997, [%rd9+256];
$L__BB12_268:
	add.s32 	%r1702, %r1692, 96;
	setp.ge.s32 	%p173, %r1702, %r347;
	@%p173 bra 	$L__BB12_270;
	ld.global.u32 	%r1998, [%rd9+384];
$L__BB12_270:
	add.s32 	%r1705, %r1692, 128;
	setp.ge.s32 	%p174, %r1705, %r347;
	@%p174 bra 	$L__BB12_272;
	ld.global.u32 	%r1999, [%rd9+512];
$L__BB12_272:
	add.s32 	%r1708, %r1692, 160;
	setp.ge.s32 	%p175, %r1708, %r347;
	@%p175 bra 	$L__BB12_274;
	ld.global.u32 	%r2000, [%rd9+640];
$L__BB12_274:
	add.s32 	%r1711, %r1692, 192;
	setp.ge.s32 	%p176, %r1711, %r347;
	@%p176 bra 	$L__BB12_276;
	ld.global.u32 	%r2001, [%rd9+768];
$L__BB12_276:
	cvt.u32.u64 	%r1713, %rd8;
	add.s32 	%r1714, %r1713, 224;
	setp.ge.s32 	%p177, %r1714, %r347;
	@%p177 bra 	$L__BB12_278;
	ld.global.u32 	%r2002, [%rd9+896];
$L__BB12_278:
	cvt.u32.u64 	%r1716, %rd8;
	add.s32 	%r1717, %r1716, 256;
	setp.ge.s32 	%p178, %r1717, %r347;
	@%p178 bra 	$L__BB12_280;
	ld.global.u32 	%r2003, [%rd9+1024];
$L__BB12_280:
	cvt.u32.u64 	%r1719, %rd8;
	add.s32 	%r1720, %r1719, 288;
	setp.ge.s32 	%p179, %r1720, %r347;
	@%p179 bra 	$L__BB12_282;
	ld.global.u32 	%r2004, [%rd9+1152];
$L__BB12_282:
	cvt.u32.u64 	%r1722, %rd8;
	add.s32 	%r1723, %r1722, 320;
	setp.ge.s32 	%p180, %r1723, %r347;
	@%p180 bra 	$L__BB12_284;
	ld.global.u32 	%r2005, [%rd9+1280];
$L__BB12_284:
	cvt.u32.u64 	%r1725, %rd8;
	add.s32 	%r1726, %r1725, 352;
	setp.ge.s32 	%p181, %r1726, %r347;
	@%p181 bra 	$L__BB12_286;
	ld.global.u32 	%r2006, [%rd9+1408];
$L__BB12_286:
	cvt.u32.u64 	%r1728, %rd8;
	add.s32 	%r1729, %r1728, 384;
	setp.ge.s32 	%p182, %r1729, %r347;
	@%p182 bra 	$L__BB12_288;
	ld.global.u32 	%r2007, [%rd9+1536];
$L__BB12_288:
	cvt.u32.u64 	%r1731, %rd8;
	add.s32 	%r1732, %r1731, 416;
	setp.ge.s32 	%p183, %r1732, %r347;
	@%p183 bra 	$L__BB12_290;
	ld.global.u32 	%r2008, [%rd9+1664];
$L__BB12_290:
	cvt.u32.u64 	%r1734, %rd8;
	add.s32 	%r1735, %r1734, 448;
	setp.ge.s32 	%p184, %r1735, %r347;
	@%p184 bra 	$L__BB12_292;
	ld.global.u32 	%r2009, [%rd9+1792];
$L__BB12_292:
	cvt.u32.u64 	%r1737, %rd8;
	add.s32 	%r1738, %r1737, 480;
	setp.ge.s32 	%p185, %r1738, %r347;
	@%p185 bra 	$L__BB12_294;
	ld.global.u32 	%r2010, [%rd9+1920];
$L__BB12_294:
	cvt.u32.u64 	%r1740, %rd8;
	add.s32 	%r1741, %r1740, 512;
	setp.ge.s32 	%p186, %r1741, %r347;
	@%p186 bra 	$L__BB12_296;
	ld.global.u32 	%r2011, [%rd9+2048];
$L__BB12_296:
	bar.sync 	0;
	st.shared.u32 	[%r286+-4], %r1995;
	st.shared.u32 	[%r287+-4], %r1996;
	st.shared.u32 	[%r288+-4], %r1997;
	st.shared.u32 	[%r289+-4], %r1998;
	st.shared.u32 	[%r290+-4], %r1999;
	st.shared.u32 	[%r291+-4], %r2000;
	st.shared.u32 	[%r292+-4], %r2001;
	st.shared.u32 	[%r293+-4], %r2002;
	st.shared.u32 	[%r294+-4], %r2003;
	st.shared.u32 	[%r295+-4], %r2004;
	st.shared.u32 	[%r296+-4], %r2005;
	st.shared.u32 	[%r297+-4], %r2006;
	st.shared.u32 	[%r298+-4], %r2007;
	st.shared.u32 	[%r299+-4], %r2008;
	st.shared.u32 	[%r300+-4], %r2009;
	st.shared.u32 	[%r301+-4], %r2010;
	st.shared.u32 	[%r302+-4], %r2011;
	bar.sync 	0;
	@%p169 bra 	$L__BB12_298;
	ld.shared.u32 	%r1742, [%r117];
	shl.b32 	%r1743, %r313, 3;
	mov.u32 	%r1744, _ZZN3cub18CUB_300001_SM_10006detail10radix_sort29DeviceRadixSortOnesweepKernelINS1_5radix10policy_hubIjjyE10Policy1000ELNS0_9SortOrderE0EjjyiiNS1_21identity_decomposer_tEEEvPT5_SB_PT3_PKSC_PT1_PKSG_PT2_PKSK_T4_iiT6_E1s;
	add.s32 	%r1745, %r1744, 26112;
	add.s32 	%r1746, %r1745, %r1743;
	ld.shared.u64 	%rd241, [%r1746];
	add.s64 	%rd242, %rd241, %rd10;
	shl.b64 	%rd243, %rd242, 2;
	add.s64 	%rd244, %rd1, %rd243;
	st.global.u32 	[%rd244], %r1742;
	bar.warp.sync 	-1;
	ld.shared.u32 	%r1747, [%r117+1536];
	shl.b32 	%r1748, %r314, 3;
	add.s32 	%r1749, %r1745, %r1748;
	ld.shared.u64 	%rd245, [%r1749];
	add.s64 	%rd246, %rd245, %rd10;
	shl.b64 	%rd247, %rd246, 2;
	add.s64 	%rd248, %rd1, %rd247;
	st.global.u32 	[%rd248+1536], %r1747;
	bar.warp.sync 	-1;
	ld.shared.u32 	%r1750, [%r117+3072];
	shl.b32 	%r1751, %r315, 3;
	add.s32 	%r1752, %r1745, %r1751;
	ld.shared.u64 	%rd249, [%r1752];
	add.s64 	%rd250, %rd249, %rd10;
	shl.b64 	%rd251, %rd250, 2;
	add.s64 	%rd252, %rd1, %rd251;
	st.global.u32 	[%rd252+3072], %r1750;
	bar.warp.sync 	-1;
	ld.shared.u32 	%r1753, [%r117+4608];
	shl.b32 	%r1754, %r316, 3;
	add.s32 	%r1755, %r1745, %r1754;
	ld.shared.u64 	%rd253, [%r1755];
	add.s64 	%rd254, %rd253, %rd10;
	shl.b64 	%rd255, %rd254, 2;
	add.s64 	%rd256, %rd1, %rd255;
	st.global.u32 	[%rd256+4608], %r1753;
	bar.warp.sync 	-1;
	ld.shared.u32 	%r1756, [%r117+6144];
	shl.b32 	%r1757, %r317, 3;
	add.s32 	%r1758, %r1745, %r1757;
	ld.shared.u64 	%rd257, [%r1758];
	add.s64 	%rd258, %rd257, %rd10;
	shl.b64 	%rd259, %rd258, 2;
	add.s64 	%rd260, %rd1, %rd259;
	st.global.u32 	[%rd260+6144], %r1756;
	bar.warp.sync 	-1;
	ld.shared.u32 	%r1759, [%r117+7680];
	shl.b32 	%r1760, %r318, 3;
	add.s32 	%r1761, %r1745, %r1760;
	ld.shared.u64 	%rd261, [%r1761];
	add.s64 	%rd262, %rd261, %rd10;
	shl.b64 	%rd263, %rd262, 2;
	add.s64 	%rd264, %rd1, %rd263;
	st.global.u32 	[%rd264+7680], %r1759;
	bar.warp.sync 	-1;
	ld.shared.u32 	%r1762, [%r117+9216];
	shl.b32 	%r1763, %r319, 3;
	add.s32 	%r1764, %r1745, %r1763;
	ld.shared.u64 	%rd265, [%r1764];
	add.s64 	%rd266, %rd265, %rd10;
	shl.b64 	%rd267, %rd266, 2;
	add.s64 	%rd268, %rd1, %rd267;
	st.global.u32 	[%rd268+9216], %r1762;
	bar.warp.sync 	-1;
	ld.shared.u32 	%r1765, [%r117+10752];
	shl.b32 	%r1766, %r320, 3;
	add.s32 	%r1767, %r1745, %r1766;
	ld.shared.u64 	%rd269, [%r1767];
	add.s64 	%rd270, %rd269, %rd10;
	shl.b64 	%rd271, %rd270, 2;
	add.s64 	%rd272, %rd1, %rd271;
	st.global.u32 	[%rd272+10752], %r1765;
	bar.warp.sync 	-1;
	ld.shared.u32 	%r1768, [%r117+12288];
	shl.b32 	%r1769, %r321, 3;
	add.s32 	%r1770, %r1745, %r1769;
	ld.shared.u64 	%rd273, [%r1770];
	add.s64 	%rd274, %rd273, %rd10;
	shl.b64 	%rd275, %rd274, 2;
	add.s64 	%rd276, %rd1, %rd275;
	st.global.u32 	[%rd276+12288], %r1768;
	bar.warp.sync 	-1;
	ld.shared.u32 	%r1771, [%r117+13824];
	shl.b32 	%r1772, %r322, 3;
	add.s32 	%r1773, %r1745, %r1772;
	ld.shared.u64 	%rd277, [%r1773];
	add.s64 	%rd278, %rd277, %rd10;
	shl.b64 	%rd279, %rd278, 2;
	add.s64 	%rd280, %rd1, %rd279;
	st.global.u32 	[%rd280+13824], %r1771;
	bar.warp.sync 	-1;
	ld.shared.u32 	%r1774, [%r117+15360];
	shl.b32 	%r1775, %r323, 3;
	add.s32 	%r1776, %r1745, %r1775;
	ld.shared.u64 	%rd281, [%r1776];
	add.s64 	%rd282, %rd281, %rd10;
	shl.b64 	%rd283, %rd282, 2;
	add.s64 	%rd284, %rd1, %rd283;
	st.global.u32 	[%rd284+15360], %r1774;
	bar.warp.sync 	-1;
	ld.shared.u32 	%r1777, [%r117+16896];
	shl.b32 	%r1778, %r324, 3;
	add.s32 	%r1779, %r1745, %r1778;
	ld.shared.u64 	%rd285, [%r1779];
	add.s64 	%rd286, %rd285, %rd10;
	shl.b64 	%rd287, %rd286, 2;
	add.s64 	%rd288, %rd1, %rd287;
	st.global.u32 	[%rd288+16896], %r1777;
	bar.warp.sync 	-1;
	ld.shared.u32 	%r1780, [%r117+18432];
	shl.b32 	%r1781, %r325, 3;
	add.s32 	%r1782, %r1745, %r1781;
	ld.shared.u64 	%rd289, [%r1782];
	add.s64 	%rd290, %rd289, %rd10;
	shl.b64 	%rd291, %rd290, 2;
	add.s64 	%rd292, %rd1, %rd291;
	st.global.u32 	[%rd292+18432], %r1780;
	bar.warp.sync 	-1;
	ld.shared.u32 	%r1783, [%r117+19968];
	shl.b32 	%r1784, %r326, 3;
	add.s32 	%r1785, %r1745, %r1784;
	ld.shared.u64 	%rd293, [%r1785];
	add.s64 	%rd294, %rd293, %rd10;
	shl.b64 	%rd295, %rd294, 2;
	add.s64 	%rd296, %rd1, %rd295;
	st.global.u32 	[%rd296+19968], %r1783;
	bar.warp.sync 	-1;
	ld.shared.u32 	%r1786, [%r117+21504];
	shl.b32 	%r1787, %r327, 3;
	add.s32 	%r1788, %r1745, %r1787;
	ld.shared.u64 	%rd297, [%r1788];
	add.s64 	%rd298, %rd297, %rd10;
	shl.b64 	%rd299, %rd298, 2;
	add.s64 	%rd300, %rd1, %rd299;
	st.global.u32 	[%rd300+21504], %r1786;
	bar.warp.sync 	-1;
	ld.shared.u32 	%r1789, [%r117+23040];
	shl.b32 	%r1790, %r328, 3;
	add.s32 	%r1791, %r1745, %r1790;
	ld.shared.u64 	%rd301, [%r1791];
	add.s64 	%rd302, %rd301, %rd10;
	shl.b64 	%rd303, %rd302, 2;
	add.s64 	%rd304, %rd1, %rd303;
	st.global.u32 	[%rd304+23040], %r1789;
	bar.warp.sync 	-1;
	ld.shared.u32 	%r1792, [%r117+24576];
	shl.b32 	%r1793, %r329, 3;
	add.s32 	%r1794, %r1745, %r1793;
	ld.shared.u64 	%rd305, [%r1794];
	add.s64 	%rd306, %rd305, %rd10;
	shl.b64 	%rd307, %rd306, 2;
	add.s64 	%rd308, %rd1, %rd307;
	st.global.u32 	[%rd308+24576], %r1792;
	bar.warp.sync 	-1;
	bra.uni 	$L__BB12_333;
$L__BB12_298:
	mad.lo.s32 	%r398, %r4, -6528, %r399;
	shl.b32 	%r1795, %r313, 3;
	mov.u32 	%r1796, _ZZN3cub18CUB_300001_SM_10006detail10radix_sort29DeviceRadixSortOnesweepKernelINS1_5radix10policy_hubIjjyE10Policy1000ELNS0_9SortOrderE0EjjyiiNS1_21identity_decomposer_tEEEvPT5_SB_PT3_PKSC_PT1_PKSG_PT2_PKSK_T4_iiT6_E1s;
	add.s32 	%r1797, %r1796, %r1795;
	ld.shared.u64 	%rd24, [%r1797+26112];
	setp.ge.s32 	%p188, %r1, %r398;
	@%p188 bra 	$L__BB12_300;
	ld.shared.u32 	%r1798, [%r117];
	add.s64 	%rd309, %rd24, %rd10;
	shl.b64 	%rd310, %rd309, 2;
	add.s64 	%rd311, %rd1, %rd310;
	st.global.u32 	[%rd311], %r1798;
$L__BB12_300:
	bar.warp.sync 	-1;
	shl.b32 	%r1799, %r314, 3;
	add.s32 	%r1801, %r1796, %r1799;
	ld.shared.u64 	%rd25, [%r1801+26112];
	add.s32 	%r1802, %r1, 384;
	setp.ge.s32 	%p189, %r1802, %r398;
	@%p189 bra 	$L__BB12_302;
	ld.shared.u32 	%r1803, [%r117+1536];
	add.s64 	%rd312, %rd25, %rd10;
	shl.b64 	%rd313, %rd312, 2;
	add.s64 	%rd314, %rd1, %rd313;
	st.global.u32 	[%rd314+1536], %r1803;
$L__BB12_302:
	bar.warp.sync 	-1;
	shl.b32 	%r1804, %r315, 3;
	add.s32 	%r1806, %r1796, %r1804;
	ld.shared.u64 	%rd26, [%r1806+26112];
	add.s32 	%r1807, %r1, 768;
	setp.ge.s32 	%p190, %r1807, %r398;
	@%p190 bra 	$L__BB12_304;
	ld.shared.u32 	%r1808, [%r117+3072];
	add.s64 	%rd315, %rd26, %rd10;
	shl.b64 	%rd316, %rd315, 2;
	add.s64 	%rd317, %rd1, %rd316;
	st.global.u32 	[%rd317+3072], %r1808;
$L__BB12_304:
	bar.warp.sync 	-1;
	shl.b32 	%r1809, %r316, 3;
	add.s32 	%r1811, %r1796, %r1809;
	ld.shared.u64 	%rd27, [%r1811+26112];
	add.s32 	%r1812, %r1, 1152;
	setp.ge.s32 	%p191, %r1812, %r398;
	@%p191 bra 	$L__BB12_306;
	ld.shared.u32 	%r1813, [%r117+4608];
	add.s64 	%rd318, %rd27, %rd10;
	shl.b64 	%rd319, %rd318, 2;
	add.s64 	%rd320, %rd1, %rd319;
	st.global.u32 	[%rd320+4608], %r1813;
$L__BB12_306:
	bar.warp.sync 	-1;
	shl.b32 	%r1814, %r317, 3;
	add.s32 	%r1816, %r1796, %r1814;
	ld.shared.u64 	%rd28, [%r1816+26112];
	add.s32 	%r1817, %r1, 1536;
	setp.ge.s32 	%p192, %r1817, %r398;
	@%p192 bra 	$L__BB12_308;
	ld.shared.u32 	%r1818, [%r117+6144];
	add.s64 	%rd321, %rd28, %rd10;
	shl.b64 	%rd322, %rd321, 2;
	add.s64 	%rd323, %rd1, %rd322;
	st.global.u32 	[%rd323+6144], %r1818;
$L__BB12_308:
	bar.warp.sync 	-1;
	shl.b32 	%r1819, %r318, 3;
	add.s32 	%r1821, %r1796, %r1819;
	ld.shared.u64 	%rd29, [%r1821+26112];
	add.s32 	%r1822, %r1, 1920;
	setp.ge.s32 	%p193, %r1822, %r398;
	@%p193 bra 	$L__BB12_310;
	ld.shared.u32 	%r1823, [%r117+7680];
	add.s64 	%rd324, %rd29, %rd10;
	shl.b64 	%rd325, %rd324, 2;
	add.s64 	%rd326, %rd1, %rd325;
	st.global.u32 	[%rd326+7680], %r1823;
$L__BB12_310:
	bar.warp.sync 	-1;
	shl.b32 	%r1824, %r319, 3;
	add.s32 	%r1826, %r1796, %r1824;
	ld.shared.u64 	%rd30, [%r1826+26112];
	add.s32 	%r1827, %r1, 2304;
	setp.ge.s32 	%p194, %r1827, %r398;
	@%p194 bra 	$L__BB12_312;
	ld.shared.u32 	%r1828, [%r117+9216];
	add.s64 	%rd327, %rd30, %rd10;
	shl.b64 	%rd328, %rd327, 2;
	add.s64 	%rd329, %rd1, %rd328;
	st.global.u32 	[%rd329+9216], %r1828;
$L__BB12_312:
	bar.warp.sync 	-1;
	shl.b32 	%r1829, %r320, 3;
	add.s32 	%r1831, %r1796, %r1829;
	ld.shared.u64 	%rd31, [%r1831+26112];
	add.s32 	%r1832, %r1, 2688;
	setp.ge.s32 	%p195, %r1832, %r398;
	@%p195 bra 	$L__BB12_314;
	ld.shared.u32 	%r1833, [%r117+10752];
	add.s64 	%rd330, %rd31, %rd10;
	shl.b64 	%rd331, %rd330, 2;
	add.s64 	%rd332, %rd1, %rd331;
	st.global.u32 	[%rd332+10752], %r1833;
$L__BB12_314:
	bar.warp.sync 	-1;
	shl.b32 	%r1834, %r321, 3;
	add.s32 	%r1836, %r1796, %r1834;
	ld.shared.u64 	%rd32, [%r1836+26112];
	or.b32  	%r1837, %r1, 3072;
	setp.ge.s32 	%p196, %r1837, %r398;
	@%p196 bra 	$L__BB12_316;
	ld.shared.u32 	%r1838, [%r117+12288];
	add.s64 	%rd333, %rd32, %rd10;
	shl.b64 	%rd334, %rd333, 2;
	add.s64 	%rd335, %rd1, %rd334;
	st.global.u32 	[%rd335+12288], %r1838;
$L__BB12_316:
	bar.warp.sync 	-1;
	shl.b32 	%r1839, %r322, 3;
	add.s32 	%r1841, %r1796, %r1839;
	ld.shared.u64 	%rd33, [%r1841+26112];
	add.s32 	%r1842, %r1, 3456;
	setp.ge.s32 	%p197, %r1842, %r398;
	@%p197 bra 	$L__BB12_318;
	ld.shared.u32 	%r1843, [%r117+13824];
	add.s64 	%rd336, %rd33, %rd10;
	shl.b64 	%rd337, %rd336, 2;
	add.s64 	%rd338, %rd1, %rd337;
	st.global.u32 	[%rd338+13824], %r1843;
$L__BB12_318:
	bar.warp.sync 	-1;
	shl.b32 	%r1844, %r323, 3;
	add.s32 	%r1846, %r1796, %r1844;
	ld.shared.u64 	%rd34, [%r1846+26112];
	add.s32 	%r1847, %r1, 3840;
	setp.ge.s32 	%p198, %r1847, %r398;
	@%p198 bra 	$L__BB12_320;
	ld.shared.u32 	%r1848, [%r117+15360];
	add.s64 	%rd339, %rd34, %rd10;
	shl.b64 	%rd340, %rd339, 2;
	add.s64 	%rd341, %rd1, %rd340;
	st.global.u32 	[%rd341+15360], %r1848;
$L__BB12_320:
	bar.warp.sync 	-1;
	shl.b32 	%r1849, %r324, 3;
	add.s32 	%r1851, %r1796, %r1849;
	ld.shared.u64 	%rd35, [%r1851+26112];
	add.s32 	%r1852, %r1, 4224;
	setp.ge.s32 	%p199, %r1852, %r398;
	@%p199 bra 	$L__BB12_322;
	ld.shared.u32 	%r1853, [%r117+16896];
	add.s64 	%rd342, %rd35, %rd10;
	shl.b64 	%rd343, %rd342, 2;
	add.s64 	%rd344, %rd1, %rd343;
	st.global.u32 	[%rd344+16896], %r1853;
$L__BB12_322:
	bar.warp.sync 	-1;
	shl.b32 	%r1854, %r325, 3;
	add.s32 	%r1856, %r1796, %r1854;
	ld.shared.u64 	%rd36, [%r1856+26112];
	add.s32 	%r1857, %r1, 4608;
	setp.ge.s32 	%p200, %r1857, %r398;
	@%p200 bra 	$L__BB12_324;
	ld.shared.u32 	%r1858, [%r117+18432];
	add.s64 	%rd345, %rd36, %rd10;
	shl.b64 	%rd346, %rd345, 2;
	add.s64 	%rd347, %rd1, %rd346;
	st.global.u32 	[%rd347+18432], %r1858;
$L__BB12_324:
	bar.warp.sync 	-1;
	shl.b32 	%r1859, %r326, 3;
	add.s32 	%r1861, %r1796, %r1859;
	ld.shared.u64 	%rd37, [%r1861+26112];
	add.s32 	%r1862, %r1, 4992;
	setp.ge.s32 	%p201, %r1862, %r398;
	@%p201 bra 	$L__BB12_326;
	ld.shared.u32 	%r1863, [%r117+19968];
	add.s64 	%rd348, %rd37, %rd10;
	shl.b64 	%rd349, %rd348, 2;
	add.s64 	%rd350, %rd1, %rd349;
	st.global.u32 	[%rd350+19968], %r1863;
$L__BB12_326:
	bar.warp.sync 	-1;
	shl.b32 	%r1864, %r327, 3;
	add.s32 	%r1866, %r1796, %r1864;
	ld.shared.u64 	%rd38, [%r1866+26112];
	add.s32 	%r1867, %r1, 5376;
	setp.ge.s32 	%p202, %r1867, %r398;
	@%p202 bra 	$L__BB12_328;
	ld.shared.u32 	%r1868, [%r117+21504];
	add.s64 	%rd351, %rd38, %rd10;
	shl.b64 	%rd352, %rd351, 2;
	add.s64 	%rd353, %rd1, %rd352;
	st.global.u32 	[%rd353+21504], %r1868;
$L__BB12_328:
	bar.warp.sync 	-1;
	shl.b32 	%r1869, %r328, 3;
	add.s32 	%r1871, %r1796, %r1869;
	ld.shared.u64 	%rd39, [%r1871+26112];
	add.s32 	%r1872, %r1, 5760;
	setp.ge.s32 	%p203, %r1872, %r398;
	@%p203 bra 	$L__BB12_330;
	ld.shared.u32 	%r1873, [%r117+23040];
	add.s64 	%rd354, %rd39, %rd10;
	shl.b64 	%rd355, %rd354, 2;
	add.s64 	%rd356, %rd1, %rd355;
	st.global.u32 	[%rd356+23040], %r1873;
$L__BB12_330:
	bar.warp.sync 	-1;
	shl.b32 	%r1874, %r329, 3;
	add.s32 	%r1876, %r1796, %r1874;
	ld.shared.u64 	%rd357, [%r1876+26112];
	add.s64 	%rd40, %rd357, %rd10;
	or.b32  	%r1877, %r1, 6144;
	setp.ge.s32 	%p204, %r1877, %r398;
	@%p204 bra 	$L__BB12_332;
	ld.shared.u32 	%r1878, [%r117+24576];
	shl.b64 	%rd358, %rd40, 2;
	add.s64 	%rd359, %rd1, %rd358;
	st.global.u32 	[%rd359+24576], %r1878;
$L__BB12_332:
	bar.warp.sync 	-1;
$L__BB12_333:
	ret;

}


// ===== COMPILED SASS (sm_100) =====

	.target	sm_100

	.elftype	@"ET_EXEC"


//--------------------- .note.nv.tkinfo           --------------------------
	.section	.note.nv.tkinfo,"",@"SHT_NOTE"
	.sectionflags	@"SHF_NOTE_NV_TKINFO"
	.tkinfo
        /*0018*/ 	.word	0x00000002
        /*0030*/ 	.string	""
        /*0030*/ 	.string	"ptxas"
        /*0030*/ 	.string	"Cuda compilation tools, release 13.0, V13.0.88"
        /*0030*/ 	.string	"Build cuda_13.0.r13.0/compiler.36424714_0"
        /*0030*/ 	.string	"-arch sm_100 -m 64 "



//--------------------- .note.nv.cuinfo           --------------------------
	.section	.note.nv.cuinfo,"",@"SHT_NOTE"
	.sectionflags	@"SHF_NOTE_NV_CUINFO"
        /*0018*/ 	.short	0x0002
        /*001a*/ 	.short	0x0064
        /*001c*/ 	.short	0x0082
	.zero		2


//--------------------- .nv.info                  --------------------------
	.section	.nv.info,"",@"SHT_CUDA_INFO"
	.align	4


	//----- nvinfo : EIATTR_REGCOUNT
	.align		4
        /*0000*/ 	.byte	0x04, 0x2f
        /*0002*/ 	.short	(.L_46 - .L_45)
	.align		4
.L_45:
        /*0004*/ 	.word	index@(_Z33computeTriangleBoundsAndCentroidsPKfS0_S0_S0_S0_S0_S0_S0_S0_P4AABBP4Vec3i)
        /*0008*/ 	.word	0x0000001c


	//----- nvinfo : EIATTR_FRAME_SIZE
	.align		4
.L_46:
        /*000c*/ 	.byte	0x04, 0x11
        /*000e*/ 	.short	(.L_48 - .L_47)
	.align		4
.L_47:
        /*0010*/ 	.word	index@(_Z33computeTriangleBoundsAndCentroidsPKfS0_S0_S0_S0_S0_S0_S0_S0_P4AABBP4Vec3i)
        /*0014*/ 	.word	0x00000000


	//----- nvinfo : EIATTR_REGCOUNT
	.align		4
.L_48:
        /*0018*/ 	.byte	0x04, 0x2f
        /*001a*/ 	.short	(.L_50 - .L_49)
	.align		4
.L_49:
        /*001c*/ 	.word	index@(_Z18computeMortonCodesPK4Vec34AABBPji)
        /*0020*/ 	.word	0x00000014


	//----- nvinfo : EIATTR_FRAME_SIZE
	.align		4
.L_50:
        /*0024*/ 	.byte	0x04, 0x11
        /*0026*/ 	.short	(.L_52 - .L_51)
	.align		4
.L_51:
        /*0028*/ 	.word	index@($__internal_1_$__cuda_sm3x_div_rn_noftz_f32_slowpath)
        /*002c*/ 	.word	0x00000000


	//----- nvinfo : EIATTR_FRAME_SIZE
	.align		4
.L_52:
        /*0030*/ 	.byte	0x04, 0x11
        /*0032*/ 	.short	(.L_54 - .L_53)
	.align		4
.L_53:
        /*0034*/ 	.word	index@(_Z18computeMortonCodesPK4Vec34AABBPji)
        /*0038*/ 	.word	0x00000000


	//----- nvinfo : EIATTR_REGCOUNT
	.align		4
.L_54:
        /*003c*/ 	.byte	0x04, 0x2f
        /*003e*/ 	.short	(.L_56 - .L_55)
	.align		4
.L_55:
        /*0040*/ 	.word	index@(_Z18constructRadixTreePKjP7BVHNodePji)
        /*0044*/ 	.word	0x00000019


	//----- nvinfo : EIATTR_FRAME_SIZE
	.align		4
.L_56:
        /*0048*/ 	.byte	0x04, 0x11
        /*004a*/ 	.short	(.L_58 - .L_57)
	.align		4
.L_57:
        /*004c*/ 	.word	index@(_Z18constructRadixTreePKjP7BVHNodePji)
        /*0050*/ 	.word	0x00000000


	//----- nvinfo : EIATTR_REGCOUNT
	.align		4
.L_58:
        /*0054*/ 	.byte	0x04, 0x2f
        /*0056*/ 	.short	(.L_60 - .L_59)
	.align		4
.L_59:
        /*0058*/ 	.word	index@(_Z19initializeLeafNodesPK4AABBPKjP7BVHNodei)
        /*005c*/ 	.word	0x0000001a


	//----- nvinfo : EIATTR_FRAME_SIZE
	.align		4
.L_60:
        /*0060*/ 	.byte	0x04, 0x11
        /*0062*/ 	.short	(.L_62 - .L_61)
	.align		4
.L_61:
        /*0064*/ 	.word	index@(_Z19initializeLeafNodesPK4AABBPKjP7BVHNodei)
        /*0068*/ 	.word	0x00000000


	//----- nvinfo : EIATTR_REGCOUNT
	.align		4
.L_62:
        /*006c*/ 	.byte	0x04, 0x2f
        /*006e*/ 	.short	(.L_64 - .L_63)
	.align		4
.L_63:
        /*0070*/ 	.word	index@(_Z13refitAABBsGPUP7BVHNodePKjPii)
        /*0074*/ 	.word	0x00000020


	//----- nvinfo : EIATTR_FRAME_SIZE
	.align		4
.L_64:
        /*0078*/ 	.byte	0x04, 0x11
        /*007a*/ 	.short	(.L_66 - .L_65)
	.align		4
.L_65:
        /*007c*/ 	.word	index@(_Z13refitAABBsGPUP7BVHNodePKjPii)
        /*0080*/ 	.word	0x00000000


	//----- nvinfo : EIATTR_REGCOUNT
	.align		4
.L_66:
        /*0084*/ 	.byte	0x04, 0x2f
        /*0086*/ 	.short	(.L_68 - .L_67)
	.align		4
.L_67:
        /*0088*/ 	.word	index@(_Z14computeSAHCostPK7BVHNodefPfi)
        /*008c*/ 	.word	0x00000012


	//----- nvinfo : EIATTR_FRAME_SIZE
	.align		4
.L_68:
        /*0090*/ 	.byte	0x04, 0x11
        /*0092*/ 	.short	(.L_70 - .L_69)
	.align		4
.L_69:
        /*0094*/ 	.word	index@($__internal_0_$__cuda_sm3x_div_rn_noftz_f32_slowpath)
        /*0098*/ 	.word	0x00000000


	//----- nvinfo : EIATTR_FRAME_SIZE
	.align		4
.L_70:
        /*009c*/ 	.byte	0x04, 0x11
        /*009e*/ 	.short	(.L_72 - .L_71)
	.align		4
.L_71:
        /*00a0*/ 	.word	index@(_Z14computeSAHCostPK7BVHNodefPfi)
        /*00a4*/ 	.word	0x00000000


	//----- nvinfo : EIATTR_REGCOUNT
	.align		4
.L_72:
        /*00a8*/ 	.byte	0x04, 0x2f
        /*00aa*/ 	.short	(.L_74 - .L_73)
	.align		4
.L_73:
        /*00ac*/ 	.word	index@(_Z11reduceCostsPKfPfi)
        /*00b0*/ 	.word	0x0000000b


	//----- nvinfo : EIATTR_FRAME_SIZE
	.align		4
.L_74:
        /*00b4*/ 	.byte	0x04, 0x11
        /*00b6*/ 	.short	(.L_76 - .L_75)
	.align		4
.L_75:
        /*00b8*/ 	.word	index@(_Z11reduceCostsPKfPfi)
        /*00bc*/ 	.word	0x00000000


	//----- nvinfo : EIATTR_REGCOUNT
	.align		4
.L_76:
        /*00c0*/ 	.byte	0x04, 0x2f
        /*00c2*/ 	.short	(.L_78 - .L_77)
	.align		4
.L_77:
        /*00c4*/ 	.word	index@(_ZN3cub18CUB_300001_SM_10006detail11EmptyKernelIvEEvv)
        /*00c8*/ 	.word	0x00000004


	//----- nvinfo : EIATTR_FRAME_SIZE
	.align		4
.L_78:
        /*00cc*/ 	.byte	0x04, 0x11
        /*00ce*/ 	.short	(.L_80 - .L_79)
	.align		4
.L_79:
        /*00d0*/ 	.word	index@(_ZN3cub18CUB_300001_SM_10006detail11EmptyKernelIvEEvv)
        /*00d4*/ 	.word	0x00000000


	//----- nvinfo : EIATTR_REGCOUNT
	.align		4
.L_80:
        /*00d8*/ 	.byte	0x04, 0x2f
        /*00da*/ 	.short	(.L_82 - .L_81)
	.align		4
.L_81:
        /*00dc*/ 	.word	index@(_ZN3cub18CUB_300001_SM_10006detail8for_each13static_kernelINS2_12policy_hub_t12policy_500_tElN6thrust24THRUST_300001_SM_1000_NS8cuda_cub10__tabulate7functorINS7_10device_ptrIjEENS7_6system6detail7generic6detail22compute_sequence_valueIjvEElEEEEvT0_T1_)
        /*00e0*/ 	.word	0x0000000a


	//----- nvinfo : EIATTR_FRAME_SIZE
	.align		4
.L_82:
        /*00e4*/ 	.byte	0x04, 0x11
        /*00e6*/ 	.short	(.L_84 - .L_83)
	.align		4
.L_83:
        /*00e8*/ 	.word	index@(_ZN3cub18CUB_300001_SM_10006detail8for_each13static_kernelINS2_12policy_hub_t12policy_500_tElN6thrust24THRUST_300001_SM_1000_NS8cuda_cub10__tabulate7functorINS7_10device_ptrIjEENS7_6system6detail7generic6detail22compute_sequence_valueIjvEElEEEEvT0_T1_)
        /*00ec*/ 	.word	0x00000000


	//----- nvinfo : EIATTR_REGCOUNT
	.align		4
.L_84:
        /*00f0*/ 	.byte	0x04, 0x2f
        /*00f2*/ 	.short	(.L_86 - .L_85)
	.align		4
.L_85:
        /*00f4*/ 	.word	index@(_ZN3cub18CUB_300001_SM_10006detail10radix_sort31DeviceRadixSortSingleTileKernelINS1_5radix10policy_hubIjjyE10Policy1000ELNS0_9SortOrderE0EjjyNS1_21identity_decomposer_tEEEvPKT1_PSA_PKT2_PSE_T3_iiT4_)
        /*00f8*/ 	.word	0x00000099


	//----- nvinfo : EIATTR_FRAME_SIZE
	.align		4
.L_86:
        /*00fc*/ 	.byte	0x04, 0x11
        /*00fe*/ 	.short	(.L_88 - .L_87)
	.align		4
.L_87:
        /*0100*/ 	.word	index@(_ZN3cub18CUB_300001_SM_10006detail10radix_sort31DeviceRadixSortSingleTileKernelINS1_5radix10policy_hubIjjyE10Policy1000ELNS0_9SortOrderE0EjjyNS1_21identity_decomposer_tEEEvPKT1_PSA_PKT2_PSE_T3_iiT4_)
        /*0104*/ 	.word	0x00000000


	//----- nvinfo : EIATTR_REGCOUNT
	.align		4
.L_88:
        /*0108*/ 	.byte	0x04, 0x2f
        /*010a*/ 	.short	(.L_90 - .L_89)
	.align		4
.L_89:
        /*010c*/ 	.word	index@(_ZN3cub18CUB_300001_SM_10006detail10radix_sort30DeviceRadixSortHistogramKernelINS1_5radix10policy_hubIjjyE10Policy1000ELNS0_9SortOrderE0EjyNS1_21identity_decomposer_tEEEvPT2_PKT1_SA_iiT3_)
        /*0110*/ 	.word	0x00000020


	//----- nvinfo : EIATTR_FRAME_SIZE
	.align		4
.L_90:
        /*0114*/ 	.byte	0x04, 0x11
        /*0116*/ 	.short	(.L_92 - .L_91)
	.align		4
.L_91:
        /*0118*/ 	.word	index@(_ZN3cub18CUB_300001_SM_10006detail10radix_sort30DeviceRadixSortHistogramKernelINS1_5radix10policy_hubIjjyE10Policy1000ELNS0_9SortOrderE0EjyNS1_21identity_decomposer_tEEEvPT2_PKT1_SA_iiT3_)
        /*011c*/ 	.word	0x00000000


	//----- nvinfo : EIATTR_REGCOUNT
	.align		4
.L_92:
        /*0120*/ 	.byte	0x04, 0x2f
        /*0122*/ 	.short	(.L_94 - .L_93)
	.align		4
.L_93:
        /*0124*/ 	.word	index@(_ZN3cub18CUB_300001_SM_10006detail10radix_sort33DeviceRadixSortExclusiveSumKernelINS1_5radix10policy_hubIjjyE10Policy1000EyEEvPT0_)
        /*0128*/ 	.word	0x00000020


	//----- nvinfo : EIATTR_FRAME_SIZE
	.align		4
.L_94:
        /*012c*/ 	.byte	0x04, 0x11
        /*012e*/ 	.short	(.L_96 - .L_95)
	.align		4
.L_95:
        /*0130*/ 	.word	index@(_ZN3cub18CUB_300001_SM_10006detail10radix_sort33DeviceRadixSortExclusiveSumKernelINS1_5radix10policy_hubIjjyE10Policy1000EyEEvPT0_)
        /*0134*/ 	.word	0x00000000


	//----- nvinfo : EIATTR_REGCOUNT
	.align		4
.L_96:
        /*0138*/ 	.byte	0x04, 0x2f
        /*013a*/ 	.short	(.L_98 - .L_97)
	.align		4
.L_97:
        /*013c*/ 	.word	index@(_ZN3cub18CUB_300001_SM_10006detail10radix_sort29DeviceRadixSortOnesweepKernelINS1_5radix10policy_hubIjjyE10Policy1000ELNS0_9SortOrderE0EjjyiiNS1_21identity_decomposer_tEEEvPT5_SB_PT3_PKSC_PT1_PKSG_PT2_PKSK_T4_iiT6_)
        /*0140*/ 	.word	0x00000050


	//----- nvinfo : EIATTR_FRAME_SIZE
	.align		4
.L_98:
        /*0144*/ 	.byte	0x04, 0x11
        /*0146*/ 	.short	(.L_100 - .L_99)
	.align		4
.L_99:
        /*0148*/ 	.word	index@(_ZN3cub18CUB_300001_SM_10006detail10radix_sort29DeviceRadixSortOnesweepKernelINS1_5radix10policy_hubIjjyE10Policy1000ELNS0_9SortOrderE0EjjyiiNS1_21identity_decomposer_tEEEvPT5_SB_PT3_PKSC_PT1_PKSG_PT2_PKSK_T4_iiT6_)
        /*014c*/ 	.word	0x00000008


	//----- nvinfo : EIATTR_MIN_STACK_SIZE
	.align		4
.L_100:
        /*0150*/ 	.byte	0x04, 0x12
        /*0152*/ 	.short	(.L_102 - .L_101)
	.align		4
.L_101:
        /*0154*/ 	.word	index@(_ZN3cub18CUB_300001_SM_10006detail10radix_sort29DeviceRadixSortOnesweepKernelINS1_5radix10policy_hubIjjyE10Policy1000ELNS0_9SortOrderE0EjjyiiNS1_21identity_decomposer_tEEEvPT5_SB_PT3_PKSC_PT1_PKSG_PT2_PKSK_T4_iiT6_)
        /*0158*/ 	.word	0x00000008


	//----- nvinfo : EIATTR_MIN_STACK_SIZE
	.align		4
.L_102:
        /*015c*/ 	.byte	0x04, 0x12
        /*015e*/ 	.short	(.L_104 - .L_103)
	.align		4
.L_103:
        /*0160*/ 	.word	index@(_ZN3cub18CUB_300001_SM_10006detail10radix_sort33DeviceRadixSortExclusiveSumKernelINS1_5radix10policy_hubIjjyE10Policy1000EyEEvPT0_)
        /*0164*/ 	.word	0x00000000


	//----- nvinfo : EIATTR_MIN_STACK_SIZE
	.align		4
.L_104:
        /*0168*/ 	.byte	0x04, 0x12
        /*016a*/ 	.short	(.L_106 - .L_105)
	.align		4
.L_105:
        /*016c*/ 	.word	index@(_ZN3cub18CUB_300001_SM_10006detail10radix_sort30DeviceRadixSortHistogramKernelINS1_5radix10policy_hubIjjyE10Policy1000ELNS0_9SortOrderE0EjyNS1_21identity_decomposer_tEEEvPT2_PKT1_SA_iiT3_)
        /*0170*/ 	.word	0x00000000


	//----- nvinfo : EIATTR_MIN_STACK_SIZE
	.align		4
.L_106:
        /*0174*/ 	.byte	0x04, 0x12
        /*0176*/ 	.short	(.L_108 - .L_107)
	.align		4
.L_107:
        /*0178*/ 	.word	index@(_ZN3cub18CUB_300001_SM_10006detail10radix_sort31DeviceRadixSortSingleTileKernelINS1_5radix10policy_hubIjjyE10Policy1000ELNS0_9SortOrderE0EjjyNS1_21identity_decomposer_tEEEvPKT1_PSA_PKT2_PSE_T3_iiT4_)
        /*017c*/ 	.word	0x00000000


	//----- nvinfo : EIATTR_MIN_STACK_SIZE
	.align		4
.L_108:
        /*0180*/ 	.byte	0x04, 0x12
        /*0182*/ 	.short	(.L_110 - .L_109)
	.align		4
.L_109:
        /*0184*/ 	.word	index@(_ZN3cub18CUB_300001_SM_10006detail8for_each13static_kernelINS2_12policy_hub_t12policy_500_tElN6thrust24THRUST_300001_SM_1000_NS8cuda_cub10__tabulate7functorINS7_10device_ptrIjEENS7_6system6detail7generic6detail22compute_sequence_valueIjvEElEEEEvT0_T1_)
        /*0188*/ 	.word	0x00000000


	//----- nvinfo : EIATTR_MIN_STACK_SIZE
	.align		4
.L_110:
        /*018c*/ 	.byte	0x04, 0x12
        /*018e*/ 	.short	(.L_112 - .L_111)
	.align		4
.L_111:
        /*0190*/ 	.word	index@(_ZN3cub18CUB_300001_SM_10006detail11EmptyKernelIvEEvv)
        /*0194*/ 	.word	0x00000000


	//----- nvinfo : EIATTR_MIN_STACK_SIZE
	.align		4
.L_112:
        /*0198*/ 	.byte	0x04, 0x12
        /*019a*/ 	.short	(.L_114 - .L_113)
	.align		4
.L_113:
        /*019c*/ 	.word	index@(_Z11reduceCostsPKfPfi)
        /*01a0*/ 	.word	0x00000000


	//----- nvinfo : EIATTR_MIN_STACK_SIZE
	.align		4
.L_114:
        /*01a4*/ 	.byte	0x04, 0x12
        /*01a6*/ 	.short	(.L_116 - .L_115)
	.align		4
.L_115:
        /*01a8*/ 	.word	index@(_Z14computeSAHCostPK7BVHNodefPfi)
        /*01ac*/ 	.word	0x00000000


	//----- nvinfo : EIATTR_MIN_STACK_SIZE
	.align		4
.L_116:
        /*01b0*/ 	.byte	0x04, 0x12
        /*01b2*/ 	.short	(.L_118 - .L_117)
	.align		4
.L_117:
        /*01b4*/ 	.word	index@(_Z13refitAABBsGPUP7BVHNodePKjPii)
        /*01b8*/ 	.word	0x00000000


	//----- nvinfo : EIATTR_MIN_STACK_SIZE
	.align		4
.L_118:
        /*01bc*/ 	.byte	0x04, 0x12
        /*01be*/ 	.short	(.L_120 - .L_119)
	.align		4
.L_119:
        /*01c0*/ 	.word	index@(_Z19initializeLeafNodesPK4AABBPKjP7BVHNodei)
        /*01c4*/ 	.word	0x00000000


	//----- nvinfo : EIATTR_MIN_STACK_SIZE
	.align		4
.L_120:
        /*01c8*/ 	.byte	0x04, 0x12
        /*01ca*/ 	.short	(.L_122 - .L_121)
	.align		4
.L_121:
        /*01cc*/ 	.word	index@(_Z18constructRadixTreePKjP7BVHNodePji)
        /*01d0*/ 	.word	0x00000000


	//----- nvinfo : EIATTR_MIN_STACK_SIZE
	.align		4
.L_122:
        /*01d4*/ 	.byte	0x04, 0x12
        /*01d6*/ 	.short	(.L_124 - .L_123)
	.align		4
.L_123:
        /*01d8*/ 	.word	index@(_Z18computeMortonCodesPK4Vec34AABBPji)
        /*01dc*/ 	.word	0x00000000


	//----- nvinfo : EIATTR_MIN_STACK_SIZE
	.align		4
.L_124:
        /*01e0*/ 	.byte	0x04, 0x12
        /*01e2*/ 	.short	(.L_126 - .L_125)
	.align		4
.L_125:
        /*01e4*/ 	.word	index@(_Z33computeTriangleBoundsAndCentroidsPKfS0_S0_S0_S0_S0_S0_S0_S0_P4AABBP4Vec3i)
        /*01e8*/ 	.word	0x00000000
.L_126:


//--------------------- .nv.compat                --------------------------
	.section	.nv.compat,"",@"SHT_CUDA_COMPAT_INFO"
	.align	4
        /*0000*/ 	.byte	0x02, 0x09, 0x00, 0x00, 0x02, 0x02, 0x01, 0x00, 0x02, 0x05, 0x05, 0x00, 0x03, 0x07, 0x01, 0x01
        /*0010*/ 	.byte	0x02, 0x03, 0x00, 0x00, 0x02, 0x06, 0x01, 0x00, 0x04, 0x0b, 0x08, 0x00, 0x01, 0x00, 0x00, 0x00
        /*0020*/ 	.byte	0x00, 0x00, 0x00, 0x00


//--------------------- .nv.info._ZN3cub18CUB_300001_SM_10006detail10radix_sort29DeviceRadixSortOnesweepKernelINS1_5radix10policy_hubIjjyE10Policy1000ELNS0_9SortOrderE0EjjyiiNS1_21identity_decomposer_tEEEvPT5_SB_PT3_PKSC_PT1_PKSG_PT2_PKSK_T4_iiT6_ --------------------------
	.section	.nv.info._ZN3cub18CUB_300001_SM_10006detail10radix_sort29DeviceRadixSortOnesweepKernelINS1_5radix10policy_hubIjjyE10Policy1000ELNS0_9SortOrderE0EjjyiiNS1_21identity_decomposer_tEEEvPT5_SB_PT3_PKSC_PT1_PKSG_PT2_PKSK_T4_iiT6_,"",@"SHT_CUDA_INFO"
	.sectionflags	@""
	.align	4


	//----- nvinfo : EIATTR_CUDA_API_VERSION
	.align		4
        /*0000*/ 	.byte	0x04, 0x37
        /*0002*/ 	.short	(.L_128 - .L_127)
.L_127:
        /*0004*/ 	.word	0x00000082


	//----- nvinfo : EIATTR_KPARAM_INFO
	.align		4
.L_128:
        /*0008*/ 	.byte	0x04, 0x17
        /*000a*/ 	.short	(.L_130 - .L_129)
.L_129:
        /*000c*/ 	.word	0x00000000
        /*0010*/ 	.short	0x000b
        /*0012*/ 	.short	0x004c
        /*0014*/ 	.byte	0x00, 0xf0, 0x05, 0x00


	//----- nvinfo : EIATTR_KPARAM_INFO
	.align		4
.L_130:
        /*0018*/ 	.byte	0x04, 0x17
        /*001a*/ 	.short	(.L_132 - .L_131)
.L_131:
        /*001c*/ 	.word	0x00000000
        /*0020*/ 	.short	0x000a
        /*0022*/ 	.short	0x0048
        /*0024*/ 	.byte	0x00, 0xf0, 0x11, 0x00


	//----- nvinfo : EIATTR_KPARAM_INFO
	.align		4
.L_132:
        /*0028*/ 	.byte	0x04, 0x17
        /*002a*/ 	.short	(.L_134 - .L_133)
.L_133:
        /*002c*/ 	.word	0x00000000
        /*0030*/ 	.short	0x0009
        /*0032*/ 	.short	0x0044
        /*0034*/ 	.byte	0x00, 0xf0, 0x11, 0x00


	//----- nvinfo : EIATTR_KPARAM_INFO
	.align		4
.L_134:
        /*0038*/ 	.byte	0x04, 0x17
        /*003a*/ 	.short	(.L_136 - .L_135)
.L_135:
        /*003c*/ 	.word	0x00000000
        /*0040*/ 	.short	0x0008
        /*0042*/ 	.short	0x0040
        /*0044*/ 	.byte	0x00, 0xf0, 0x11, 0x00


	//----- nvinfo : EIATTR_KPARAM_INFO
	.align		4
.L_136:
        /*0048*/ 	.byte	0x04, 0x17
        /*004a*/ 	.short	(.L_138 - .L_137)
.L_137:
        /*004c*/ 	.word	0x00000000
        /*0050*/ 	.short	0x0007
        /*0052*/ 	.short	0x0038
        /*0054*/ 	.byte	0x00, 0xf5, 0x21, 0x00


	//----- nvinfo : EIATTR_KPARAM_INFO
	.align		4
.L_138:
        /*0058*/ 	.byte	0x04, 0x17
        /*005a*/ 	.short	(.L_140 - .L_139)
.L_139:
        /*005c*/ 	.word	0x00000000
        /*0060*/ 	.short	0x0006
        /*0062*/ 	.short	0x0030
        /*0064*/ 	.byte	0x00, 0xf5, 0x21, 0x00


	//----- nvinfo : EIATTR_KPARAM_INFO
	.align		4
.L_140:
        /*0068*/ 	.byte	0x04, 0x17
        /*006a*/ 	.short	(.L_142 - .L_141)
.L_141:
        /*006c*/ 	.word	0x00000000
        /*0070*/ 	.short	0x0005
        /*0072*/ 	.short	0x0028
        /*0074*/ 	.byte	0x00, 0xf5, 0x21, 0x00


	//----- nvinfo : EIATTR_KPARAM_INFO
	.align		4
.L_142:
        /*0078*/ 	.byte	0x04, 0x17
        /*007a*/ 	.short	(.L_144 - .L_143)
.L_143:
        /*007c*/ 	.word	0x00000000
        /*0080*/ 	.short	0x0004
        /*0082*/ 	.short	0x0020
        /*0084*/ 	.byte	0x00, 0xf5, 0x21, 0x00


	//----- nvinfo : EIATTR_KPARAM_INFO
	.align		4
.L_144:
        /*0088*/ 	.byte	0x04, 0x17
        /*008a*/ 	.short	(.L_146 - .L_145)
.L_145:
        /*008c*/ 	.word	0x00000000
        /*0090*/ 	.short	0x0003
        /*0092*/ 	.short	0x0018
        /*0094*/ 	.byte	0x00, 0xf5, 0x21, 0x00


	//----- nvinfo : EIATTR_KPARAM_INFO
	.align		4
.L_146:
        /*0098*/ 	.byte	0x04, 0x17
        /*009a*/ 	.short	(.L_148 - .L_147)
.L_147:
        /*009c*/ 	.word	0x00000000
        /*00a0*/ 	.short	0x0002
        /*00a2*/ 	.short	0x0010
        /*00a4*/ 	.byte	0x00, 0xf5, 0x21, 0x00


	//----- nvinfo : EIATTR_KPARAM_INFO
	.align		4
.L_148:
        /*00a8*/ 	.byte	0x04, 0x17
        /*00aa*/ 	.short	(.L_150 - .L_149)
.L_149:
        /*00ac*/ 	.word	0x00000000
        /*00b0*/ 	.short	0x0001
        /*00b2*/ 	.short	0x0008
        /*00b4*/ 	.byte	0x00, 0xf5, 0x21, 0x00


	//----- nvinfo : EIATTR_KPARAM_INFO
	.align		4
.L_150:
        /*00b8*/ 	.byte	0x04, 0x17
        /*00ba*/ 	.short	(.L_152 - .L_151)
.L_151:
        /*00bc*/ 	.word	0x00000000
        /*00c0*/ 	.short	0x0000
        /*00c2*/ 	.short	0x0000
        /*00c4*/ 	.byte	0x00, 0xf5, 0x21, 0x00


	//----- nvinfo : EIATTR_SPARSE_MMA_MASK
	.align		4
.L_152:
        /*00c8*/ 	.byte	0x03, 0x50
        /*00ca*/ 	.short	0x0000


	//----- nvinfo : EIATTR_MAXREG_COUNT
	.align		4
        /*00cc*/ 	.byte	0x03, 0x1b
        /*00ce*/ 	.short	0x00a8


	//----- nvinfo : EIATTR_NUM_BARRIERS
	.align		4
        /*00d0*/ 	.byte	0x02, 0x4c
        /*00d2*/ 	.byte	0x01
	.zero		1


	//----- nvinfo : EIATTR_ANNOTATIONS
	.align		4
        /*00d4*/ 	.byte	0x04, 0x55
        /*00d6*/ 	.short	(.L_154 - .L_153)


	//   ....[0]....
.L_153:
        /*00d8*/ 	.word	0x00000001
        /*00dc*/ 	.byte	0xa0, 0x0d, 0x00, 0x00, 0x01, 0x00, 0x00, 0x00, 0xe0, 0x2b, 0x00, 0x00


	//----- nvinfo : EIATTR_MERCURY_ISA_VERSION
	.align		4
.L_154:
        /*00e8*/ 	.byte	0x03, 0x5f
        /*00ea*/ 	.short	0x0101


	//----- nvinfo : EIATTR_COOP_GROUP_MASK_REGIDS
	.align		4
        /*00ec*/ 	.byte	0x04, 0x29
        /*00ee*/ 	.short	(.L_156 - .L_155)


	//   ....[0]....
.L_155:
        /*00f0*/ 	.word	0xffffffff


	//   ....[1]....
        /*00f4*/ 	.word	0x05000000


	//   ....[2]....
        /*00f8*/ 	.word	0xffffffff


	//   ....[3]....
        /*00fc*/ 	.word	0xffffffff


	//   ....[4]....
        /*0100*/ 	.word	0xffffffff


	//   ....[5]....
        /*0104*/ 	.word	0xffffffff


	//   ....[6]....
        /*0108*/ 	.word	0xffffffff


	//   ....[7]....
        /*010c*/ 	.word	0xffffffff


	//   ....[8]....
        /*0110*/ 	.word	0xffffffff


	//   ....[9]....
        /*0114*/ 	.word	0xffffffff


	//   ....[10]....
        /*0118*/ 	.word	0xffffffff


	//   ....[11]....
        /*011c*/ 	.word	0xffffffff


	//   ....[12]....
        /*0120*/ 	.word	0xffffffff


	//   ....[13]....
        /*0124*/ 	.word	0xffffffff


	//   ....[14]....
        /*0128*/ 	.word	0xffffffff


	//   ....[15]....
        /*012c*/ 	.word	0xffffffff


	//   ....[16]....
        /*0130*/ 	.word	0xffffffff


	//   ....[17]....
        /*0134*/ 	.word	0xffffffff


	//   ....[18]....
        /*0138*/ 	.word	0xffffffff


	//   ....[19]....
        /*013c*/ 	.word	0xffffffff


	//   ....[20]....
        /*0140*/ 	.word	0xffffffff


	//   ....[21]....
        /*0144*/ 	.word	0xffffffff


	//   ....[22]....
        /*0148*/ 	.word	0xffffffff


	//   ....[23]....
        /*014c*/ 	.word	0xffffffff


	//   ....[24]....
        /*0150*/ 	.word	0xffffffff


	//   ....[25]....
        /*0154*/ 	.word	0xffffffff


	//   ....[26]....
        /*0158*/ 	.word	0xffffffff


	//   ....[27]....
        /*015c*/ 	.word	0xffffffff


	//   ....[28]....
        /*0160*/ 	.word	0xffffffff


	//   ....[29]....
        /*0164*/ 	.word	0xffffffff


	//   ....[30]....
        /*0168*/ 	.word	0xffffffff


	//   ....[31]....
        /*016c*/ 	.word	0xffffffff


	//   ....[32]....
        /*0170*/ 	.word	0xffffffff


	//   ....[33]....
        /*0174*/ 	.word	0xffffffff


	//   ....[34]....
        /*0178*/ 	.word	0xffffffff


	//   ....[35]....
        /*017c*/ 	.word	0xffffffff


	//   ....[36]....
        /*0180*/ 	.word	0xffffffff


	//   ....[37]....
        /*0184*/ 	.word	0xffffffff


	//   ....[38]....
        /*0188*/ 	.word	0xffffffff


	//   ....[39]....
        /*018c*/ 	.word	0xffffffff


	//   ....[40]....
        /*0190*/ 	.word	0xffffffff


	//   ....[41]....
        /*0194*/ 	.word	0xffffffff


	//   ....[42]....
        /*0198*/ 	.word	0xffffffff


	//   ....[43]....
        /*019c*/ 	.word	0xffffffff


	//   ....[44]....
        /*01a0*/ 	.word	0xffffffff


	//   ....[45]....
        /*01a4*/ 	.word	0xffffffff


	//   ....[46]....
        /*01a8*/ 	.word	0xffffffff


	//   ....[47]....
        /*01ac*/ 	.word	0xffffffff


	//   ....[48]....
        /*01b0*/ 	.word	0xffffffff


	//   ....[49]....
        /*01b4*/ 	.word	0xffffffff


	//   ....[50]....
        /*01b8*/ 	.word	0xffffffff


	//   ....[51]....
        /*01bc*/ 	.word	0xffffffff


	//   ....[52]....
        /*01c0*/ 	.word	0xffffffff


	//   ....[53]....
        /*01c4*/ 	.word	0xffffffff


	//   ....[54]....
        /*01c8*/ 	.word	0xffffffff


	//   ....[55]....
        /*01cc*/ 	.word	0xffffffff


	//   ....[56]....
        /*01d0*/ 	.word	0xffffffff


	//   ....[57]....
        /*01d4*/ 	.word	0xffffffff


	//   ....[58]....
        /*01d8*/ 	.word	0xffffffff


	//   ....[59]....
        /*01dc*/ 	.word	0xffffffff


	//   ....[60]....
        /*01e0*/ 	.word	0xffffffff


	//   ....[61]....
        /*01e4*/ 	.word	0xffffffff


	//   ....[62]....
        /*01e8*/ 	.word	0xffffffff


	//   ....[63]....
        /*01ec*/ 	.word	0xffffffff


	//   ....[64]....
        /*01f0*/ 	.word	0xffffffff


	//   ....[65]....
        /*01f4*/ 	.word	0xffffffff


	//   ....[66]....
        /*01f8*/ 	.word	0xffffffff


	//   ....[67]....
        /*01fc*/ 	.word	0xffffffff


	//   ....[68]....
        /*0200*/ 	.word	0xffffffff


	//   ....[69]....
        /*0204*/ 	.word	0xffffffff


	//   ....[70]....
        /*0208*/ 	.word	0xffffffff


	//   ....[71]....
        /*020c*/ 	.word	0xffffffff


	//   ....[72]....
        /*0210*/ 	.word	0xffffffff


	//   ....[73]....
        /*0214*/ 	.word	0xffffffff


	//   ....[74]....
        /*0218*/ 	.word	0xffffffff


	//   ....[75]....
        /*021c*/ 	.word	0xffffffff


	//   ....[76]....
        /*0220*/ 	.word	0xffffffff


	//   ....[77]....
        /*0224*/ 	.word	0xffffffff


	//   ....[78]....
        /*0228*/ 	.word	0xffffffff


	//   ....[79]....
        /*022c*/ 	.word	0xffffffff


	//   ....[80]....
        /*0230*/ 	.word	0xffffffff


	//   ....[81]....
        /*0234*/ 	.word	0xffffffff


	//   ....[82]....
        /*0238*/ 	.word	0xffffffff


	//   ....[83]....
        /*023c*/ 	.word	0xffffffff


	//   ....[84]....
        /*0240*/ 	.word	0xffffffff


	//   ....[85]....
        /*0244*/ 	.word	0xffffffff


	//   ....[86]....
        /*0248*/ 	.word	0xffffffff


	//   ....[87]....
        /*024c*/ 	.word	0xffffffff


	//   ....[88]....
        /*0250*/ 	.word	0xffffffff


	//   ....[89]....
        /*0254*/ 	.word	0xffffffff


	//   ....[90]....
        /*0258*/ 	.word	0xffffffff


	//   ....[91]....
        /*025c*/ 	.word	0xffffffff


	//   ....[92]....
        /*0260*/ 	.word	0xffffffff


	//   ....[93]....
        /*0264*/ 	.word	0xffffffff


	//   ....[94]....
        /*0268*/ 	.word	0xffffffff


	//   ....[95]....
        /*026c*/ 	.word	0xffffffff


	//   ....[96]....
        /*0270*/ 	.word	0xffffffff


	//   ....[97]....
        /*0274*/ 	.word	0xffffffff


	//   ....[98]....
        /*0278*/ 	.word	0xffffffff


	//   ....[99]....
        /*027c*/ 	.word	0xffffffff


	//   ....[100]....
        /*0280*/ 	.word	0xffffffff


	//   ....[101]....
        /*0284*/ 	.word	0xffffffff


	//   ....[102]....
        /*0288*/ 	.word	0xffffffff


	//   ....[103]....
        /*028c*/ 	.word	0xffffffff


	//   ....[104]....
        /*0290*/ 	.word	0xffffffff


	//   ....[105]....
        /*0294*/ 	.word	0xffffffff


	//   ....[106]....
        /*0298*/ 	.word	0xffffffff


	//   ....[107]....
        /*029c*/ 	.word	0xffffffff


	//   ....[108]....
        /*02a0*/ 	.word	0xffffffff


	//   ....[109]....
        /*02a4*/ 	.word	0xffffffff


	//   ....[110]....
        /*02a8*/ 	.word	0xffffffff


	//   ....[111]....
        /*02ac*/ 	.word	0xffffffff


	//   ....[112]....
        /*02b0*/ 	.word	0xffffffff


	//   ....[113]....
        /*02b4*/ 	.word	0xffffffff


	//   ....[114]....
        /*02b8*/ 	.word	0xffffffff


	//   ....[115]....
        /*02bc*/ 	.word	0xffffffff


	//   ....[116]....
        /*02c0*/ 	.word	0xffffffff


	//   ....[117]....
        /*02c4*/ 	.word	0xffffffff


	//   ....[118]....
        /*02c8*/ 	.word	0xffffffff


	//   ....[119]....
        /*02cc*/ 	.word	0xffffffff


	//   ....[120]....
        /*02d0*/ 	.word	0xffffffff


	//   ....[121]....
        /*02d4*/ 	.word	0xffffffff


	//   ....[122]....
        /*02d8*/ 	.word	0xffffffff


	//   ....[123]....
        /*02dc*/ 	.word	0xffffffff


	//   ....[124]....
        /*02e0*/ 	.word	0xffffffff


	//   ....[125]....
        /*02e4*/ 	.word	0xffffffff


	//   ....[126]....
        /*02e8*/ 	.word	0xffffffff


	//   ....[127]....
        /*02ec*/ 	.word	0xffffffff


	//   ....[128]....
        /*02f0*/ 	.word	0xffffffff


	//   ....[129]....
        /*02f4*/ 	.word	0xffffffff


	//   ....[130]....
        /*02f8*/ 	.word	0xffffffff


	//   ....[131]....
        /*02fc*/ 	.word	0xffffffff


	//   ....[132]....
        /*0300*/ 	.word	0xffffffff


	//   ....[133]....
        /*0304*/ 	.word	0xffffffff


	//   ....[134]....
        /*0308*/ 	.word	0xffffffff


	//   ....[135]....
        /*030c*/ 	.word	0xffffffff


	//   ....[136]....
        /*0310*/ 	.word	0xffffffff


	//   ....[137]....
        /*0314*/ 	.word	0xffffffff


	//   ....[138]....
        /*0318*/ 	.word	0xffffffff


	//   ....[139]....
        /*031c*/ 	.word	0xffffffff


	//   ....[140]....
        /*0320*/ 	.word	0xffffffff


	//   ....[141]....
        /*0324*/ 	.word	0xffffffff


	//   ....[142]....
        /*0328*/ 	.word	0xffffffff


	//   ....[143]....
        /*032c*/ 	.word	0xffffffff


	//   ....[144]....
        /*0330*/ 	.word	0xffffffff


	//   ....[145]....
        /*0334*/ 	.word	0xffffffff


	//   ....[146]....
        /*0338*/ 	.word	0xffffffff


	//   ....[147]....
        /*033c*/ 	.word	0xffffffff


	//   ....[148]....
        /*0340*/ 	.word	0xffffffff


	//   ....[149]....
        /*0344*/ 	.word	0xffffffff


	//   ....[150]....
        /*0348*/ 	.word	0xffffffff


	//   ....[151]....
        /*034c*/ 	.word	0xffffffff


	//   ....[152]....
        /*0350*/ 	.word	0xffffffff


	//   ....[153]....
        /*0354*/ 	.word	0xffffffff


	//   ....[154]....
        /*0358*/ 	.word	0xffffffff


	//   ....[155]....
        /*035c*/ 	.word	0xffffffff


	//   ....[156]....
        /*0360*/ 	.word	0xffffffff


	//   ....[157]....
        /*0364*/ 	.word	0xffffffff


	//   ....[158]....
        /*0368*/ 	.word	0xffffffff


	//   ....[159]....
        /*036c*/ 	.word	0xffffffff


	//   ....[160]....
        /*0370*/ 	.word	0x0500000c


	//   ....[161]....
        /*0374*/ 	.word	0xffffffff


	//   ....[162]....
        /*0378*/ 	.word	0xffffffff


	//   ....[163]....
        /*037c*/ 	.word	0xffffffff


	//   ....[164]....
        /*0380*/ 	.word	0xffffffff


	//   ....[165]....
        /*0384*/ 	.word	0xffffffff


	//   ....[166]....
        /*0388*/ 	.word	0xffffffff


	//   ....[167]....
        /*038c*/ 	.word	0xffffffff


	//   ....[168]....
        /*0390*/ 	.word	0xffffffff


	//   ....[169]....
        /*0394*/ 	.word	0xffffffff


	//   ....[170]....
        /*0398*/ 	.word	0xffffffff


	//   ....[171]....
        /*039c*/ 	.word	0xffffffff


	//   ....[172]....
        /*03a0*/ 	.word	0xffffffff


	//   ....[173]....
        /*03a4*/ 	.word	0xffffffff


	//   ....[174]....
        /*03a8*/ 	.word	0xffffffff


	//   ....[175]....
        /*03ac*/ 	.word	0xffffffff


	//   ....[176]....
        /*03b0*/ 	.word	0xffffffff


	//   ....[177]....
        /*03b4*/ 	.word	0xffffffff


	//   ....[178]....
        /*03b8*/ 	.word	0xffffffff


	//   ....[179]....
        /*03bc*/ 	.word	0xffffffff


	//   ....[180]....
        /*03c0*/ 	.word	0xffffffff


	//   ....[181]....
        /*03c4*/ 	.word	0xffffffff


	//   ....[182]....
        /*03c8*/ 	.word	0xffffffff


	//   ....[183]....
        /*03cc*/ 	.word	0xffffffff


	//   ....[184]....
        /*03d0*/ 	.word	0xffffffff


	//   ....[185]....
        /*03d4*/ 	.word	0xffffffff


	//   ....[186]....
        /*03d8*/ 	.word	0xffffffff


	//   ....[187]....
        /*03dc*/ 	.word	0xffffffff


	//   ....[188]....
        /*03e0*/ 	.word	0xffffffff


	//   ....[189]....
        /*03e4*/ 	.word	0xffffffff


	//   ....[190]....
        /*03e8*/ 	.word	0xffffffff


	//   ....[191]....
        /*03ec*/ 	.word	0xffffffff


	//   ....[192]....
        /*03f0*/ 	.word	0xffffffff


	//   ....[193]....
        /*03f4*/ 	.word	0xffffffff


	//   ....[194]....
        /*03f8*/ 	.word	0xffffffff


	//   ....[195]....
        /*03fc*/ 	.word	0xffffffff


	//   ....[196]....
        /*0400*/ 	.word	0xffffffff


	//   ....[197]....
        /*0404*/ 	.word	0xffffffff


	//   ....[198]....
        /*0408*/ 	.word	0xffffffff


	//   ....[199]....
        /*040c*/ 	.word	0xffffffff


	//   ....[200]....
        /*0410*/ 	.word	0xffffffff


	//   ....[201]....
        /*0414*/ 	.word	0xffffffff


	//   ....[202]....
        /*0418*/ 	.word	0xffffffff


	//   ....[203]....
        /*041c*/ 	.word	0xffffffff


	//   ....[204]....
        /*0420*/ 	.word	0xffffffff


	//   ....[205]....
        /*0424*/ 	.word	0xffffffff


	//   ....[206]....
        /*0428*/ 	.word	0xffffffff


	//   ....[207]....
        /*042c*/ 	.word	0xffffffff


	//   ....[208]....
        /*0430*/ 	.word	0xffffffff


	//   ....[209]....
        /*0434*/ 	.word	0xffffffff


	//   ....[210]....
        /*0438*/ 	.word	0xffffffff


	//   ....[211]....
        /*043c*/ 	.word	0xffffffff


	//   ....[212]....
        /*0440*/ 	.word	0xffffffff


	//   ....[213]....
        /*0444*/ 	.word	0xffffffff


	//   ....[214]....
        /*0448*/ 	.word	0xffffffff


	//   ....[215]....
        /*044c*/ 	.word	0xffffffff


	//   ....[216]....
        /*0450*/ 	.word	0xffffffff


	//   ....[217]....
        /*0454*/ 	.word	0xffffffff


	//   ....[218]....
        /*0458*/ 	.word	0xffffffff


	//   ....[219]....
        /*045c*/ 	.word	0xffffffff


	//   ....[220]....
        /*0460*/ 	.word	0xffffffff


	//   ....[221]....
        /*0464*/ 	.word	0xffffffff


	//   ....[222]....
        /*0468*/ 	.word	0xffffffff


	//   ....[223]....
        /*046c*/ 	.word	0xffffffff


	//   ....[224]....
        /*0470*/ 	.word	0xffffffff


	//   ....[225]....
        /*0474*/ 	.word	0xffffffff


	//   ....[226]....
        /*0478*/ 	.word	0xffffffff


	//   ....[227]....
        /*047c*/ 	.word	0xffffffff


	//   ....[228]....
        /*0480*/ 	.word	0xffffffff


	//   ....[229]....
        /*0484*/ 	.word	0x0500004c


	//   ....[230]....
        /*0488*/ 	.word	0x0500004c


	//   ....[231]....
        /*048c*/ 	.word	0x0500004c


	//   ....[232]....
        /*0490*/ 	.word	0x0500004c


	//   ....[233]....
        /*0494*/ 	.word	0x0500004c


	//----- nvinfo : EIATTR_COOP_GROUP_INSTR_OFFSETS
	.align		4
.L_156:
        /*0498*/ 	.byte	0x04, 0x28
        /*049a*/ 	.short	(.L_158 - .L_157)


	//   ....[0]....
.L_157:
        /*049c*/ 	.word	0x00000e60


	//   ....[1]....
        /*04a0*/ 	.word	0x00001770


	//   ....[2]....
        /*04a4*/ 	.word	0x000029b0


	//   ....[3]....
        /*04a8*/ 	.word	0x000029d0


	//   ....[4]....
        /*04ac*/ 	.word	0x000029f0


	//   ....[5]....
        /*04b0*/ 	.word	0x00002a10


	//   ....[6]....
        /*04b4*/ 	.word	0x00002a30


	//   ....[7]....
        /*04b8*/ 	.word	0x00002f20


	//   ....[8]....
        /*04bc*/ 	.word	0x00002f30


	//   ....[9]....
        /*04c0*/ 	.word	0x00002f50


	//   ....[10]....
        /*04c4*/ 	.word	0x00002f70


	//   ....[11]....
        /*04c8*/ 	.word	0x00002fc0


	//   ....[12]....
        /*04cc*/ 	.word	0x00003000


	//   ....[13]....
        /*04d0*/ 	.word	0x00003030


	//   ....[14]....
        /*04d4*/ 	.word	0x00003060


	//   ....[15]....
        /*04d8*/ 	.word	0x00003160


	//   ....[16]....
        /*04dc*/ 	.word	0x00003170


	//   ....[17]....
        /*04e0*/ 	.word	0x00003190


	//   ....[18]....
        /*04e4*/ 	.word	0x000031d0


	//   ....[19]....
        /*04e8*/ 	.word	0x00003200


	//   ....[20]....
        /*04ec*/ 	.word	0x00003240


	//   ....[21]....
        /*04f0*/ 	.word	0x00003260


	//   ....[22]....
        /*04f4*/ 	.word	0x00003280


	//   ....[23]....
        /*04f8*/ 	.word	0x000032e0


	//   ....[24]....
        /*04fc*/ 	.word	0x00003380


	//   ....[25]....
        /*0500*/ 	.word	0x00003390


	//   ....[26]....
        /*0504*/ 	.word	0x000033b0


	//   ....[27]....
        /*0508*/ 	.word	0x000033f0


	//   ....[28]....
        /*050c*/ 	.word	0x00003420


	//   ....[29]....
        /*0510*/ 	.word	0x00003460


	//   ....[30]....
        /*0514*/ 	.word	0x00003480


	//   ....[31]....
        /*0518*/ 	.word	0x000034a0


	//   ....[32]....
        /*051c*/ 	.word	0x00003510


	//   ....[33]....
        /*0520*/ 	.word	0x000035c0


	//   ....[34]....
        /*0524*/ 	.word	0x000035d0


	//   ....[35]....
        /*0528*/ 	.word	0x000035f0


	//   ....[36]....
        /*052c*/ 	.word	0x00003630


	//   ....[37]....
        /*0530*/ 	.word	0x00003660


	//   ....[38]....
        /*0534*/ 	.word	0x000036a0


	//   ....[39]....
        /*0538*/ 	.word	0x000036c0


	//   ....[40]....
        /*053c*/ 	.word	0x000036e0


	//   ....[41]....
        /*0540*/ 	.word	0x00003740


	//   ....[42]....
        /*0544*/ 	.word	0x000037e0


	//   ....[43]....
        /*0548*/ 	.word	0x000037f0


	//   ....[44]....
        /*054c*/ 	.word	0x00003810


	//   ....[45]....
        /*0550*/ 	.word	0x00003850


	//   ....[46]....
        /*0554*/ 	.word	0x00003880


	//   ....[47]....
        /*0558*/ 	.word	0x000038c0


	//   ....[48]....
        /*055c*/ 	.word	0x000038e0


	//   ....[49]....
        /*0560*/ 	.word	0x00003900


	//   ....[50]....
        /*0564*/ 	.word	0x00003970


	//   ....[51]....
        /*0568*/ 	.word	0x00003a20


	//   ....[52]....
        /*056c*/ 	.word	0x00003a30


	//   ....[53]....
        /*0570*/ 	.word	0x00003a50


	//   ....[54]....
        /*0574*/ 	.word	0x00003a90


	//   ....[55]....
        /*0578*/ 	.word	0x00003ac0


	//   ....[56]....
        /*057c*/ 	.word	0x00003b00


	//   ....[57]....
        /*0580*/ 	.word	0x00003b20


	//   ....[58]....
        /*0584*/ 	.word	0x00003b40


	//   ....[59]....
        /*0588*/ 	.word	0x00003ba0


	//   ....[60]....
        /*058c*/ 	.word	0x00003c40


	//   ....[61]....
        /*0590*/ 	.word	0x00003c50


	//   ....[62]....
        /*0594*/ 	.word	0x00003c70


	//   ....[63]....
        /*0598*/ 	.word	0x00003cb0


	//   ....[64]....
        /*059c*/ 	.word	0x00003ce0


	//   ....[65]....
        /*05a0*/ 	.word	0x00003cf0


	//   ....[66]....
        /*05a4*/ 	.word	0x00003d30


	//   ....[67]....
        /*05a8*/ 	.word	0x00003d50


	//   ....[68]....
        /*05ac*/ 	.word	0x00003d70


	//   ....[69]....
        /*05b0*/ 	.word	0x00003e80


	//   ....[70]....
        /*05b4*/ 	.word	0x00003e90


	//   ....[71]....
        /*05b8*/ 	.word	0x00003eb0


	//   ....[72]....
        /*05bc*/ 	.word	0x00003ef0


	//   ....[73]....
        /*05c0*/ 	.word	0x00003f20


	//   ....[74]....
        /*05c4*/ 	.word	0x00003f60


	//   ....[75]....
        /*05c8*/ 	.word	0x00003f80


	//   ....[76]....
        /*05cc*/ 	.word	0x00003fa0


	//   ....[77]....
        /*05d0*/ 	.word	0x00004000


	//   ....[78]....
        /*05d4*/ 	.word	0x000040a0


	//   ....[79]....
        /*05d8*/ 	.word	0x000040b0


	//   ....[80]....
        /*05dc*/ 	.word	0x000040d0


	//   ....[81]....
        /*05e0*/ 	.word	0x00004110


	//   ....[82]....
        /*05e4*/ 	.word	0x00004140


	//   ....[83]....
        /*05e8*/ 	.word	0x00004180


	//   ....[84]....
        /*05ec*/ 	.word	0x000041a0


	//   ....[85]....
        /*05f0*/ 	.word	0x000041c0


	//   ....[86]....
        /*05f4*/ 	.word	0x00004230


	//   ....[87]....
        /*05f8*/ 	.word	0x000042e0


	//   ....[88]....
        /*05fc*/ 	.word	0x000042f0


	//   ....[89]....
        /*0600*/ 	.word	0x00004310


	//   ....[90]....
        /*0604*/ 	.word	0x00004350


	//   ....[91]....
        /*0608*/ 	.word	0x00004380


	//   ....[92]....
        /*060c*/ 	.word	0x000043c0


	//   ....[93]....
        /*0610*/ 	.word	0x000043e0


	//   ....[94]....
        /*0614*/ 	.word	0x00004400


	//   ....[95]....
        /*0618*/ 	.word	0x00004460


	//   ....[96]....
        /*061c*/ 	.word	0x00004500


	//   ....[97]....
        /*0620*/ 	.word	0x00004510


	//   ....[98]....
        /*0624*/ 	.word	0x00004530


	//   ....[99]....
        /*0628*/ 	.word	0x00004570


	//   ....[100]....
        /*062c*/ 	.word	0x000045a0


	//   ....[101]....
        /*0630*/ 	.word	0x000045e0


	//   ....[102]....
        /*0634*/ 	.word	0x00004600


	//   ....[103]....
        /*0638*/ 	.word	0x00004620


	//   ....[104]....
        /*063c*/ 	.word	0x00004690


	//   ....[105]....
        /*0640*/ 	.word	0x00004740


	//   ....[106]....
        /*0644*/ 	.word	0x00004750


	//   ....[107]....
        /*0648*/ 	.word	0x00004770


	//   ....[108]....
        /*064c*/ 	.word	0x000047b0


	//   ....[109]....
        /*0650*/ 	.word	0x000047e0


	//   ....[110]....
        /*0654*/ 	.word	0x00004820


	//   ....[111]....
        /*0658*/ 	.word	0x00004840


	//   ....[112]....
        /*065c*/ 	.word	0x00004860


	//   ....[113]....
        /*0660*/ 	.word	0x000048c0


	//   ....[114]....
        /*0664*/ 	.word	0x00004960


	//   ....[115]....
        /*0668*/ 	.word	0x00004970


	//   ....[116]....
        /*066c*/ 	.word	0x00004990


	//   ....[117]....
        /*0670*/ 	.word	0x000049d0


	//   ....[118]....
        /*0674*/ 	.word	0x00004a00


	//   ....[119]....
        /*0678*/ 	.word	0x00004a40


	//   ....[120]....
        /*067c*/ 	.word	0x00004a60


	//   ....[121]....
        /*0680*/ 	.word	0x00004a80


	//   ....[122]....
        /*0684*/ 	.word	0x00004af0


	//   ....[123]....
        /*0688*/ 	.word	0x00004b80


	//   ....[124]....
        /*068c*/ 	.word	0x00004ba0


	//   ....[125]....
        /*0690*/ 	.word	0x00004bb0


	//   ....[126]....
        /*0694*/ 	.word	0x00004bd0


	//   ....[127]....
        /*0698*/ 	.word	0x00004c10


	//   ....[128]....
        /*069c*/ 	.word	0x00004c40


	//   ....[129]....
        /*06a0*/ 	.word	0x00004c80


	//   ....[130]....
        /*06a4*/ 	.word	0x00004ca0


	//   ....[131]....
        /*06a8*/ 	.word	0x00004cc0


	//   ....[132]....
        /*06ac*/ 	.word	0x00004db0


	//   ....[133]....
        /*06b0*/ 	.word	0x00004dd0


	//   ....[134]....
        /*06b4*/ 	.word	0x00004de0


	//   ....[135]....
        /*06b8*/ 	.word	0x00004e00


	//   ....[136]....
        /*06bc*/ 	.word	0x00004e40


	//   ....[137]....
        /*06c0*/ 	.word	0x00004e70


	//   ....[138]....
        /*06c4*/ 	.word	0x00004eb0


	//   ....[139]....
        /*06c8*/ 	.word	0x00004ed0


	//   ....[140]....
        /*06cc*/ 	.word	0x00004ef0


	//   ....[141]....
        /*06d0*/ 	.word	0x00004fe0


	//   ....[142]....
        /*06d4*/ 	.word	0x00005000


	//   ....[143]....
        /*06d8*/ 	.word	0x00005010


	//   ....[144]....
        /*06dc*/ 	.word	0x00005030


	//   ....[145]....
        /*06e0*/ 	.word	0x00005070


	//   ....[146]....
        /*06e4*/ 	.word	0x000050a0


	//   ....[147]....
        /*06e8*/ 	.word	0x000050e0


	//   ....[148]....
        /*06ec*/ 	.word	0x00005100


	//   ....[149]....
        /*06f0*/ 	.word	0x00005120


	//   ....[150]....
        /*06f4*/ 	.word	0x00005210


	//   ....[151]....
        /*06f8*/ 	.word	0x00005230


	//   ....[152]....
        /*06fc*/ 	.word	0x00005240


	//   ....[153]....
        /*0700*/ 	.word	0x00005260


	//   ....[154]....
        /*0704*/ 	.word	0x000052a0


	//   ....[155]....
        /*0708*/ 	.word	0x000052d0


	//   ....[156]....
        /*070c*/ 	.word	0x00005310


	//   ....[157]....
        /*0710*/ 	.word	0x00005330


	//   ....[158]....
        /*0714*/ 	.word	0x00005350


	//   ....[159]....
        /*0718*/ 	.word	0x000054a0


	//   ....[160]....
        /*071c*/ 	.word	0x000059b0


	//   ....[161]....
        /*0720*/ 	.word	0x00005cd0


	//   ....[162]....
        /*0724*/ 	.word	0x00005d80


	//   ....[163]....
        /*0728*/ 	.word	0x00005e30


	//   ....[164]....
        /*072c*/ 	.word	0x00005ee0


	//   ....[165]....
        /*0730*/ 	.word	0x00005f90


	//   ....[166]....
        /*0734*/ 	.word	0x00006040


	//   ....[167]....
        /*0738*/ 	.word	0x000060f0


	//   ....[168]....
        /*073c*/ 	.word	0x000061a0


	//   ....[169]....
        /*0740*/ 	.word	0x00006250


	//   ....[170]....
        /*0744*/ 	.word	0x00006300


	//   ....[171]....
        /*0748*/ 	.word	0x000063b0


	//   ....[172]....
        /*074c*/ 	.word	0x00006460


	//   ....[173]....
        /*0750*/ 	.word	0x00006510


	//   ....[174]....
        /*0754*/ 	.word	0x000065c0


	//   ....[175]....
        /*0758*/ 	.word	0x00006670


	//   ....[176]....
        /*075c*/ 	.word	0x00006720


	//   ....[177]....
        /*0760*/ 	.word	0x000067d0


	//   ....[178]....
        /*0764*/ 	.word	0x000069b0


	//   ....[179]....
        /*0768*/ 	.word	0x00006ad0


	//   ....[180]....
        /*076c*/ 	.word	0x00006bf0


	//   ....[181]....
        /*0770*/ 	.word	0x00006d10


	//   ....[182]....
        /*0774*/ 	.word	0x00006e30


	//   ....[183]....
        /*0778*/ 	.word	0x00006f50


	//   ....[184]....
        /*077c*/ 	.word	0x00007070


	//   ....[185]....
        /*0780*/ 	.word	0x00007190


	//   ....[186]....
        /*0784*/ 	.word	0x000072b0


	//   ....[187]....
        /*0788*/ 	.word	0x000073d0


	//   ....[188]....
        /*078c*/ 	.word	0x000074f0


	//   ....[189]....
        /*0790*/ 	.word	0x00007600


	//   ....[190]....
        /*0794*/ 	.word	0x00007700


	//   ....[191]....
        /*0798*/ 	.word	0x00007800


	//   ....[192]....
        /*079c*/ 	.word	0x00007900


	//   ....[193]....
        /*07a0*/ 	.word	0x00007a00


	//   ....[194]....
        /*07a4*/ 	.word	0x00007b00


	//   ....[195]....
        /*07a8*/ 	.word	0x000085a0


	//   ....[196]....
        /*07ac*/ 	.word	0x00008620


	//   ....[197]....
        /*07b0*/ 	.word	0x000086a0


	//   ....[198]....
        /*07b4*/ 	.word	0x00008720


	//   ....[199]....
        /*07b8*/ 	.word	0x000087a0


	//   ....[200]....
        /*07bc*/ 	.word	0x00008820


	//   ....[201]....
        /*07c0*/ 	.word	0x000088a0


	//   ....[202]....
        /*07c4*/ 	.word	0x00008920


	//   ....[203]....
        /*07c8*/ 	.word	0x000089a0


	//   ....[204]....
        /*07cc*/ 	.word	0x00008a20


	//   ....[205]....
        /*07d0*/ 	.word	0x00008aa0


	//   ....[206]....
        /*07d4*/ 	.word	0x00008b20


	//   ....[207]....
        /*07d8*/ 	.word	0x00008ba0


	//   ....[208]....
        /*07dc*/ 	.word	0x00008c20


	//   ....[209]....
        /*07e0*/ 	.word	0x00008ca0


	//   ....[210]....
        /*07e4*/ 	.word	0x00008d20


	//   ....[211]....
        /*07e8*/ 	.word	0x00008da0


	//   ....[212]....
        /*07ec*/ 	.word	0x00008f80


	//   ....[213]....
        /*07f0*/ 	.word	0x00009020


	//   ....[214]....
        /*07f4*/ 	.word	0x000090d0


	//   ....[215]....
        /*07f8*/ 	.word	0x00009180


	//   ....[216]....
        /*07fc*/ 	.word	0x00009230


	//   ....[217]....
        /*0800*/ 	.word	0x000092f0


	//   ....[218]....
        /*0804*/ 	.word	0x000093b0


	//   ....[219]....
        /*0808*/ 	.word	0x00009460


	//   ....[220]....
        /*080c*/ 	.word	0x00009520


	//   ....[221]....
        /*0810*/ 	.word	0x000095d0


	//   ....[222]....
        /*0814*/ 	.word	0x00009690


	//   ....[223]....
        /*0818*/ 	.word	0x00009740


	//   ....[224]....
        /*081c*/ 	.word	0x00009800


	//   ....[225]....
        /*0820*/ 	.word	0x000098b0


	//   ....[226]....
        /*0824*/ 	.word	0x00009950


	//   ....[227]....
        /*0828*/ 	.word	0x00009a00


	//   ....[228]....
        /*082c*/ 	.word	0x00009aa0


	//   ....[229]....
        /*0830*/ 	.word	0x00009b10


	//   ....[230]....
        /*0834*/ 	.word	0x00009b70


	//   ....[231]....
        /*0838*/ 	.word	0x00009be0


	//   ....[232]....
        /*083c*/ 	.word	0x00009c40


	//   ....[233]....
        /*0840*/ 	.word	0x00009cb0


	//----- nvinfo : EIATTR_VRC_CTA_INIT_COUNT
	.align		4
.L_158:
        /*0844*/ 	.byte	0x02, 0x4a
	.zero		1
	.zero		1


	//----- nvinfo : EIATTR_EXIT_INSTR_OFFSETS
	.align		4
        /*0848*/ 	.byte	0x04, 0x1c
        /*084a*/ 	.short	(.L_160 - .L_159)


	//   ....[0]....
.L_159:
        /*084c*/ 	.word	0x00002450


	//   ....[1]....
        /*0850*/ 	.word	0x000027b0


	//   ....[2]....
        /*0854*/ 	.word	0x000027d0


	//   ....[3]....
        /*0858*/ 	.word	0x00008db0


	//   ....[4]....
        /*085c*/ 	.word	0x00009ab0


	//----- nvinfo : EIATTR_MAX_THREADS
	.align		4
.L_160:
        /*0860*/ 	.byte	0x04, 0x05
        /*0862*/ 	.short	(.L_162 - .L_161)
.L_161:
        /*0864*/ 	.word	0x00000180
        /*0868*/ 	.word	0x00000001
        /*086c*/ 	.word	0x00000001


	//----- nvinfo : EIATTR_CRS_STACK_SIZE
	.align		4
.L_162:
        /*0870*/ 	.byte	0x04, 0x1e
        /*0872*/ 	.short	(.L_164 - .L_163)
.L_163:
        /*0874*/ 	.word	0x00000000


	//----- nvinfo : EIATTR_CBANK_PARAM_SIZE
	.align		4
.L_164:
        /*0878*/ 	.byte	0x03, 0x19
        /*087a*/ 	.short	0x004d


	//----- nvinfo : EIATTR_PARAM_CBANK
	.align		4
        /*087c*/ 	.byte	0x04, 0x0a
        /*087e*/ 	.short	(.L_166 - .L_165)
	.align		4
.L_165:
        /*0880*/ 	.word	index@(.nv.constant0._ZN3cub18CUB_300001_SM_10006detail10radix_sort29DeviceRadixSortOnesweepKernelINS1_5radix10policy_hubIjjyE10Policy1000ELNS0_9SortOrderE0EjjyiiNS1_21identity_decomposer_tEEEvPT5_SB_PT3_PKSC_PT1_PKSG_PT2_PKSK_T4_iiT6_)
        /*0884*/ 	.short	0x0380
        /*0886*/ 	.short	0x004d


	//----- nvinfo : EIATTR_SW_WAR
	.align		4
.L_166:
        /*0888*/ 	.byte	0x04, 0x36
        /*088a*/ 	.short	(.L_168 - .L_167)
.L_167:
        /*088c*/ 	.word	0x00000008
.L_168:


//--------------------- .nv.info._ZN3cub18CUB_300001_SM_10006detail10radix_sort33DeviceRadixSortExclusiveSumKernelINS1_5radix10policy_hubIjjyE10Policy1000EyEEvPT0_ --------------------------
	.section	.nv.info._ZN3cub18CUB_300001_SM_10006detail10radix_sort33DeviceRadixSortExclusiveSumKernelINS1_5radix10policy_hubIjjyE10Policy1000EyEEvPT0_,"",@"SHT_CUDA_INFO"
	.sectionflags	@""
	.align	4


	//----- nvinfo : EIATTR_CUDA_API_VERSION
	.align		4
        /*0000*/ 	.byte	0x04, 0x37
        /*0002*/ 	.short	(.L_170 - .L_169)
.L_169:
        /*0004*/ 	.word	0x00000082


	//----- nvinfo : EIATTR_KPARAM_INFO
	.align		4
.L_170:
        /*0008*/ 	.byte	0x04, 0x17
        /*000a*/ 	.short	(.L_172 - .L_171)
.L_171:
        /*000c*/ 	.word	0x00000000
        /*0010*/ 	.short	0x0000
        /*0012*/ 	.short	0x0000
        /*0014*/ 	.byte	0x00, 0xf5, 0x21, 0x00


	//----- nvinfo : EIATTR_SPARSE_MMA_MASK
	.align		4
.L_172:
        /*0018*/ 	.byte	0x03, 0x50
        /*001a*/ 	.short	0x0000


	//----- nvinfo : EIATTR_MAXREG_COUNT
	.align		4
        /*001c*/ 	.byte	0x03, 0x1b
        /*001e*/ 	.short	0x00ff


	//----- nvinfo : EIATTR_NUM_BARRIERS
	.align		4
        /*0020*/ 	.byte	0x02, 0x4c
        /*0022*/ 	.byte	0x01
	.zero		1


	//----- nvinfo : EIATTR_MERCURY_ISA_VERSION
	.align		4
        /*0024*/ 	.byte	0x03, 0x5f
        /*0026*/ 	.short	0x0101


	//----- nvinfo : EIATTR_COOP_GROUP_MASK_REGIDS
	.align		4
        /*0028*/ 	.byte	0x04, 0x29
        /*002a*/ 	.short	(.L_174 - .L_173)


	//   ....[0]....
.L_173:
        /*002c*/ 	.word	0xffffffff


	//   ....[1]....
        /*0030*/ 	.word	0xffffffff


	//   ....[2]....
        /*0034*/ 	.word	0xffffffff


	//   ....[3]....
        /*0038*/ 	.word	0xffffffff


	//   ....[4]....
        /*003c*/ 	.word	0xffffffff


	//   ....[5]....
        /*0040*/ 	.word	0xffffffff


	//   ....[6]....
        /*0044*/ 	.word	0xffffffff


	//   ....[7]....
        /*0048*/ 	.word	0xffffffff


	//   ....[8]....
        /*004c*/ 	.word	0xffffffff


	//   ....[9]....
        /*0050*/ 	.word	0xffffffff


	//   ....[10]....
        /*0054*/ 	.word	0x05000015


	//   ....[11]....
        /*0058*/ 	.word	0x05000015


	//   ....[12]....
        /*005c*/ 	.word	0x05000015


	//   ....[13]....
        /*0060*/ 	.word	0x05000015


	//   ....[14]....
        /*0064*/ 	.word	0x05000015


	//   ....[15]....
        /*0068*/ 	.word	0x05000015


	//   ....[16]....
        /*006c*/ 	.word	0x05000015


	//   ....[17]....
        /*0070*/ 	.word	0x05000015


	//   ....[18]....
        /*0074*/ 	.word	0x05000015


	//   ....[19]....
        /*0078*/ 	.word	0x05000015


	//----- nvinfo : EIATTR_COOP_GROUP_INSTR_OFFSETS
	.align		4
.L_174:
        /*007c*/ 	.byte	0x04, 0x28
        /*007e*/ 	.short	(.L_176 - .L_175)


	//   ....[0]....
.L_175:
        /*0080*/ 	.word	0x00000250


	//   ....[1]....
        /*0084*/ 	.word	0x00000260


	//   ....[2]....
        /*0088*/ 	.word	0x000002a0


	//   ....[3]....
        /*008c*/ 	.word	0x000002c0


	//   ....[4]....
        /*0090*/ 	.word	0x00000310


	//   ....[5]....
        /*0094*/ 	.word	0x00000320


	//   ....[6]....
        /*0098*/ 	.word	0x00000360


	//   ....[7]....
        /*009c*/ 	.word	0x00000380


	//   ....[8]....
        /*00a0*/ 	.word	0x000003d0


	//   ....[9]....
        /*00a4*/ 	.word	0x000003e0


	//   ....[10]....
        /*00a8*/ 	.word	0x00000660


	//   ....[11]....
        /*00ac*/ 	.word	0x000006b0


	//   ....[12]....
        /*00b0*/ 	.word	0x00000740


	//   ....[13]....
        /*00b4*/ 	.word	0x00000790


	//   ....[14]....
        /*00b8*/ 	.word	0x00000820


	//   ....[15]....
        /*00bc*/ 	.word	0x00000870


	//   ....[16]....
        /*00c0*/ 	.word	0x00000900


	//   ....[17]....
        /*00c4*/ 	.word	0x00000950


	//   ....[18]....
        /*00c8*/ 	.word	0x000009e0


	//   ....[19]....
        /*00cc*/ 	.word	0x00000a30


	//----- nvinfo : EIATTR_VRC_CTA_INIT_COUNT
	.align		4
.L_176:
        /*00d0*/ 	.byte	0x02, 0x4a
	.zero		1
	.zero		1


	//----- nvinfo : EIATTR_EXIT_INSTR_OFFSETS
	.align		4
        /*00d4*/ 	.byte	0x04, 0x1c
        /*00d6*/ 	.short	(.L_178 - .L_177)


	//   ....[0]....
.L_177:
        /*00d8*/ 	.word	0x000005d0


	//   ....[1]....
        /*00dc*/ 	.word	0x00000600


	//----- nvinfo : EIATTR_CRS_STACK_SIZE
	.align		4
.L_178:
        /*00e0*/ 	.byte	0x04, 0x1e
        /*00e2*/ 	.short	(.L_180 - .L_179)
.L_179:
        /*00e4*/ 	.word	0x00000000


	//----- nvinfo : EIATTR_CBANK_PARAM_SIZE
	.align		4
.L_180:
        /*00e8*/ 	.byte	0x03, 0x19
        /*00ea*/ 	.short	0x0008


	//----- nvinfo : EIATTR_PARAM_CBANK
	.align		4
        /*00ec*/ 	.byte	0x04, 0x0a
        /*00ee*/ 	.short	(.L_182 - .L_181)
	.align		4
.L_181:
        /*00f0*/ 	.word	index@(.nv.constant0._ZN3cub18CUB_300001_SM_10006detail10radix_sort33DeviceRadixSortExclusiveSumKernelINS1_5radix10policy_hubIjjyE10Policy1000EyEEvPT0_)
        /*00f4*/ 	.short	0x0380
        /*00f6*/ 	.short	0x0008


	//----- nvinfo : EIATTR_SW_WAR
	.align		4
.L_182:
        /*00f8*/ 	.byte	0x04, 0x36
        /*00fa*/ 	.short	(.L_184 - .L_183)
.L_183:
        /*00fc*/ 	.word	0x00000008
.L_184:


//--------------------- .nv.info._ZN3cub18CUB_300001_SM_10006detail10radix_sort30DeviceRadixSortHistogramKernelINS1_5radix10policy_hubIjjyE10Policy1000ELNS0_9SortOrderE0EjyNS1_21identity_decomposer_tEEEvPT2_PKT1_SA_iiT3_ --------------------------
	.section	.nv.info._ZN3cub18CUB_300001_SM_10006detail10radix_sort30DeviceRadixSortHistogramKernelINS1_5radix10policy_hubIjjyE10Policy1000ELNS0_9SortOrderE0EjyNS1_21identity_decomposer_tEEEvPT2_PKT1_SA_iiT3_,"",@"SHT_CUDA_INFO"
	.sectionflags	@""
	.align	4


	//----- nvinfo : EIATTR_CUDA_API_VERSION
	.align		4
        /*0000*/ 	.byte	0x04, 0x37
        /*0002*/ 	.short	(.L_186 - .L_185)
.L_185:
        /*0004*/ 	.word	0x00000082


	//----- nvinfo : EIATTR_KPARAM_INFO
	.align		4
.L_186:
        /*0008*/ 	.byte	0x04, 0x17
        /*000a*/ 	.short	(.L_188 - .L_187)
.L_187:
        /*000c*/ 	.word	0x00000000
        /*0010*/ 	.short	0x0005
        /*0012*/ 	.short	0x0020
        /*0014*/ 	.byte	0x00, 0xf0, 0x05, 0x00


	//----- nvinfo : EIATTR_KPARAM_INFO
	.align		4
.L_188:
        /*0018*/ 	.byte	0x04, 0x17
        /*001a*/ 	.short	(.L_190 - .L_189)
.L_189:
        /*001c*/ 	.word	0x00000000
        /*0020*/ 	.short	0x0004
        /*0022*/ 	.short	0x001c
        /*0024*/ 	.byte	0x00, 0xf0, 0x11, 0x00


	//----- nvinfo : EIATTR_KPARAM_INFO
	.align		4
.L_190:
        /*0028*/ 	.byte	0x04, 0x17
        /*002a*/ 	.short	(.L_192 - .L_191)
.L_191:
        /*002c*/ 	.word	0x00000000
        /*0030*/ 	.short	0x0003
        /*0032*/ 	.short	0x0018
        /*0034*/ 	.byte	0x00, 0xf0, 0x11, 0x00


	//----- nvinfo : EIATTR_KPARAM_INFO
	.align		4
.L_192:
        /*0038*/ 	.byte	0x04, 0x17
        /*003a*/ 	.short	(.L_194 - .L_193)
.L_193:
        /*003c*/ 	.word	0x00000000
        /*0040*/ 	.short	0x0002
        /*0042*/ 	.short	0x0010
        /*0044*/ 	.byte	0x00, 0xf0, 0x21, 0x00


	//----- nvinfo : EIATTR_KPARAM_INFO
	.align		4
.L_194:
        /*0048*/ 	.byte	0x04, 0x17
        /*004a*/ 	.short	(.L_196 - .L_195)
.L_195:
        /*004c*/ 	.word	0x00000000
        /*0050*/ 	.short	0x0001
        /*0052*/ 	.short	0x0008
        /*0054*/ 	.byte	0x00, 0xf5, 0x21, 0x00


	//----- nvinfo : EIATTR_KPARAM_INFO
	.align		4
.L_196:
        /*0058*/ 	.byte	0x04, 0x17
        /*005a*/ 	.short	(.L_198 - .L_197)
.L_197:
        /*005c*/ 	.word	0x00000000
        /*0060*/ 	.short	0x0000
        /*0062*/ 	.short	0x0000
        /*0064*/ 	.byte	0x00, 0xf5, 0x21, 0x00


	//----- nvinfo : EIATTR_SPARSE_MMA_MASK
	.align		4
.L_198:
        /*0068*/ 	.byte	0x03, 0x50
        /*006a*/ 	.short	0x0000


	//----- nvinfo : EIATTR_MAXREG_COUNT
	.align		4
        /*006c*/ 	.byte	0x03, 0x1b
        /*006e*/ 	.short	0x00ff


	//----- nvinfo : EIATTR_NUM_BARRIERS
	.align		4
        /*0070*/ 	.byte	0x02, 0x4c
        /*0072*/ 	.byte	0x01
	.zero		1


	//----- nvinfo : EIATTR_MERCURY_ISA_VERSION
	.align		4
        /*0074*/ 	.byte	0x03, 0x5f
        /*0076*/ 	.short	0x0101


	//----- nvinfo : EIATTR_VRC_CTA_INIT_COUNT
	.align		4
        /*0078*/ 	.byte	0x02, 0x4a
	.zero		1
	.zero		1


	//----- nvinfo : EIATTR_EXIT_INSTR_OFFSETS
	.align		4
        /*007c*/ 	.byte	0x04, 0x1c
        /*007e*/ 	.short	(.L_200 - .L_199)


	//   ....[0]....
.L_199:
        /*0080*/ 	.word	0x00000040


	//   ....[1]....
        /*0084*/ 	.word	0x00002ec0


	//----- nvinfo : EIATTR_MAX_THREADS
	.align		4
.L_200:
        /*0088*/ 	.byte	0x04, 0x05
        /*008a*/ 	.short	(.L_202 - .L_201)
.L_201:
        /*008c*/ 	.word	0x00000080
        /*0090*/ 	.word	0x00000001
        /*0094*/ 	.word	0x00000001


	//----- nvinfo : EIATTR_CRS_STACK_SIZE
	.align		4
.L_202:
        /*0098*/ 	.byte	0x04, 0x1e
        /*009a*/ 	.short	(.L_204 - .L_203)
.L_203:
        /*009c*/ 	.word	0x00000000


	//----- nvinfo : EIATTR_CBANK_PARAM_SIZE
	.align		4
.L_204:
        /*00a0*/ 	.byte	0x03, 0x19
        /*00a2*/ 	.short	0x0021


	//----- nvinfo : EIATTR_PARAM_CBANK
	.align		4
        /*00a4*/ 	.byte	0x04, 0x0a
        /*00a6*/ 	.short	(.L_206 - .L_205)
	.align		4
.L_205:
        /*00a8*/ 	.word	index@(.nv.constant0._ZN3cub18CUB_300001_SM_10006detail10radix_sort30DeviceRadixSortHistogramKernelINS1_5radix10policy_hubIjjyE10Policy1000ELNS0_9SortOrderE0EjyNS1_21identity_decomposer_tEEEvPT2_PKT1_SA_iiT3_)
        /*00ac*/ 	.short	0x0380
        /*00ae*/ 	.short	0x0021


	//----- nvinfo : EIATTR_SW_WAR
	.align		4
.L_206:
        /*00b0*/ 	.byte	0x04, 0x36
        /*00b2*/ 	.short	(.L_208 - .L_207)
.L_207:
        /*00b4*/ 	.word	0x00000008
.L_208:


//--------------------- .nv.info._ZN3cub18CUB_300001_SM_10006detail10radix_sort31DeviceRadixSortSingleTileKernelINS1_5radix10policy_hubIjjyE10Policy1000ELNS0_9SortOrderE0EjjyNS1_21identity_decomposer_tEEEvPKT1_PSA_PKT2_PSE_T3_iiT4_ --------------------------
	.section	.nv.info._ZN3cub18CUB_300001_SM_10006detail10radix_sort31DeviceRadixSortSingleTileKernelINS1_5radix10policy_hubIjjyE10Policy1000ELNS0_9SortOrderE0EjjyNS1_21identity_decomposer_tEEEvPKT1_PSA_PKT2_PSE_T3_iiT4_,"",@"SHT_CUDA_INFO"
	.sectionflags	@""
	.align	4


	//----- nvinfo : EIATTR_CUDA_API_VERSION
	.align		4
        /*0000*/ 	.byte	0x04, 0x37
        /*0002*/ 	.short	(.L_210 - .L_209)
.L_209:
        /*0004*/ 	.word	0x00000082


	//----- nvinfo : EIATTR_KPARAM_INFO
	.align		4
.L_210:
        /*0008*/ 	.byte	0x04, 0x17
        /*000a*/ 	.short	(.L_212 - .L_211)
.L_211:
        /*000c*/ 	.word	0x00000000
        /*0010*/ 	.short	0x0007
        /*0012*/ 	.short	0x0030
        /*0014*/ 	.byte	0x00, 0xf0, 0x05, 0x00


	//----- nvinfo : EIATTR_KPARAM_INFO
	.align		4
.L_212:
        /*0018*/ 	.byte	0x04, 0x17
        /*001a*/ 	.short	(.L_214 - .L_213)
.L_213:
        /*001c*/ 	.word	0x00000000
        /*0020*/ 	.short	0x0006
        /*0022*/ 	.short	0x002c
        /*0024*/ 	.byte	0x00, 0xf0, 0x11, 0x00


	//----- nvinfo : EIATTR_KPARAM_INFO
	.align		4
.L_214:
        /*0028*/ 	.byte	0x04, 0x17
        /*002a*/ 	.short	(.L_216 - .L_215)
.L_215:
        /*002c*/ 	.word	0x00000000
        /*0030*/ 	.short	0x0005
        /*0032*/ 	.short	0x0028
        /*0034*/ 	.byte	0x00, 0xf0, 0x11, 0x00


	//----- nvinfo : EIATTR_KPARAM_INFO
	.align		4
.L_216:
        /*0038*/ 	.byte	0x04, 0x17
        /*003a*/ 	.short	(.L_218 - .L_217)
.L_217:
        /*003c*/ 	.word	0x00000000
        /*0040*/ 	.short	0x0004
        /*0042*/ 	.short	0x0020
        /*0044*/ 	.byte	0x00, 0xf0, 0x21, 0x00


	//----- nvinfo : EIATTR_KPARAM_INFO
	.align		4
.L_218:
        /*0048*/ 	.byte	0x04, 0x17
        /*004a*/ 	.short	(.L_220 - .L_219)
.L_219:
        /*004c*/ 	.word	0x00000000
        /*0050*/ 	.short	0x0003
        /*0052*/ 	.short	0x0018
        /*0054*/ 	.byte	0x00, 0xf5, 0x21, 0x00


	//----- nvinfo : EIATTR_KPARAM_INFO
	.align		4
.L_220:
        /*0058*/ 	.byte	0x04, 0x17
        /*005a*/ 	.short	(.L_222 - .L_221)
.L_221:
        /*005c*/ 	.word	0x00000000
        /*0060*/ 	.short	0x0002
        /*0062*/ 	.short	0x0010
        /*0064*/ 	.byte	0x00, 0xf5, 0x21, 0x00


	//----- nvinfo : EIATTR_KPARAM_INFO
	.align		4
.L_222:
        /*0068*/ 	.byte	0x04, 0x17
        /*006a*/ 	.short	(.L_224 - .L_223)
.L_223:
        /*006c*/ 	.word	0x00000000
        /*0070*/ 	.short	0x0001
        /*0072*/ 	.short	0x0008
        /*0074*/ 	.byte	0x00, 0xf5, 0x21, 0x00


	//----- nvinfo : EIATTR_KPARAM_INFO
	.align		4
.L_224:
        /*0078*/ 	.byte	0x04, 0x17
        /*007a*/ 	.short	(.L_226 - .L_225)
.L_225:
        /*007c*/ 	.word	0x00000000
        /*0080*/ 	.short	0x0000
        /*0082*/ 	.short	0x0000
        /*0084*/ 	.byte	0x00, 0xf5, 0x21, 0x00


	//----- nvinfo : EIATTR_SPARSE_MMA_MASK
	.align		4
.L_226:
        /*0088*/ 	.byte	0x03, 0x50
        /*008a*/ 	.short	0x0000


	//----- nvinfo : EIATTR_MAXREG_COUNT
	.align		4
        /*008c*/ 	.byte	0x03, 0x1b
        /*008e*/ 	.short	0x00ff


	//----- nvinfo : EIATTR_NUM_BARRIERS
	.align		4
        /*0090*/ 	.byte	0x02, 0x4c
        /*0092*/ 	.byte	0x01
	.zero		1


	//----- nvinfo : EIATTR_MERCURY_ISA_VERSION
	.align		4
        /*0094*/ 	.byte	0x03, 0x5f
        /*0096*/ 	.short	0x0101


	//----- nvinfo : EIATTR_COOP_GROUP_MASK_REGIDS
	.align		4
        /*0098*/ 	.byte	0x04, 0x29
        /*009a*/ 	.short	(.L_228 - .L_227)


	//   ....[0]....
.L_227:
        /*009c*/ 	.word	0xffffffff


	//   ....[1]....
        /*00a0*/ 	.word	0xffffffff


	//   ....[2]....
        /*00a4*/ 	.word	0xffffffff


	//   ....[3]....
        /*00a8*/ 	.word	0xffffffff


	//   ....[4]....
        /*00ac*/ 	.word	0xffffffff


	//----- nvinfo : EIATTR_COOP_GROUP_INSTR_OFFSETS
	.align		4
.L_228:
        /*00b0*/ 	.byte	0x04, 0x28
        /*00b2*/ 	.short	(.L_230 - .L_229)


	//   ....[0]....
.L_229:
        /*00b4*/ 	.word	0x00001d10


	//   ....[1]....
        /*00b8*/ 	.word	0x00001d30


	//   ....[2]....
        /*00bc*/ 	.word	0x00001d50


	//   ....[3]....
        /*00c0*/ 	.word	0x00001d70


	//   ....[4]....
        /*00c4*/ 	.word	0x00001d90


	//----- nvinfo : EIATTR_VRC_CTA_INIT_COUNT
	.align		4
.L_230:
        /*00c8*/ 	.byte	0x02, 0x4a
	.zero		1
	.zero		1


	//----- nvinfo : EIATTR_EXIT_INSTR_OFFSETS
	.align		4
        /*00cc*/ 	.byte	0x04, 0x1c
        /*00ce*/ 	.short	(.L_232 - .L_231)


	//   ....[0]....
.L_231:
        /*00d0*/ 	.word	0x000039a0


	//   ....[1]....
        /*00d4*/ 	.word	0x000039e0


	//----- nvinfo : EIATTR_MAX_THREADS
	.align		4
.L_232:
        /*00d8*/ 	.byte	0x04, 0x05
        /*00da*/ 	.short	(.L_234 - .L_233)
.L_233:
        /*00dc*/ 	.word	0x00000100
        /*00e0*/ 	.word	0x00000001
        /*00e4*/ 	.word	0x00000001


	//----- nvinfo : EIATTR_CBANK_PARAM_SIZE
	.align		4
.L_234:
        /*00e8*/ 	.byte	0x03, 0x19
        /*00ea*/ 	.short	0x0031


	//----- nvinfo : EIATTR_PARAM_CBANK
	.align		4
        /*00ec*/ 	.byte	0x04, 0x0a
        /*00ee*/ 	.short	(.L_236 - .L_235)
	.align		4
.L_235:
        /*00f0*/ 	.word	index@(.nv.constant0._ZN3cub18CUB_300001_SM_10006detail10radix_sort31DeviceRadixSortSingleTileKernelINS1_5radix10policy_hubIjjyE10Policy1000ELNS0_9SortOrderE0EjjyNS1_21identity_decomposer_tEEEvPKT1_PSA_PKT2_PSE_T3_iiT4_)
        /*00f4*/ 	.short	0x0380
        /*00f6*/ 	.short	0x0031


	//----- nvinfo : EIATTR_SW_WAR
	.align		4
.L_236:
        /*00f8*/ 	.byte	0x04, 0x36
        /*00fa*/ 	.short	(.L_238 - .L_237)
.L_237:
        /*00fc*/ 	.word	0x00000008
.L_238:


//--------------------- .nv.info._ZN3cub18CUB_300001_SM_10006detail8for_each13static_kernelINS2_12policy_hub_t12policy_500_tElN6thrust24THRUST_300001_SM_1000_NS8cuda_cub10__tabulate7functorINS7_10device_ptrIjEENS7_6system6detail7generic6detail22compute_sequence_valueIjvEElEEEEvT0_T1_ --------------------------
	.section	.nv.info._ZN3cub18CUB_300001_SM_10006detail8for_each13static_kernelINS2_12policy_hub_t12policy_500_tElN6thrust24THRUST_300001_SM_1000_NS8cuda_cub10__tabulate7functorINS7_10device_ptrIjEENS7_6system6detail7generic6detail22compute_sequence_valueIjvEElEEEEvT0_T1_,"",@"SHT_CUDA_INFO"
	.sectionflags	@""
	.align	4


	//----- nvinfo : EIATTR_CUDA_API_VERSION
	.align		4
        /*0000*/ 	.byte	0x04, 0x37
        /*0002*/ 	.short	(.L_240 - .L_239)
.L_239:
        /*0004*/ 	.word	0x00000082


	//----- nvinfo : EIATTR_KPARAM_INFO
	.align		4
.L_240:
        /*0008*/ 	.byte	0x04, 0x17
        /*000a*/ 	.short	(.L_242 - .L_241)
.L_241:
        /*000c*/ 	.word	0x00000000
        /*0010*/ 	.short	0x0001
        /*0012*/ 	.short	0x0008
        /*0014*/ 	.byte	0x00, 0xf0, 0x41, 0x00


	//----- nvinfo : EIATTR_KPARAM_INFO
	.align		4
.L_242:
        /*0018*/ 	.byte	0x04, 0x17
        /*001a*/ 	.short	(.L_244 - .L_243)
.L_243:
        /*001c*/ 	.word	0x00000000
        /*0020*/ 	.short	0x0000
        /*0022*/ 	.short	0x0000
        /*0024*/ 	.byte	0x00, 0xf0, 0x21, 0x00


	//----- nvinfo : EIATTR_SPARSE_MMA_MASK
	.align		4
.L_244:
        /*0028*/ 	.byte	0x03, 0x50
        /*002a*/ 	.short	0x0000


	//----- nvinfo : EIATTR_MAXREG_COUNT
	.align		4
        /*002c*/ 	.byte	0x03, 0x1b
        /*002e*/ 	.short	0x00ff


	//----- nvinfo : EIATTR_MERCURY_ISA_VERSION
	.align		4
        /*0030*/ 	.byte	0x03, 0x5f
        /*0032*/ 	.short	0x0101


	//----- nvinfo : EIATTR_VRC_CTA_INIT_COUNT
	.align		4
        /*0034*/ 	.byte	0x02, 0x4a
	.zero		1
	.zero		1


	//----- nvinfo : EIATTR_EXIT_INSTR_OFFSETS
	.align		4
        /*0038*/ 	.byte	0x04, 0x1c
        /*003a*/ 	.short	(.L_246 - .L_245)


	//   ....[0]....
.L_245:
        /*003c*/ 	.word	0x00000160


	//   ....[1]....
        /*0040*/ 	.word	0x000002b0


	//   ....[2]....
        /*0044*/ 	.word	0x00000340


	//----- nvinfo : EIATTR_MAX_THREADS
	.align		4
.L_246:
        /*0048*/ 	.byte	0x04, 0x05
        /*004a*/ 	.short	(.L_248 - .L_247)
.L_247:
        /*004c*/ 	.word	0x00000100
        /*0050*/ 	.word	0x00000001
        /*0054*/ 	.word	0x00000001


	//----- nvinfo : EIATTR_CRS_STACK_SIZE
	.align		4
.L_248:
        /*0058*/ 	.byte	0x04, 0x1e
        /*005a*/ 	.short	(.L_250 - .L_249)
.L_249:
        /*005c*/ 	.word	0x00000000


	//----- nvinfo : EIATTR_CBANK_PARAM_SIZE
	.align		4
.L_250:
        /*0060*/ 	.byte	0x03, 0x19
        /*0062*/ 	.short	0x0018


	//----- nvinfo : EIATTR_PARAM_CBANK
	.align		4
        /*0064*/ 	.byte	0x04, 0x0a
        /*0066*/ 	.short	(.L_252 - .L_251)
	.align		4
.L_251:
        /*0068*/ 	.word	index@(.nv.constant0._ZN3cub18CUB_300001_SM_10006detail8for_each13static_kernelINS2_12policy_hub_t12policy_500_tElN6thrust24THRUST_300001_SM_1000_NS8cuda_cub10__tabulate7functorINS7_10device_ptrIjEENS7_6system6detail7generic6detail22compute_sequence_valueIjvEElEEEEvT0_T1_)
        /*006c*/ 	.short	0x0380
        /*006e*/ 	.short	0x0018


	//----- nvinfo : EIATTR_SW_WAR
	.align		4
.L_252:
        /*0070*/ 	.byte	0x04, 0x36
        /*0072*/ 	.short	(.L_254 - .L_253)
.L_253:
        /*0074*/ 	.word	0x00000008
.L_254:


//--------------------- .nv.info._ZN3cub18CUB_300001_SM_10006detail11EmptyKernelIvEEvv --------------------------
	.section	.nv.info._ZN3cub18CUB_300001_SM_10006detail11EmptyKernelIvEEvv,"",@"SHT_CUDA_INFO"
	.sectionflags	@""
	.align	4


	//----- nvinfo : EIATTR_CUDA_API_VERSION
	.align		4
        /*0000*/ 	.byte	0x04, 0x37
        /*0002*/ 	.short	(.L_256 - .L_255)
.L_255:
        /*0004*/ 	.word	0x00000082


	//----- nvinfo : EIATTR_SPARSE_MMA_MASK
	.align		4
.L_256:
        /*0008*/ 	.byte	0x03, 0x50
        /*000a*/ 	.short	0x0000


	//----- nvinfo : EIATTR_MAXREG_COUNT
	.align		4
        /*000c*/ 	.byte	0x03, 0x1b
        /*000e*/ 	.short	0x00ff


	//----- nvinfo : EIATTR_MERCURY_ISA_VERSION
	.align		4
        /*0010*/ 	.byte	0x03, 0x5f
        /*0012*/ 	.short	0x0101


	//----- nvinfo : EIATTR_VRC_CTA_INIT_COUNT
	.align		4
        /*0014*/ 	.byte	0x02, 0x4a
	.zero		1
	.zero		1


	//----- nvinfo : EIATTR_EXIT_INSTR_OFFSETS
	.align		4
        /*0018*/ 	.byte	0x04, 0x1c
        /*001a*/ 	.short	(.L_258 - .L_257)


	//   ....[0]....
.L_257:
        /*001c*/ 	.word	0x00000010


	//----- nvinfo : EIATTR_SW_WAR
	.align		4
.L_258:
        /*0020*/ 	.byte	0x04, 0x36
        /*0022*/ 	.short	(.L_260 - .L_259)
.L_259:
        /*0024*/ 	.word	0x00000008
.L_260:


//--------------------- .nv.info._Z11reduceCostsPKfPfi --------------------------
	.section	.nv.info._Z11reduceCostsPKfPfi,"",@"SHT_CUDA_INFO"
	.sectionflags	@""
	.align	4


	//----- nvinfo : EIATTR_CUDA_API_VERSION
	.align		4
        /*0000*/ 	.byte	0x04, 0x37
        /*0002*/ 	.short	(.L_262 - .L_261)
.L_261:
        /*0004*/ 	.word	0x00000082


	//----- nvinfo : EIATTR_KPARAM_INFO
	.align		4
.L_262:
        /*0008*/ 	.byte	0x04, 0x17
        /*000a*/ 	.short	(.L_264 - .L_263)
.L_263:
        /*000c*/ 	.word	0x00000000
        /*0010*/ 	.short	0x0002
        /*0012*/ 	.short	0x0010
        /*0014*/ 	.byte	0x00, 0xf0, 0x11, 0x00


	//----- nvinfo : EIATTR_KPARAM_INFO
	.align		4
.L_264:
        /*0018*/ 	.byte	0x04, 0x17
        /*001a*/ 	.short	(.L_266 - .L_265)
.L_265:
        /*001c*/ 	.word	0x00000000
        /*0020*/ 	.short	0x0001
        /*0022*/ 	.short	0x0008
        /*0024*/ 	.byte	0x00, 0xf5, 0x21, 0x00


	//----- nvinfo : EIATTR_KPARAM_INFO
	.align		4
.L_266:
        /*0028*/ 	.byte	0x04, 0x17
        /*002a*/ 	.short	(.L_268 - .L_267)
.L_267:
        /*002c*/ 	.word	0x00000000
        /*0030*/ 	.short	0x0000
        /*0032*/ 	.short	0x0000
        /*0034*/ 	.byte	0x00, 0xf5, 0x21, 0x00


	//----- nvinfo : EIATTR_SPARSE_MMA_MASK
	.align		4
.L_268:
        /*0038*/ 	.byte	0x03, 0x50
        /*003a*/ 	.short	0x0000


	//----- nvinfo : EIATTR_MAXREG_COUNT
	.align		4
        /*003c*/ 	.byte	0x03, 0x1b
        /*003e*/ 	.short	0x00ff


	//----- nvinfo : EIATTR_NUM_BARRIERS
	.align		4
        /*0040*/ 	.byte	0x02, 0x4c
        /*0042*/ 	.byte	0x01
	.zero		1


	//----- nvinfo : EIATTR_MERCURY_ISA_VERSION
	.align		4
        /*0044*/ 	.byte	0x03, 0x5f
        /*0046*/ 	.short	0x0101


	//----- nvinfo : EIATTR_VRC_CTA_INIT_COUNT
	.align		4
        /*0048*/ 	.byte	0x02, 0x4a
	.zero		1
	.zero		1


	//----- nvinfo : EIATTR_EXIT_INSTR_OFFSETS
	.align		4
        /*004c*/ 	.byte	0x04, 0x1c
        /*004e*/ 	.short	(.L_270 - .L_269)


	//   ....[0]....
.L_269:
        /*0050*/ 	.word	0x00000210


	//   ....[1]....
        /*0054*/ 	.word	0x00000290


	//----- nvinfo : EIATTR_CBANK_PARAM_SIZE
	.align		4
.L_270:
        /*0058*/ 	.byte	0x03, 0x19
        /*005a*/ 	.short	0x0014


	//----- nvinfo : EIATTR_PARAM_CBANK
	.align		4
        /*005c*/ 	.byte	0x04, 0x0a
        /*005e*/ 	.short	(.L_272 - .L_271)
	.align		4
.L_271:
        /*0060*/ 	.word	index@(.nv.constant0._Z11reduceCostsPKfPfi)
        /*0064*/ 	.short	0x0380
        /*0066*/ 	.short	0x0014


	//----- nvinfo : EIATTR_SW_WAR
	.align		4
.L_272:
        /*0068*/ 	.byte	0x04, 0x36
        /*006a*/ 	.short	(.L_274 - .L_273)
.L_273:
        /*006c*/ 	.word	0x00000008
.L_274:


//--------------------- .nv.info._Z14computeSAHCostPK7BVHNodefPfi --------------------------
	.section	.nv.info._Z14computeSAHCostPK7BVHNodefPfi,"",@"SHT_CUDA_INFO"
	.sectionflags	@""
	.align	4


	//----- nvinfo : EIATTR_CUDA_API_VERSION
	.align		4
        /*0000*/ 	.byte	0x04, 0x37
        /*0002*/ 	.short	(.L_276 - .L_275)
.L_275:
        /*0004*/ 	.word	0x00000082


	//----- nvinfo : EIATTR_KPARAM_INFO
	.align		4
.L_276:
        /*0008*/ 	.byte	0x04, 0x17
        /*000a*/ 	.short	(.L_278 - .L_277)
.L_277:
        /*000c*/ 	.word	0x00000000
        /*0010*/ 	.short	0x0003
        /*0012*/ 	.short	0x0018
        /*0014*/ 	.byte	0x00, 0xf0, 0x11, 0x00


	//----- nvinfo : EIATTR_KPARAM_INFO
	.align		4
.L_278:
        /*0018*/ 	.byte	0x04, 0x17
        /*001a*/ 	.short	(.L_280 - .L_279)
.L_279:
        /*001c*/ 	.word	0x00000000
        /*0020*/ 	.short	0x0002
        /*0022*/ 	.short	0x0010
        /*0024*/ 	.byte	0x00, 0xf5, 0x21, 0x00


	//----- nvinfo : EIATTR_KPARAM_INFO
	.align		4
.L_280:
        /*0028*/ 	.byte	0x04, 0x17
        /*002a*/ 	.short	(.L_282 - .L_281)
.L_281:
        /*002c*/ 	.word	0x00000000
        /*0030*/ 	.short	0x0001
        /*0032*/ 	.short	0x0008
        /*0034*/ 	.byte	0x00, 0xf0, 0x11, 0x00


	//----- nvinfo : EIATTR_KPARAM_INFO
	.align		4
.L_282:
        /*0038*/ 	.byte	0x04, 0x17
        /*003a*/ 	.short	(.L_284 - .L_283)
.L_283:
        /*003c*/ 	.word	0x00000000
        /*0040*/ 	.short	0x0000
        /*0042*/ 	.short	0x0000
        /*0044*/ 	.byte	0x00, 0xf5, 0x21, 0x00


	//----- nvinfo : EIATTR_SPARSE_MMA_MASK
	.align		4
.L_284:
        /*0048*/ 	.byte	0x03, 0x50
        /*004a*/ 	.short	0x0000


	//----- nvinfo : EIATTR_MAXREG_COUNT
	.align		4
        /*004c*/ 	.byte	0x03, 0x1b
        /*004e*/ 	.short	0x00ff


	//----- nvinfo : EIATTR_MERCURY_ISA_VERSION
	.align		4
        /*0050*/ 	.byte	0x03, 0x5f
        /*0052*/ 	.short	0x0101


	//----- nvinfo : EIATTR_VRC_CTA_INIT_COUNT
	.align		4
        /*0054*/ 	.byte	0x02, 0x4a
	.zero		1
	.zero		1


	//----- nvinfo : EIATTR_EXIT_INSTR_OFFSETS
	.align		4
        /*0058*/ 	.byte	0x04, 0x1c
        /*005a*/ 	.short	(.L_286 - .L_285)


	//   ....[0]....
.L_285:
        /*005c*/ 	.word	0x00000070


	//   ....[1]....
        /*0060*/ 	.word	0x000002e0


	//----- nvinfo : EIATTR_CRS_STACK_SIZE
	.align		4
.L_286:
        /*0064*/ 	.byte	0x04, 0x1e
        /*0066*/ 	.short	(.L_288 - .L_287)
.L_287:
        /*0068*/ 	.word	0x00000000


	//----- nvinfo : EIATTR_CBANK_PARAM_SIZE
	.align		4
.L_288:
        /*006c*/ 	.byte	0x03, 0x19
        /*006e*/ 	.short	0x001c


	//----- nvinfo : EIATTR_PARAM_CBANK
	.align		4
        /*0070*/ 	.byte	0x04, 0x0a
        /*0072*/ 	.short	(.L_290 - .L_289)
	.align		4
.L_289:
        /*0074*/ 	.word	index@(.nv.constant0._Z14computeSAHCostPK7BVHNodefPfi)
        /*0078*/ 	.short	0x0380
        /*007a*/ 	.short	0x001c


	//----- nvinfo : EIATTR_SW_WAR
	.align		4
.L_290:
        /*007c*/ 	.byte	0x04, 0x36
        /*007e*/ 	.short	(.L_292 - .L_291)
.L_291:
        /*0080*/ 	.word	0x00000008
.L_292:


//--------------------- .nv.info._Z13refitAABBsGPUP7BVHNodePKjPii --------------------------
	.section	.nv.info._Z13refitAABBsGPUP7BVHNodePKjPii,"",@"SHT_CUDA_INFO"
	.sectionflags	@""
	.align	4


	//----- nvinfo : EIATTR_CUDA_API_VERSION
	.align		4
        /*0000*/ 	.byte	0x04, 0x37
        /*0002*/ 	.short	(.L_294 - .L_293)
.L_293:
        /*0004*/ 	.word	0x00000082


	//----- nvinfo : EIATTR_KPARAM_INFO
	.align		4
.L_294:
        /*0008*/ 	.byte	0x04, 0x17
        /*000a*/ 	.short	(.L_296 - .L_295)
.L_295:
        /*000c*/ 	.word	0x00000000
        /*0010*/ 	.short	0x0003
        /*0012*/ 	.short	0x0018
        /*0014*/ 	.byte	0x00, 0xf0, 0x11, 0x00


	//----- nvinfo : EIATTR_KPARAM_INFO
	.align		4
.L_296:
        /*0018*/ 	.byte	0x04, 0x17
        /*001a*/ 	.short	(.L_298 - .L_297)
.L_297:
        /*001c*/ 	.word	0x00000000
        /*0020*/ 	.short	0x0002
        /*0022*/ 	.short	0x0010
        /*0024*/ 	.byte	0x00, 0xf5, 0x21, 0x00


	//----- nvinfo : EIATTR_KPARAM_INFO
	.align		4
.L_298:
        /*0028*/ 	.byte	0x04, 0x17
        /*002a*/ 	.short	(.L_300 - .L_299)
.L_299:
        /*002c*/ 	.word	0x00000000
        /*0030*/ 	.short	0x0001
        /*0032*/ 	.short	0x0008
        /*0034*/ 	.byte	0x00, 0xf5, 0x21, 0x00


	//----- nvinfo : EIATTR_KPARAM_INFO
	.align		4
.L_300:
        /*0038*/ 	.byte	0x04, 0x17
        /*003a*/ 	.short	(.L_302 - .L_301)
.L_301:
        /*003c*/ 	.word	0x00000000
        /*0040*/ 	.short	0x0000
        /*0042*/ 	.short	0x0000
        /*0044*/ 	.byte	0x00, 0xf5, 0x21, 0x00


	//----- nvinfo : EIATTR_SPARSE_MMA_MASK
	.align		4
.L_302:
        /*0048*/ 	.byte	0x03, 0x50
        /*004a*/ 	.short	0x0000


	//----- nvinfo : EIATTR_MAXREG_COUNT
	.align		4
        /*004c*/ 	.byte	0x03, 0x1b
        /*004e*/ 	.short	0x00ff


	//----- nvinfo : EIATTR_MERCURY_ISA_VERSION
	.align		4
        /*0050*/ 	.byte	0x03, 0x5f
        /*0052*/ 	.short	0x0101


	//----- nvinfo : EIATTR_VRC_CTA_INIT_COUNT
	.align		4
        /*0054*/ 	.byte	0x02, 0x4a
	.zero		1
	.zero		1


	//----- nvinfo : EIATTR_EXIT_INSTR_OFFSETS
	.align		4
        /*0058*/ 	.byte	0x04, 0x1c
        /*005a*/ 	.short	(.L_304 - .L_303)


	//   ....[0]....
.L_303:
        /*005c*/ 	.word	0x00000070


	//   ....[1]....
        /*0060*/ 	.word	0x000000a0


	//   ....[2]....
        /*0064*/ 	.word	0x00000140


	//   ....[3]....
        /*0068*/ 	.word	0x000001b0


	//   ....[4]....
        /*006c*/ 	.word	0x00000530


	//----- nvinfo : EIATTR_CRS_STACK_SIZE
	.align		4
.L_304:
        /*0070*/ 	.byte	0x04, 0x1e
        /*0072*/ 	.short	(.L_306 - .L_305)
.L_305:
        /*0074*/ 	.word	0x00000000


	//----- nvinfo : EIATTR_CBANK_PARAM_SIZE
	.align		4
.L_306:
        /*0078*/ 	.byte	0x03, 0x19
        /*007a*/ 	.short	0x001c


	//----- nvinfo : EIATTR_PARAM_CBANK
	.align		4
        /*007c*/ 	.byte	0x04, 0x0a
        /*007e*/ 	.short	(.L_308 - .L_307)
	.align		4
.L_307:
        /*0080*/ 	.word	index@(.nv.constant0._Z13refitAABBsGPUP7BVHNodePKjPii)
        /*0084*/ 	.short	0x0380
        /*0086*/ 	.short	0x001c


	//----- nvinfo : EIATTR_SW_WAR
	.align		4
.L_308:
        /*0088*/ 	.byte	0x04, 0x36
        /*008a*/ 	.short	(.L_310 - .L_309)
.L_309:
        /*008c*/ 	.word	0x00000008
.L_310:


//--------------------- .nv.info._Z19initializeLeafNodesPK4AABBPKjP7BVHNodei --------------------------
	.section	.nv.info._Z19initializeLeafNodesPK4AABBPKjP7BVHNodei,"",@"SHT_CUDA_INFO"
	.sectionflags	@""
	.align	4


	//----- nvinfo : EIATTR_CUDA_API_VERSION
	.align		4
        /*0000*/ 	.byte	0x04, 0x37
        /*0002*/ 	.short	(.L_312 - .L_311)
.L_311:
        /*0004*/ 	.word	0x00000082


	//----- nvinfo : EIATTR_KPARAM_INFO
	.align		4
.L_312:
        /*0008*/ 	.byte	0x04, 0x17
        /*000a*/ 	.short	(.L_314 - .L_313)
.L_313:
        /*000c*/ 	.word	0x00000000
        /*0010*/ 	.short	0x0003
        /*0012*/ 	.short	0x0018
        /*0014*/ 	.byte	0x00, 0xf0, 0x11, 0x00


	//----- nvinfo : EIATTR_KPARAM_INFO
	.align		4
.L_314:
        /*0018*/ 	.byte	0x04, 0x17
        /*001a*/ 	.short	(.L_316 - .L_315)
.L_315:
        /*001c*/ 	.word	0x00000000
        /*0020*/ 	.short	0x0002
        /*0022*/ 	.short	0x0010
        /*0024*/ 	.byte	0x00, 0xf5, 0x21, 0x00


	//----- nvinfo : EIATTR_KPARAM_INFO
	.align		4
.L_316:
        /*0028*/ 	.byte	0x04, 0x17
        /*002a*/ 	.short	(.L_318 - .L_317)
.L_317:
        /*002c*/ 	.word	0x00000000
        /*0030*/ 	.short	0x0001
        /*0032*/ 	.short	0x0008
        /*0034*/ 	.byte	0x00, 0xf5, 0x21, 0x00


	//----- nvinfo : EIATTR_KPARAM_INFO
	.align		4
.L_318:
        /*0038*/ 	.byte	0x04, 0x17
        /*003a*/ 	.short	(.L_320 - .L_319)
.L_319:
        /*003c*/ 	.word	0x00000000
        /*0040*/ 	.short	0x0000
        /*0042*/ 	.short	0x0000
        /*0044*/ 	.byte	0x00, 0xf5, 0x21, 0x00


	//----- nvinfo : EIATTR_SPARSE_MMA_MASK
	.align		4
.L_320:
        /*0048*/ 	.byte	0x03, 0x50
        /*004a*/ 	.short	0x0000


	//----- nvinfo : EIATTR_MAXREG_COUNT
	.align		4
        /*004c*/ 	.byte	0x03, 0x1b
        /*004e*/ 	.short	0x00ff


	//----- nvinfo : EIATTR_MERCURY_ISA_VERSION
	.align		4
        /*0050*/ 	.byte	0x03, 0x5f
        /*0052*/ 	.short	0x0101


	//----- nvinfo : EIATTR_VRC_CTA_INIT_COUNT
	.align		4
        /*0054*/ 	.byte	0x02, 0x4a
	.zero		1
	.zero		1


	//----- nvinfo : EIATTR_EXIT_INSTR_OFFSETS
	.align		4
        /*0058*/ 	.byte	0x04, 0x1c
        /*005a*/ 	.short	(.L_322 - .L_321)


	//   ....[0]....
.L_321:
        /*005c*/ 	.word	0x00000070


	//   ....[1]....
        /*0060*/ 	.word	0x00000210


	//----- nvinfo : EIATTR_CBANK_PARAM_SIZE
	.align		4
.L_322:
        /*0064*/ 	.byte	0x03, 0x19
        /*0066*/ 	.short	0x001c


	//----- nvinfo : EIATTR_PARAM_CBANK
	.align		4
        /*0068*/ 	.byte	0x04, 0x0a
        /*006a*/ 	.short	(.L_324 - .L_323)
	.align		4
.L_323:
        /*006c*/ 	.word	index@(.nv.constant0._Z19initializeLeafNodesPK4AABBPKjP7BVHNodei)
        /*0070*/ 	.short	0x0380
        /*0072*/ 	.short	0x001c


	//----- nvinfo : EIATTR_SW_WAR
	.align		4
.L_324:
        /*0074*/ 	.byte	0x04, 0x36
        /*0076*/ 	.short	(.L_326 - .L_325)
.L_325:
        /*0078*/ 	.word	0x00000008
.L_326:


//--------------------- .nv.info._Z18constructRadixTreePKjP7BVHNodePji --------------------------
	.section	.nv.info._Z18constructRadixTreePKjP7BVHNodePji,"",@"SHT_CUDA_INFO"
	.sectionflags	@""
	.align	4


	//----- nvinfo : EIATTR_CUDA_API_VERSION
	.align		4
        /*0000*/ 	.byte	0x04, 0x37
        /*0002*/ 	.short	(.L_328 - .L_327)
.L_327:
        /*0004*/ 	.word	0x00000082


	//----- nvinfo : EIATTR_KPARAM_INFO
	.align		4
.L_328:
        /*0008*/ 	.byte	0x04, 0x17
        /*000a*/ 	.short	(.L_330 - .L_329)
.L_329:
        /*000c*/ 	.word	0x00000000
        /*0010*/ 	.short	0x0003
        /*0012*/ 	.short	0x0018
        /*0014*/ 	.byte	0x00, 0xf0, 0x11, 0x00


	//----- nvinfo : EIATTR_KPARAM_INFO
	.align		4
.L_330:
        /*0018*/ 	.byte	0x04, 0x17
        /*001a*/ 	.short	(.L_332 - .L_331)
.L_331:
        /*001c*/ 	.word	0x00000000
        /*0020*/ 	.short	0x0002
        /*0022*/ 	.short	0x0010
        /*0024*/ 	.byte	0x00, 0xf5, 0x21, 0x00


	//----- nvinfo : EIATTR_KPARAM_INFO
	.align		4
.L_332:
        /*0028*/ 	.byte	0x04, 0x17
        /*002a*/ 	.short	(.L_334 - .L_333)
.L_333:
        /*002c*/ 	.word	0x00000000
        /*0030*/ 	.short	0x0001
        /*0032*/ 	.short	0x0008
        /*0034*/ 	.byte	0x00, 0xf5, 0x21, 0x00


	//----- nvinfo : EIATTR_KPARAM_INFO
	.align		4
.L_334:
        /*0038*/ 	.byte	0x04, 0x17
        /*003a*/ 	.short	(.L_336 - .L_335)
.L_335:
        /*003c*/ 	.word	0x00000000
        /*0040*/ 	.short	0x0000
        /*0042*/ 	.short	0x0000
        /*0044*/ 	.byte	0x00, 0xf5, 0x21, 0x00


	//----- nvinfo : EIATTR_SPARSE_MMA_MASK
	.align		4
.L_336:
        /*0048*/ 	.byte	0x03, 0x50
        /*004a*/ 	.short	0x0000


	//----- nvinfo : EIATTR_MAXREG_COUNT
	.align		4
        /*004c*/ 	.byte	0x03, 0x1b
        /*004e*/ 	.short	0x00ff


	//----- nvinfo : EIATTR_MERCURY_ISA_VERSION
	.align		4
        /*0050*/ 	.byte	0x03, 0x5f
        /*0052*/ 	.short	0x0101


	//----- nvinfo : EIATTR_VRC_CTA_INIT_COUNT
	.align		4
        /*0054*/ 	.byte	0x02, 0x4a
	.zero		1
	.zero		1


	//----- nvinfo : EIATTR_EXIT_INSTR_OFFSETS
	.align		4
        /*0058*/ 	.byte	0x04, 0x1c
        /*005a*/ 	.short	(.L_338 - .L_337)


	//   ....[0]....
.L_337:
        /*005c*/ 	.word	0x00000080


	//   ....[1]....
        /*0060*/ 	.word	0x00001000


	//----- nvinfo : EIATTR_CRS_STACK_SIZE
	.align		4
.L_338:
        /*0064*/ 	.byte	0x04, 0x1e
        /*0066*/ 	.short	(.L_340 - .L_339)
.L_339:
        /*0068*/ 	.word	0x00000000


	//----- nvinfo : EIATTR_CBANK_PARAM_SIZE
	.align		4
.L_340:
        /*006c*/ 	.byte	0x03, 0x19
        /*006e*/ 	.short	0x001c


	//----- nvinfo : EIATTR_PARAM_CBANK
	.align		4
        /*0070*/ 	.byte	0x04, 0x0a
        /*0072*/ 	.short	(.L_342 - .L_341)
	.align		4
.L_341:
        /*0074*/ 	.word	index@(.nv.constant0._Z18constructRadixTreePKjP7BVHNodePji)
        /*0078*/ 	.short	0x0380
        /*007a*/ 	.short	0x001c


	//----- nvinfo : EIATTR_SW_WAR
	.align		4
.L_342:
        /*007c*/ 	.byte	0x04, 0x36
        /*007e*/ 	.short	(.L_344 - .L_343)
.L_343:
        /*0080*/ 	.word	0x00000008
.L_344:


//--------------------- .nv.info._Z18computeMortonCodesPK4Vec34AABBPji --------------------------
	.section	.nv.info._Z18computeMortonCodesPK4Vec34AABBPji,"",@"SHT_CUDA_INFO"
	.sectionflags	@""
	.align	4


	//----- nvinfo : EIATTR_CUDA_API_VERSION
	.align		4
        /*0000*/ 	.byte	0x04, 0x37
        /*0002*/ 	.short	(.L_346 - .L_345)
.L_345:
        /*0004*/ 	.word	0x00000082


	//----- nvinfo : EIATTR_KPARAM_INFO
	.align		4
.L_346:
        /*0008*/ 	.byte	0x04, 0x17
        /*000a*/ 	.short	(.L_348 - .L_347)
.L_347:
        /*000c*/ 	.word	0x00000000
        /*0010*/ 	.short	0x0003
        /*0012*/ 	.short	0x0028
        /*0014*/ 	.byte	0x00, 0xf0, 0x11, 0x00


	//----- nvinfo : EIATTR_KPARAM_INFO
	.align		4
.L_348:
        /*0018*/ 	.byte	0x04, 0x17
        /*001a*/ 	.short	(.L_350 - .L_349)
.L_349:
        /*001c*/ 	.word	0x00000000
        /*0020*/ 	.short	0x0002
        /*0022*/ 	.short	0x0020
        /*0024*/ 	.byte	0x00, 0xf5, 0x21, 0x00


	//----- nvinfo : EIATTR_KPARAM_INFO
	.align		4
.L_350:
        /*0028*/ 	.byte	0x04, 0x17
        /*002a*/ 	.short	(.L_352 - .L_351)
.L_351:
        /*002c*/ 	.word	0x00000000
        /*0030*/ 	.short	0x0001
        /*0032*/ 	.short	0x0008
        /*0034*/ 	.byte	0x00, 0xf0, 0x61, 0x00


	//----- nvinfo : EIATTR_KPARAM_INFO
	.align		4
.L_352:
        /*0038*/ 	.byte	0x04, 0x17
        /*003a*/ 	.short	(.L_354 - .L_353)
.L_353:
        /*003c*/ 	.word	0x00000000
        /*0040*/ 	.short	0x0000
        /*0042*/ 	.short	0x0000
        /*0044*/ 	.byte	0x00, 0xf5, 0x21, 0x00


	//----- nvinfo : EIATTR_SPARSE_MMA_MASK
	.align		4
.L_354:
        /*0048*/ 	.byte	0x03, 0x50
        /*004a*/ 	.short	0x0000


	//----- nvinfo : EIATTR_MAXREG_COUNT
	.align		4
        /*004c*/ 	.byte	0x03, 0x1b
        /*004e*/ 	.short	0x00ff


	//----- nvinfo : EIATTR_MERCURY_ISA_VERSION
	.align		4
        /*0050*/ 	.byte	0x03, 0x5f
        /*0052*/ 	.short	0x0101


	//----- nvinfo : EIATTR_VRC_CTA_INIT_COUNT
	.align		4
        /*0054*/ 	.byte	0x02, 0x4a
	.zero		1
	.zero		1


	//----- nvinfo : EIATTR_EXIT_INSTR_OFFSETS
	.align		4
        /*0058*/ 	.byte	0x04, 0x1c
        /*005a*/ 	.short	(.L_356 - .L_355)


	//   ....[0]....
.L_355:
        /*005c*/ 	.word	0x00000070


	//   ....[1]....
        /*0060*/ 	.word	0x000007d0


	//----- nvinfo : EIATTR_CRS_STACK_SIZE
	.align		4
.L_356:
        /*0064*/ 	.byte	0x04, 0x1e
        /*0066*/ 	.short	(.L_358 - .L_357)
.L_357:
        /*0068*/ 	.word	0x00000000


	//----- nvinfo : EIATTR_CBANK_PARAM_SIZE
	.align		4
.L_358:
        /*006c*/ 	.byte	0x03, 0x19
        /*006e*/ 	.short	0x002c


	//----- nvinfo : EIATTR_PARAM_CBANK
	.align		4
        /*0070*/ 	.byte	0x04, 0x0a
        /*0072*/ 	.short	(.L_360 - .L_359)
	.align		4
.L_359:
        /*0074*/ 	.word	index@(.nv.constant0._Z18computeMortonCodesPK4Vec34AABBPji)
        /*0078*/ 	.short	0x0380
        /*007a*/ 	.short	0x002c


	//----- nvinfo : EIATTR_SW_WAR
	.align		4
.L_360:
        /*007c*/ 	.byte	0x04, 0x36
        /*007e*/ 	.short	(.L_362 - .L_361)
.L_361:
        /*0080*/ 	.word	0x00000008
.L_362:


//--------------------- .nv.info._Z33computeTriangleBoundsAndCentroidsPKfS0_S0_S0_S0_S0_S0_S0_S0_P4AABBP4Vec3i --------------------------
	.section	.nv.info._Z33computeTriangleBoundsAndCentroidsPKfS0_S0_S0_S0_S0_S0_S0_S0_P4AABBP4Vec3i,"",@"SHT_CUDA_INFO"
	.sectionflags	@""
	.align	4


	//----- nvinfo : EIATTR_CUDA_API_VERSION
	.align		4
        /*0000*/ 	.byte	0x04, 0x37
        /*0002*/ 	.short	(.L_364 - .L_363)
.L_363:
        /*0004*/ 	.word	0x00000082


	//----- nvinfo : EIATTR_KPARAM_INFO
	.align		4
.L_364:
        /*0008*/ 	.byte	0x04, 0x17
        /*000a*/ 	.short	(.L_366 - .L_365)
.L_365:
        /*000c*/ 	.word	0x00000000
        /*0010*/ 	.short	0x000b
        /*0012*/ 	.short	0x0058
        /*0014*/ 	.byte	0x00, 0xf0, 0x11, 0x00


	//----- nvinfo : EIATTR_KPARAM_INFO
	.align		4
.L_366:
        /*0018*/ 	.byte	0x04, 0x17
        /*001a*/ 	.short	(.L_368 - .L_367)
.L_367:
        /*001c*/ 	.word	0x00000000
        /*0020*/ 	.short	0x000a
        /*0022*/ 	.short	0x0050
        /*0024*/ 	.byte	0x00, 0xf5, 0x21, 0x00


	//----- nvinfo : EIATTR_KPARAM_INFO
	.align		4
.L_368:
        /*0028*/ 	.byte	0x04, 0x17
        /*002a*/ 	.short	(.L_370 - .L_369)
.L_369:
        /*002c*/ 	.word	0x00000000
        /*0030*/ 	.short	0x0009
        /*0032*/ 	.short	0x0048
        /*0034*/ 	.byte	0x00, 0xf5, 0x21, 0x00


	//----- nvinfo : EIATTR_KPARAM_INFO
	.align		4
.L_370:
        /*0038*/ 	.byte	0x04, 0x17
        /*003a*/ 	.short	(.L_372 - .L_371)
.L_371:
        /*003c*/ 	.word	0x00000000
        /*0040*/ 	.short	0x0008
        /*0042*/ 	.short	0x0040
        /*0044*/ 	.byte	0x00, 0xf5, 0x21, 0x00


	//----- nvinfo : EIATTR_KPARAM_INFO
	.align		4
.L_372:
        /*0048*/ 	.byte	0x04, 0x17
        /*004a*/ 	.short	(.L_374 - .L_373)
.L_373:
        /*004c*/ 	.word	0x00000000
        /*0050*/ 	.short	0x0007
        /*0052*/ 	.short	0x0038
        /*0054*/ 	.byte	0x00, 0xf5, 0x21, 0x00


	//----- nvinfo : EIATTR_KPARAM_INFO
	.align		4
.L_374:
        /*0058*/ 	.byte	0x04, 0x17
        /*005a*/ 	.short	(.L_376 - .L_375)
.L_375:
        /*005c*/ 	.word	0x00000000
        /*0060*/ 	.short	0x0006
        /*0062*/ 	.short	0x0030
        /*0064*/ 	.byte	0x00, 0xf5, 0x21, 0x00


	//----- nvinfo : EIATTR_KPARAM_INFO
	.align		4
.L_376:
        /*0068*/ 	.byte	0x04, 0x17
        /*006a*/ 	.short	(.L_378 - .L_377)
.L_377:
        /*006c*/ 	.word	0x00000000
        /*0070*/ 	.short	0x0005
        /*0072*/ 	.short	0x0028
        /*0074*/ 	.byte	0x00, 0xf5, 0x21, 0x00


	//----- nvinfo : EIATTR_KPARAM_INFO
	.align		4
.L_378:
        /*0078*/ 	.byte	0x04, 0x17
        /*007a*/ 	.short	(.L_380 - .L_379)
.L_379:
        /*007c*/ 	.word	0x00000000
        /*0080*/ 	.short	0x0004
        /*0082*/ 	.short	0x0020
        /*0084*/ 	.byte	0x00, 0xf5, 0x21, 0x00


	//----- nvinfo : EIATTR_KPARAM_INFO
	.align		4
.L_380:
        /*0088*/ 	.byte	0x04, 0x17
        /*008a*/ 	.short	(.L_382 - .L_381)
.L_381:
        /*008c*/ 	.word	0x00000000
        /*0090*/ 	.short	0x0003
        /*0092*/ 	.short	0x0018
        /*0094*/ 	.byte	0x00, 0xf5, 0x21, 0x00


	//----- nvinfo : EIATTR_KPARAM_INFO
	.align		4
.L_382:
        /*0098*/ 	.byte	0x04, 0x17
        /*009a*/ 	.short	(.L_384 - .L_383)
.L_383:
        /*009c*/ 	.word	0x00000000
        /*00a0*/ 	.short	0x0002
        /*00a2*/ 	.short	0x0010
        /*00a4*/ 	.byte	0x00, 0xf5, 0x21, 0x00


	//----- nvinfo : EIATTR_KPARAM_INFO
	.align		4
.L_384:
        /*00a8*/ 	.byte	0x04, 0x17
        /*00aa*/ 	.short	(.L_386 - .L_385)
.L_385:
        /*00ac*/ 	.word	0x00000000
        /*00b0*/ 	.short	0x0001
        /*00b2*/ 	.short	0x0008
        /*00b4*/ 	.byte	0x00, 0xf5, 0x21, 0x00


	//----- nvinfo : EIATTR_KPARAM_INFO
	.align		4
.L_386:
        /*00b8*/ 	.byte	0x04, 0x17
        /*00ba*/ 	.short	(.L_388 - .L_387)
.L_387:
        /*00bc*/ 	.word	0x00000000
        /*00c0*/ 	.short	0x0000
        /*00c2*/ 	.short	0x0000
        /*00c4*/ 	.byte	0x00, 0xf5, 0x21, 0x00


	//----- nvinfo : EIATTR_SPARSE_MMA_MASK
	.align		4
.L_388:
        /*00c8*/ 	.byte	0x03, 0x50
        /*00ca*/ 	.short	0x0000


	//----- nvinfo : EIATTR_MAXREG_COUNT
	.align		4
        /*00cc*/ 	.byte	0x03, 0x1b
        /*00ce*/ 	.short	0x00ff


	//----- nvinfo : EIATTR_MERCURY_ISA_VERSION
	.align		4
        /*00d0*/ 	.byte	0x03, 0x5f
        /*00d2*/ 	.short	0x0101


	//----- nvinfo : EIATTR_VRC_CTA_INIT_COUNT
	.align		4
        /*00d4*/ 	.byte	0x02, 0x4a
	.zero		1
	.zero		1


	//----- nvinfo : EIATTR_EXIT_INSTR_OFFSETS
	.align		4
        /*00d8*/ 	.byte	0x04, 0x1c
        /*00da*/ 	.short	(.L_390 - .L_389)


	//   ....[0]....
.L_389:
        /*00dc*/ 	.word	0x00000070


	//   ....[1]....
        /*00e0*/ 	.word	0x00000430


	//----- nvinfo : EIATTR_CBANK_PARAM_SIZE
	.align		4
.L_390:
        /*00e4*/ 	.byte	0x03, 0x19
        /*00e6*/ 	.short	0x005c


	//----- nvinfo : EIATTR_PARAM_CBANK
	.align		4
        /*00e8*/ 	.byte	0x04, 0x0a
        /*00ea*/ 	.short	(.L_392 - .L_391)
	.align		4
.L_391:
        /*00ec*/ 	.word	index@(.nv.constant0._Z33computeTriangleBoundsAndCentroidsPKfS0_S0_S0_S0_S0_S0_S0_S0_P4AABBP4Vec3i)
        /*00f0*/ 	.short	0x0380
        /*00f2*/ 	.short	0x005c


	//----- nvinfo : EIATTR_SW_WAR
	.align		4
.L_392:
        /*00f4*/ 	.byte	0x04, 0x36
        /*00f6*/ 	.short	(.L_394 - .L_393)
.L_393:
        /*00f8*/ 	.word	0x00000008
.L_394:


//--------------------- .nv.callgraph             --------------------------
	.section	.nv.callgraph,"",@"SHT_CUDA_CALLGRAPH"
	.align	4
	.sectionentsize	8
	.align		4
        /*0000*/ 	.word	0x00000000
	.align		4
        /*0004*/ 	.word	0xffffffff
	.align		4
        /*0008*/ 	.word	0x00000000
	.align		4
        /*000c*/ 	.word	0xfffffffe
	.align		4
        /*0010*/ 	.word	0x00000000
	.align		4
        /*0014*/ 	.word	0xfffffffd
	.align		4
        /*0018*/ 	.word	0x00000000
	.align		4
        /*001c*/ 	.word	0xfffffffc


//--------------------- .nv.constant4             --------------------------
	.section	.nv.constant4,"a",@progbits
	.align	8
	.align		8
.nv.constant4:
        /*0000*/ 	.dword	_ZN34_INTERNAL_1e45a1ea_4_k_cu_fa7e0f454cuda3std3__45__cpo5beginE
	.align		8
        /*0008*/ 	.dword	_ZN34_INTERNAL_1e45a1ea_4_k_cu_fa7e0f454cuda3std3__45__cpo3endE
	.align		8
        /*0010*/ 	.dword	_ZN34_INTERNAL_1e45a1ea_4_k_cu_fa7e0f454cuda3std3__45__cpo6cbeginE
	.align		8
        /*0018*/ 	.dword	_ZN34_INTERNAL_1e45a1ea_4_k_cu_fa7e0f454cuda3std3__45__cpo4cendE
	.align		8
        /*0020*/ 	.dword	_ZN34_INTERNAL_1e45a1ea_4_k_cu_fa7e0f454cuda3std3__45__cpo6rbeginE
	.align		8
        /*0028*/ 	.dword	_ZN34_INTERNAL_1e45a1ea_4_k_cu_fa7e0f454cuda3std3__45__cpo4rendE
	.align		8
        /*0030*/ 	.dword	_ZN34_INTERNAL_1e45a1ea_4_k_cu_fa7e0f454cuda3std3__45__cpo7crbeginE
	.align		8
        /*0038*/ 	.dword	_ZN34_INTERNAL_1e45a1ea_4_k_cu_fa7e0f454cuda3std3__45__cpo5crendE
	.align		8
        /*0040*/ 	.dword	_ZN34_INTERNAL_1e45a1ea_4_k_cu_fa7e0f454cuda3std3__436_GLOBAL__N__1e45a1ea_4_k_cu_fa7e0f456ignoreE
	.align		8
        /*0048*/ 	.dword	_ZN34_INTERNAL_1e45a1ea_4_k_cu_fa7e0f454cuda3std3__419piecewise_constructE
	.align		8
        /*0050*/ 	.dword	_ZN34_INTERNAL_1e45a1ea_4_k_cu_fa7e0f454cuda3std3__48in_placeE
	.align		8
        /*0058*/ 	.dword	_ZN34_INTERNAL_1e45a1ea_4_k_cu_fa7e0f454cuda3std3__420unreachable_sentinelE
	.align		8
        /*0060*/ 	.dword	_ZN34_INTERNAL_1e45a1ea_4_k_cu_fa7e0f454cuda3std3__47nulloptE
	.align		8
        /*0068*/ 	.dword	_ZN34_INTERNAL_1e45a1ea_4_k_cu_fa7e0f454cuda3std3__48unexpectE
	.align		8
        /*0070*/ 	.dword	_ZN34_INTERNAL_1e45a1ea_4_k_cu_fa7e0f454cuda3std6ranges3__45__cpo4swapE
	.align		8
        /*0078*/ 	.dword	_ZN34_INTERNAL_1e45a1ea_4_k_cu_fa7e0f454cuda3std6ranges3__45__cpo9iter_moveE
	.align		8
        /*0080*/ 	.dword	_ZN34_INTERNAL_1e45a1ea_4_k_cu_fa7e0f454cuda3std6ranges3__45__cpo5beginE
	.align		8
        /*0088*/ 	.dword	_ZN34_INTERNAL_1e45a1ea_4_k_cu_fa7e0f454cuda3std6ranges3__45__cpo3endE
	.align		8
        /*0090*/ 	.dword	_ZN34_INTERNAL_1e45a1ea_4_k_cu_fa7e0f454cuda3std6ranges3__45__cpo6cbeginE
	.align		8
        /*0098*/ 	.dword	_ZN34_INTERNAL_1e45a1ea_4_k_cu_fa7e0f454cuda3std6ranges3__45__cpo4cendE
	.align		8
        /*00a0*/ 	.dword	_ZN34_INTERNAL_1e45a1ea_4_k_cu_fa7e0f454cuda3std6ranges3__45__cpo7advanceE
	.align		8
        /*00a8*/ 	.dword	_ZN34_INTERNAL_1e45a1ea_4_k_cu_fa7e0f454cuda3std6ranges3__45__cpo9iter_swapE
	.align		8
        /*00b0*/ 	.dword	_ZN34_INTERNAL_1e45a1ea_4_k_cu_fa7e0f454cuda3std6ranges3__45__cpo4nextE
	.align		8
        /*00b8*/ 	.dword	_ZN34_INTERNAL_1e45a1ea_4_k_cu_fa7e0f454cuda3std6ranges3__45__cpo4prevE
	.align		8
        /*00c0*/ 	.dword	_ZN34_INTERNAL_1e45a1ea_4_k_cu_fa7e0f454cuda3std6ranges3__45__cpo4dataE
	.align		8
        /*00c8*/ 	.dword	_ZN34_INTERNAL_1e45a1ea_4_k_cu_fa7e0f454cuda3std6ranges3__45__cpo5cdataE
	.align		8
        /*00d0*/ 	.dword	_ZN34_INTERNAL_1e45a1ea_4_k_cu_fa7e0f454cuda3std6ranges3__45__cpo4sizeE
	.align		8
        /*00d8*/ 	.dword	_ZN34_INTERNAL_1e45a1ea_4_k_cu_fa7e0f454cuda3std6ranges3__45__cpo5ssizeE
	.align		8
        /*00e0*/ 	.dword	_ZN34_INTERNAL_1e45a1ea_4_k_cu_fa7e0f454cuda3std6ranges3__45__cpo8distanceE
	.align		8
        /*00e8*/ 	.dword	_ZN34_INTERNAL_1e45a1ea_4_k_cu_fa7e0f456thrust24THRUST_300001_SM_1000_NS8cuda_cub3parE
	.align		8
        /*00f0*/ 	.dword	_ZN34_INTERNAL_1e45a1ea_4_k_cu_fa7e0f456thrust24THRUST_300001_SM_1000_NS8cuda_cub10par_nosyncE
	.align		8
        /*00f8*/ 	.dword	_ZN34_INTERNAL_1e45a1ea_4_k_cu_fa7e0f456thrust24THRUST_300001_SM_1000_NS6system6detail10sequential3seqE
	.align		8
        /*0100*/ 	.dword	_ZN34_INTERNAL_1e45a1ea_4_k_cu_fa7e0f456thrust24THRUST_300001_SM_1000_NS6system3cpp3parE
	.align		8
        /*0108*/ 	.dword	_ZN34_INTERNAL_1e45a1ea_4_k_cu_fa7e0f456thrust24THRUST_300001_SM_1000_NS12placeholders2_1E
	.align		8
        /*0110*/ 	.dword	_ZN34_INTERNAL_1e45a1ea_4_k_cu_fa7e0f456thrust24THRUST_300001_SM_1000_NS12placeholders2_2E
	.align		8
        /*0118*/ 	.dword	_ZN34_INTERNAL_1e45a1ea_4_k_cu_fa7e0f456thrust24THRUST_300001_SM_1000_NS12placeholders2_3E
	.align		8
        /*0120*/ 	.dword	_ZN34_INTERNAL_1e45a1ea_4_k_cu_fa7e0f456thrust24THRUST_300001_SM_1000_NS12placeholders2_4E
	.align		8
        /*0128*/ 	.dword	_ZN34_INTERNAL_1e45a1ea_4_k_cu_fa7e0f456thrust24THRUST_300001_SM_1000_NS12placeholders2_5E
	.align		8
        /*0130*/ 	.dword	_ZN34_INTERNAL_1e45a1ea_4_k_cu_fa7e0f456thrust24THRUST_300001_SM_1000_NS12placeholders2_6E
	.align		8
        /*0138*/ 	.dword	_ZN34_INTERNAL_1e45a1ea_4_k_cu_fa7e0f456thrust24THRUST_300001_SM_1000_NS12placeholders2_7E
	.align		8
        /*0140*/ 	.dword	_ZN34_INTERNAL_1e45a1ea_4_k_cu_fa7e0f456thrust24THRUST_300001_SM_1000_NS12placeholders2_8E
	.align		8
        /*0148*/ 	.dword	_ZN34_INTERNAL_1e45a1ea_4_k_cu_fa7e0f456thrust24THRUST_300001_SM_1000_NS12placeholders2_9E
	.align		8
        /*0150*/ 	.dword	_ZN34_INTERNAL_1e45a1ea_4_k_cu_fa7e0f456thrust24THRUST_300001_SM_1000_NS12placeholders3_10E
	.align		8
        /*0158*/ 	.dword	_ZN34_INTERNAL_1e45a1ea_4_k_cu_fa7e0f456thrust24THRUST_300001_SM_1000_NS3seqE
	.align		8
        /*0160*/ 	.dword	_ZN34_INTERNAL_1e45a1ea_4_k_cu_fa7e0f456thrust24THRUST_300001_SM_1000_NS6deviceE


//--------------------- .text._ZN3cub18CUB_300001_SM_10006detail10radix_sort29DeviceRadixSortOnesweepKernelINS1_5radix10policy_hubIjjyE10Policy1000ELNS0_9SortOrderE0EjjyiiNS1_21identity_decomposer_tEEEvPT5_SB_PT3_PKSC_PT1_PKSG_PT2_PKSK_T4_iiT6_ --------------------------
	.section	.text._ZN3cub18CUB_300001_SM_10006detail10radix_sort29DeviceRadixSortOnesweepKernelINS1_5radix10policy_hubIjjyE10Policy1000ELNS0_9SortOrderE0EjjyiiNS1_21identity_decomposer_tEEEvPT5_SB_PT3_PKSC_PT1_PKSG_PT2_PKSK_T4_iiT6_,"ax",@progbits
	.align	128
        .global         _ZN3cub18CUB_300001_SM_10006detail10radix_sort29DeviceRadixSortOnesweepKernelINS1_5radix10policy_hubIjjyE10Policy1000ELNS0_9SortOrderE0EjjyiiNS1_21identity_decomposer_tEEEvPT5_SB_PT3_PKSC_PT1_PKSG_PT2_PKSK_T4_iiT6_
        .type           _ZN3cub18CUB_300001_SM_10006detail10radix_sort29DeviceRadixSortOnesweepKernelINS1_5radix10policy_hubIjjyE10Policy1000ELNS0_9SortOrderE0EjjyiiNS1_21identity_decomposer_tEEEvPT5_SB_PT3_PKSC_PT1_PKSG_PT2_PKSK_T4_iiT6_,@function
        .size           _ZN3cub18CUB_300001_SM_10006detail10radix_sort29DeviceRadixSortOnesweepKernelINS1_5radix10policy_hubIjjyE10Policy1000ELNS0_9SortOrderE0EjjyiiNS1_21identity_decomposer_tEEEvPT5_SB_PT3_PKSC_PT1_PKSG_PT2_PKSK_T4_iiT6_,(.L_x_297 - _ZN3cub18CUB_300001_SM_10006detail10radix_sort29DeviceRadixSortOnesweepKernelINS1_5radix10policy_hubIjjyE10Policy1000ELNS0_9SortOrderE0EjjyiiNS1_21identity_decomposer_tEEEvPT5_SB_PT3_PKSC_PT1_PKSG_PT2_PKSK_T4_iiT6_)
        .other          _ZN3cub18CUB_300001_SM_10006detail10radix_sort29DeviceRadixSortOnesweepKernelINS1_5radix10policy_hubIjjyE10Policy1000ELNS0_9SortOrderE0EjjyiiNS1_21identity_decomposer_tEEEvPT5_SB_PT3_PKSC_PT1_PKSG_PT2_PKSK_T4_iiT6_,@"STO_CUDA_ENTRY STV_DEFAULT"
_ZN3cub18CUB_300001_SM_10006detail10radix_sort29DeviceRadixSortOnesweepKernelINS1_5radix10policy_hubIjjyE10Policy1000ELNS0_9SortOrderE0EjjyiiNS1_21identity_decomposer_tEEEvPT5_SB_PT3_PKSC_PT1_PKSG_PT2_PKSK_T4_iiT6_:
.text._ZN3cub18CUB_300001_SM_10006detail10radix_sort29DeviceRadixSortOnesweepKernelINS1_5radix10policy_hubIjjyE10Policy1000ELNS0_9SortOrderE0EjjyiiNS1_21identity_decomposer_tEEEvPT5_SB_PT3_PKSC_PT1_PKSG_PT2_PKSK_T4_iiT6_:
[----:B------:R-:W0:Y:S01]  /*0000*/  LDC R1, c[0x0][0x37c] ;  /* 0x0000df00ff017b82 */ /* 0x000e220000000800 */
[----:B------:R-:W1:Y:S01]  /*0010*/  S2R R37, SR_TID.X ;  /* 0x0000000000257919 */ /* 0x000e620000002100 */
[----:B------:R-:W-:Y:S01]  /*0020*/  MOV R0, 0x400 ;  /* 0x0000040000007802 */ /* 0x000fe20000000f00 */
[----:B------:R-:W2:Y:S01]  /*0030*/  LDCU.64 UR8, c[0x0][0x358] ;  /* 0x00006b00ff0877ac */ /* 0x000ea20008000a00 */
[----:B------:R-:W-:Y:S01]  /*0040*/  BSSY.RECONVERGENT B0, `(.L_x_0) ;  /* 0x000000d000007945 */ /* 0x000fe20003800200 */
[----:B------:R-:W3:Y:S01]  /*0050*/  S2R R3, SR_CgaCtaId ;  /* 0x0000000000037919 */ /* 0x000ee20000008800 */
[----:B0-----:R-:W-:Y:S01]  /*0060*/  VIADD R1, R1, 0xfffffff8 ;  /* 0xfffffff801017836 */ /* 0x001fe20000000000 */
[----:B-1----:R-:W-:Y:S02]  /*0070*/  ISETP.NE.AND P0, PT, R37, RZ, PT ;  /* 0x000000ff2500720c */ /* 0x002fe40003f05270 */
[----:B---3--:R-:W-:-:S11]  /*0080*/  LEA R0, R3, R0, 0x18 ;  /* 0x0000000003007211 */ /* 0x008fd600078ec0ff */
[----:B--2---:R-:W-:Y:S05]  /*0090*/  @P0 BRA `(.L_x_1) ;  /* 0x00000000001c0947 */ /* 0x004fea0003800000 */
[----:B------:R-:W0:Y:S01]  /*00a0*/  LDC.64 R2, c[0x0][0x388] ;  /* 0x0000e200ff027b82 */ /* 0x000e220000000a00 */
[----:B------:R-:W-:-:S05]  /*00b0*/  IMAD.MOV.U32 R5, RZ, RZ, 0x1 ;  /* 0x00000001ff057424 */ /* 0x000fca00078e00ff */
[----:B0-----:R-:W2:Y:S02]  /*00c0*/  ATOMG.E.ADD.STRONG.GPU PT, R2, desc[UR8][R2.64], R5 ;  /* 0x80000005020279a8 */ /* 0x001ea400081ef108 */
[----:B------:R-:W0:Y:S01]  /*00d0*/  S2UR UR5, SR_CgaCtaId ;  /* 0x00000000000579c3 */ /* 0x000e220000008800 */
[----:B------:R-:W-:Y:S02]  /*00e0*/  UMOV UR4, 0x400 ;  /* 0x0000040000047882 */ /* 0x000fe40000000000 */
[----:B0-----:R-:W-:-:S09]  /*00f0*/  ULEA UR4, UR5, UR4, 0x18 ;  /* 0x0000000405047291 */ /* 0x001fd2000f8ec0ff */
[----:B--2---:R0:W-:Y:S03]  /*0100*/  STS [UR4+0x6600], R2 ;  /* 0x00660002ff007988 */ /* 0x0041e60008000804 */
.L_x_1:
[----:B------:R-:W-:Y:S05]  /*0110*/  BSYNC.RECONVERGENT B0 ;  /* 0x0000000000007941 */ /* 0x000fea0003800200 */
.L_x_0:
[----:B------:R-:W-:Y:S01]  /*0120*/  BAR.SYNC.DEFER_BLOCKING 0x0 ;  /* 0x0000000000007b1d */ /* 0x000fe20000010000 */
[----:B------:R-:W-:-:S05]  /*0130*/  SHF.R.U32.HI R21, RZ, 0x5, R37 ;  /* 0x00000005ff157819 */ /* 0x000fca0000011625 */
[----:B------:R-:W1:Y:S01]  /*0140*/  LDCU UR4, c[0x0][0x3c0] ;  /* 0x00007800ff0477ac */ /* 0x000e620008000800 */
[----:B------:R-:W2:Y:S01]  /*0150*/  S2R R26, SR_LANEID ;  /* 0x00000000001a7919 */ /* 0x000ea20000000000 */
[----:B0-----:R-:W0:Y:S02]  /*0160*/  LDS R2, [R0+0x6600] ;  /* 0x0066000000027984 */ /* 0x001e240000000800 */
[----:B0-----:R-:W-:-:S04]  /*0170*/  IMAD R4, R2, 0x1980, RZ ;  /* 0x0000198002047824 */ /* 0x001fc800078e02ff */
[----:B------:R-:W-:Y:S01]  /*0180*/  VIADD R63, R4, 0x1980 ;  /* 0x00001980043f7836 */ /* 0x000fe20000000000 */
[----:B------:R-:W-:-:S04]  /*0190*/  SHF.R.S32.HI R64, RZ, 0x1f, R4 ;  /* 0x0000001fff407819 */ /* 0x000fc80000011404 */
[----:B-1----:R-:W-:-:S13]  /*01a0*/  ISETP.GT.AND P0, PT, R63, UR4, PT ;  /* 0x000000043f007c0c */ /* 0x002fda000bf04270 */
[----:B--2---:R-:W-:Y:S05]  /*01b0*/  @P0 BRA `(.L_x_2) ;  /* 0x0000000000680947 */ /* 0x004fea0003800000 */
[----:B------:R-:W0:Y:S01]  /*01c0*/  LDCU.64 UR4, c[0x0][0x3a8] ;  /* 0x00007500ff0477ac */ /* 0x000e220008000a00 */
[C---:B------:R-:W-:Y:S02]  /*01d0*/  LOP3.LUT R3, R37.reuse, 0x1f, RZ, 0xc0, !PT ;  /* 0x0000001f25037812 */ /* 0x040fe400078ec0ff */
[----:B------:R-:W-:-:S05]  /*01e0*/  LOP3.LUT R6, R37, 0x3e0, RZ, 0xc0, !PT ;  /* 0x000003e025067812 */ /* 0x000fca00078ec0ff */
[----:B------:R-:W-:-:S05]  /*01f0*/  IMAD R3, R6, 0x11, R3 ;  /* 0x0000001106037824 */ /* 0x000fca00078e0203 */
[----:B------:R-:W-:-:S05]  /*0200*/  IADD3 R41, P0, PT, R4, R3, RZ ;  /* 0x0000000304297210 */ /* 0x000fca0007f1e0ff */
[----:B------:R-:W-:Y:S01]  /*0210*/  IMAD.X R64, RZ, RZ, R64, P0 ;  /* 0x000000ffff407224 */ /* 0x000fe200000e0640 */
[----:B0-----:R-:W-:-:S04]  /*0220*/  LEA R22, P0, R41, UR4, 0x2 ;  /* 0x0000000429167c11 */ /* 0x001fc8000f8010ff */
[----:B------:R-:W-:-:S05]  /*0230*/  LEA.HI.X R23, R41, UR5, R64, 0x2, P0 ;  /* 0x0000000529177c11 */ /* 0x000fca00080f1440 */
[----:B------:R0:W5:Y:S04]  /*0240*/  LDG.E R4, desc[UR8][R22.64] ;  /* 0x0000000816047981 */ /* 0x000168000c1e1900 */
        /* <DEDUP_REMOVED lines=15> */
[----:B------:R0:W5:Y:S01]  /*0340*/  LDG.E R20, desc[UR8][R22.64+0x800] ;  /* 0x0008000816147981 */ /* 0x000162000c1e1900 */
[----:B------:R-:W-:Y:S05]  /*0350*/  BRA `(.L_x_3) ;  /* 0x0000000400307947 */ /* 0x000fea0003800000 */
.L_x_2:
[C---:B------:R-:W-:Y:S01]  /*0360*/  LOP3.LUT R3, R37.reuse, 0x1f, RZ, 0xc0, !PT ;  /* 0x0000001f25037812 */ /* 0x040fe200078ec0ff */
[----:B------:R-:W0:Y:S01]  /*0370*/  LDCU.64 UR6, c[0x0][0x3a8] ;  /* 0x00007500ff0677ac */ /* 0x000e220008000a00 */
[----:B------:R-:W-:Y:S02]  /*0380*/  LOP3.LUT R6, R37, 0x3e0, RZ, 0xc0, !PT ;  /* 0x000003e025067812 */ /* 0x000fe400078ec0ff */
[----:B------:R-:W-:-:S03]  /*0390*/  IADD3 R14, PT, PT, -R4, UR4, RZ ;  /* 0x00000004040e7c10 */ /* 0x000fc6000fffe1ff */
[----:B------:R-:W-:-:S04]  /*03a0*/  IMAD R3, R6, 0x11, R3 ;  /* 0x0000001106037824 */ /* 0x000fc800078e0203 */
[C---:B------:R-:W-:Y:S01]  /*03b0*/  VIADD R5, R3.reuse, 0x20 ;  /* 0x0000002003057836 */ /* 0x040fe20000000000 */
[----:B------:R-:W-:Y:S01]  /*03c0*/  IADD3 R41, P0, PT, R4, R3, RZ ;  /* 0x0000000304297210 */ /* 0x000fe20007f1e0ff */
[C---:B------:R-:W-:Y:S01]  /*03d0*/  VIADD R7, R3.reuse, 0x40 ;  /* 0x0000004003077836 */ /* 0x040fe20000000000 */
[-C--:B------:R-:W-:Y:S01]  /*03e0*/  ISETP.GE.AND P2, PT, R3, R14.reuse, PT ;  /* 0x0000000e0300720c */ /* 0x080fe20003f46270 */
[----:B------:R-:W-:Y:S01]  /*03f0*/  IMAD.MOV.U32 R4, RZ, RZ, -0x1 ;  /* 0xffffffffff047424 */ /* 0x000fe200078e00ff */
[-C--:B------:R-:W-:Y:S01]  /*0400*/  ISETP.GE.AND P3, PT, R5, R14.reuse, PT ;  /* 0x0000000e0500720c */ /* 0x080fe20003f66270 */
[----:B------:R-:W-:Y:S01]  /*0410*/  VIADD R5, R3, 0x60 ;  /* 0x0000006003057836 */ /* 0x000fe20000000000 */
[-C--:B------:R-:W-:Y:S01]  /*0420*/  ISETP.GE.AND P4, PT, R7, R14.reuse, PT ;  /* 0x0000000e0700720c */ /* 0x080fe20003f86270 */
[----:B------:R-:W-:Y:S01]  /*0430*/  IMAD.X R64, RZ, RZ, R64, P0 ;  /* 0x000000ffff407224 */ /* 0x000fe200000e0640 */
[----:B0-----:R-:W-:Y:S01]  /*0440*/  LEA R22, P0, R41, UR6, 0x2 ;  /* 0x0000000629167c11 */ /* 0x001fe2000f8010ff */
[----:B------:R-:W-:Y:S01]  /*0450*/  VIADD R7, R3, 0x80 ;  /* 0x0000008003077836 */ /* 0x000fe20000000000 */
[-C--:B------:R-:W-:Y:S01]  /*0460*/  ISETP.GE.AND P5, PT, R5, R14.reuse, PT ;  /* 0x0000000e0500720c */ /* 0x080fe20003fa6270 */
[----:B------:R-:W-:Y:S01]  /*0470*/  VIADD R5, R3, 0xa0 ;  /* 0x000000a003057836 */ /* 0x000fe20000000000 */
[----:B------:R-:W-:Y:S01]  /*0480*/  LEA.HI.X R23, R41, UR7, R64, 0x2, P0 ;  /* 0x0000000729177c11 */ /* 0x000fe200080f1440 */
[----:B------:R-:W-:Y:S01]  /*0490*/  IMAD.MOV.U32 R6, RZ, RZ, -0x1 ;  /* 0xffffffffff067424 */ /* 0x000fe200078e00ff */
[-C--:B------:R-:W-:Y:S01]  /*04a0*/  ISETP.GE.AND P6, PT, R7, R14.reuse, PT ;  /* 0x0000000e0700720c */ /* 0x080fe20003fc6270 */
[----:B------:R-:W-:Y:S01]  /*04b0*/  VIADD R7, R3, 0xc0 ;  /* 0x000000c003077836 */ /* 0x000fe20000000000 */
[-C--:B------:R-:W-:Y:S01]  /*04c0*/  ISETP.GE.AND P0, PT, R5, R14.reuse, PT ;  /* 0x0000000e0500720c */ /* 0x080fe20003f06270 */
[C---:B------:R-:W-:Y:S01]  /*04d0*/  VIADD R5, R3.reuse, 0xe0 ;  /* 0x000000e003057836 */ /* 0x040fe20000000000 */
[----:B------:R1:W5:Y:S01]  /*04e0*/  @!P2 LDG.E R4, desc[UR8][R22.64] ;  /* 0x000000081604a981 */ /* 0x000362000c1e1900 */
[----:B------:R-:W-:Y:S01]  /*04f0*/  VIADD R11, R3, 0x120 ;  /* 0x00000120030b7836 */ /* 0x000fe20000000000 */
[----:B------:R-:W-:-:S02]  /*0500*/  ISETP.GE.AND P1, PT, R7, R14, PT ;  /* 0x0000000e0700720c */ /* 0x000fc40003f26270 */
[-C--:B------:R-:W-:Y:S01]  /*0510*/  ISETP.GE.AND P2, PT, R5, R14.reuse, PT ;  /* 0x0000000e0500720c */ /* 0x080fe20003f46270 */
[----:B------:R-:W-:Y:S01]  /*0520*/  IMAD.MOV.U32 R5, RZ, RZ, -0x1 ;  /* 0xffffffffff057424 */ /* 0x000fe200078e00ff */
[----:B------:R1:W5:Y:S01]  /*0530*/  @!P4 LDG.E R6, desc[UR8][R22.64+0x100] ;  /* 0x000100081606c981 */ /* 0x000362000c1e1900 */
[----:B------:R-:W-:Y:S01]  /*0540*/  VIADD R9, R3, 0x100 ;  /* 0x0000010003097836 */ /* 0x000fe20000000000 */
[-C--:B------:R-:W-:Y:S01]  /*0550*/  ISETP.GE.AND P4, PT, R11, R14.reuse, PT ;  /* 0x0000000e0b00720c */ /* 0x080fe20003f86270 */
[----:B------:R-:W-:Y:S02]  /*0560*/  IMAD.MOV.U32 R8, RZ, RZ, -0x1 ;  /* 0xffffffffff087424 */ /* 0x000fe400078e00ff */
[----:B------:R-:W-:Y:S01]  /*0570*/  VIADD R11, R3, 0x160 ;  /* 0x00000160030b7836 */ /* 0x000fe20000000000 */
[----:B------:R1:W5:Y:S01]  /*0580*/  @!P3 LDG.E R5, desc[UR8][R22.64+0x80] ;  /* 0x000080081605b981 */ /* 0x000362000c1e1900 */
[----:B------:R-:W-:Y:S01]  /*0590*/  IMAD.MOV.U32 R7, RZ, RZ, -0x1 ;  /* 0xffffffffff077424 */ /* 0x000fe200078e00ff */
[-C--:B------:R-:W-:Y:S01]  /*05a0*/  ISETP.GE.AND P3, PT, R9, R14.reuse, PT ;  /* 0x0000000e0900720c */ /* 0x080fe20003f66270 */
[----:B------:R-:W-:Y:S01]  /*05b0*/  VIADD R9, R3, 0x140 ;  /* 0x0000014003097836 */ /* 0x000fe20000000000 */
[----:B------:R1:W5:Y:S01]  /*05c0*/  @!P6 LDG.E R8, desc[UR8][R22.64+0x200] ;  /* 0x000200081608e981 */ /* 0x000362000c1e1900 */
[----:B------:R-:W-:Y:S01]  /*05d0*/  IMAD.MOV.U32 R10, RZ, RZ, -0x1 ;  /* 0xffffffffff0a7424 */ /* 0x000fe200078e00ff */
[-C--:B------:R-:W-:Y:S01]  /*05e0*/  ISETP.GE.AND P6, PT, R11, R14.reuse, PT ;  /* 0x0000000e0b00720c */ /* 0x080fe20003fc6270 */
[----:B------:R-:W-:Y:S01]  /*05f0*/  VIADD R11, R3, 0x1a0 ;  /* 0x000001a0030b7836 */ /* 0x000fe20000000000 */
[----:B------:R1:W5:Y:S01]  /*0600*/  @!P5 LDG.E R7, desc[UR8][R22.64+0x180] ;  /* 0x000180081607d981 */ /* 0x000362000c1e1900 */
[----:B------:R-:W-:Y:S01]  /*0610*/  ISETP.GE.AND P5, PT, R9, R14, PT ;  /* 0x0000000e0900720c */ /* 0x000fe20003fa6270 */
[----:B------:R-:W-:-:S02]  /*0620*/  IMAD.MOV.U32 R9, RZ, RZ, -0x1 ;  /* 0xffffffffff097424 */ /* 0x000fc400078e00ff */
[----:B------:R1:W5:Y:S01]  /*0630*/  @!P1 LDG.E R10, desc[UR8][R22.64+0x300] ;  /* 0x00030008160a9981 */ /* 0x000362000c1e1900 */
[-C--:B------:R-:W-:Y:S01]  /*0640*/  ISETP.GE.AND P1, PT, R11, R14.reuse, PT ;  /* 0x0000000e0b00720c */ /* 0x080fe20003f26270 */
[C---:B------:R-:W-:Y:S02]  /*0650*/  VIADD R13, R3.reuse, 0x180 ;  /* 0x00000180030d7836 */ /* 0x040fe40000000000 */
[----:B------:R-:W-:Y:S01]  /*0660*/  IMAD.MOV.U32 R11, RZ, RZ, -0x1 ;  /* 0xffffffffff0b7424 */ /* 0x000fe200078e00ff */
[----:B------:R1:W5:Y:S01]  /*0670*/  @!P0 LDG.E R9, desc[UR8][R22.64+0x280] ;  /* 0x0002800816098981 */ /* 0x000362000c1e1900 */
[----:B------:R-:W-:Y:S01]  /*0680*/  VIADD R15, R3, 0x1c0 ;  /* 0x000001c0030f7836 */ /* 0x000fe20000000000 */
[-C--:B------:R-:W-:Y:S01]  /*0690*/  ISETP.GE.AND P0, PT, R13, R14.reuse, PT ;  /* 0x0000000e0d00720c */ /* 0x080fe20003f06270 */
[----:B------:R-:W-:Y:S02]  /*06a0*/  IMAD.MOV.U32 R12, RZ, RZ, -0x1 ;  /* 0xffffffffff0c7424 */ /* 0x000fe400078e00ff */
[----:B------:R-:W-:Y:S01]  /*06b0*/  IMAD.MOV.U32 R13, RZ, RZ, -0x1 ;  /* 0xffffffffff0d7424 */ /* 0x000fe200078e00ff */
[----:B------:R1:W5:Y:S01]  /*06c0*/  @!P2 LDG.E R11, desc[UR8][R22.64+0x380] ;  /* 0x00038008160ba981 */ /* 0x000362000c1e1900 */
[----:B------:R-:W-:Y:S01]  /*06d0*/  ISETP.GE.AND P2, PT, R15, R14, PT ;  /* 0x0000000e0f00720c */ /* 0x000fe20003f46270 */
[----:B------:R-:W-:-:S02]  /*06e0*/  VIADD R17, R3, 0x1e0 ;  /* 0x000001e003117836 */ /* 0x000fc40000000000 */
[----:B------:R-:W-:Y:S01]  /*06f0*/  VIADD R15, R3, 0x200 ;  /* 0x00000200030f7836 */ /* 0x000fe20000000000 */
[----:B------:R1:W5:Y:S02]  /*0700*/  @!P3 LDG.E R12, desc[UR8][R22.64+0x400] ;  /* 0x00040008160cb981 */ /* 0x000364000c1e1900 */
[-C--:B------:R-:W-:Y:S02]  /*0710*/  ISETP.GE.AND P3, PT, R17, R14.reuse, PT ;  /* 0x0000000e1100720c */ /* 0x080fe40003f66270 */
[----:B------:R1:W5:Y:S01]  /*0720*/  @!P4 LDG.E R13, desc[UR8][R22.64+0x480] ;  /* 0x00048008160dc981 */ /* 0x000362000c1e1900 */
[----:B------:R-:W-:Y:S01]  /*0730*/  ISETP.GE.AND P4, PT, R15, R14, PT ;  /* 0x0000000e0f00720c */ /* 0x000fe20003f86270 */
[----:B------:R-:W-:Y:S02]  /*0740*/  IMAD.MOV.U32 R14, RZ, RZ, -0x1 ;  /* 0xffffffffff0e7424 */ /* 0x000fe400078e00ff */
[----:B------:R-:W-:Y:S02]  /*0750*/  IMAD.MOV.U32 R15, RZ, RZ, -0x1 ;  /* 0xffffffffff0f7424 */ /* 0x000fe400078e00ff */
[----:B------:R-:W-:-:S02]  /*0760*/  IMAD.MOV.U32 R16, RZ, RZ, -0x1 ;  /* 0xffffffffff107424 */ /* 0x000fc400078e00ff */
[----:B------:R-:W-:Y:S01]  /*0770*/  IMAD.MOV.U32 R17, RZ, RZ, -0x1 ;  /* 0xffffffffff117424 */ /* 0x000fe200078e00ff */
[----:B------:R1:W5:Y:S01]  /*0780*/  @!P5 LDG.E R14, desc[UR8][R22.64+0x500] ;  /* 0x00050008160ed981 */ /* 0x000362000c1e1900 */
[----:B------:R-:W-:Y:S02]  /*0790*/  IMAD.MOV.U32 R18, RZ, RZ, -0x1 ;  /* 0xffffffffff127424 */ /* 0x000fe400078e00ff */
[----:B------:R-:W-:Y:S01]  /*07a0*/  IMAD.MOV.U32 R19, RZ, RZ, -0x1 ;  /* 0xffffffffff137424 */ /* 0x000fe200078e00ff */
[----:B------:R1:W5:Y:S01]  /*07b0*/  @!P6 LDG.E R15, desc[UR8][R22.64+0x580] ;  /* 0x00058008160fe981 */ /* 0x000362000c1e1900 */
[----:B------:R-:W-:-:S03]  /*07c0*/  IMAD.MOV.U32 R20, RZ, RZ, -0x1 ;  /* 0xffffffffff147424 */ /* 0x000fc600078e00ff */
[----:B------:R1:W5:Y:S04]  /*07d0*/  @!P0 LDG.E R16, desc[UR8][R22.64+0x600] ;  /* 0x0006000816108981 */ /* 0x000368000c1e1900 */
[----:B------:R1:W5:Y:S04]  /*07e0*/  @!P1 LDG.E R17, desc[UR8][R22.64+0x680] ;  /* 0x0006800816119981 */ /* 0x000368000c1e1900 */
[----:B------:R1:W5:Y:S04]  /*07f0*/  @!P2 LDG.E R18, desc[UR8][R22.64+0x700] ;  /* 0x000700081612a981 */ /* 0x000368000c1e1900 */
[----:B------:R1:W5:Y:S04]  /*0800*/  @!P3 LDG.E R19, desc[UR8][R22.64+0x780] ;  /* 0x000780081613b981 */ /* 0x000368000c1e1900 */
[----:B------:R1:W5:Y:S02]  /*0810*/  @!P4 LDG.E R20, desc[UR8][R22.64+0x800] ;  /* 0x000800081614c981 */ /* 0x000364000c1e1900 */
.L_x_3:
[----:B01----:R-:W-:Y:S01]  /*0820*/  VIMNMX R22, PT, PT, R26, 0xe0, !PT ;  /* 0x000000e01a167848 */ /* 0x003fe20007fe0100 */
[----:B------:R-:W0:Y:S01]  /*0830*/  LDCU UR4, c[0x0][0x3c8] ;  /* 0x00007900ff0477ac */ /* 0x000e220008000800 */
[----:B------:R-:W-:Y:S01]  /*0840*/  BSSY.RECONVERGENT B0, `(.L_x_4) ;  /* 0x0000025000007945 */ /* 0x000fe20003800200 */
[----:B------:R-:W-:Y:S01]  /*0850*/  IMAD.SHL.U32 R21, R21, 0x400, RZ ;  /* 0x0000040015157824 */ /* 0x000fe200078e00ff */
[--C-:B------:R-:W-:Y:S01]  /*0860*/  IADD3 R22, PT, PT, R22, 0x1f, -R26.reuse ;  /* 0x0000001f16167810 */ /* 0x100fe20007ffe81a */
[----:B------:R-:W-:Y:S01]  /*0870*/  UMOV UR5, 0xffffffff ;  /* 0xffffffff00057882 */ /* 0x000fe20000000000 */
[----:B------:R-:W-:Y:S02]  /*0880*/  IMAD.MOV.U32 R25, RZ, RZ, R26 ;  /* 0x000000ffff197224 */ /* 0x000fe400078e001a */
[C---:B------:R-:W-:Y:S02]  /*0890*/  ISETP.GE.U32.AND P0, PT, R22.reuse, 0x1e0, PT ;  /* 0x000001e01600780c */ /* 0x040fe40003f06070 */
[----:B------:R-:W-:-:S04]  /*08a0*/  LEA.HI R23, R22, 0x1, RZ, 0x1b ;  /* 0x0000000116177811 */ /* 0x000fc800078fd8ff */
[----:B------:R-:W-:-:S04]  /*08b0*/  LOP3.LUT R24, R23, 0xf, RZ, 0xc0, !PT ;  /* 0x0000000f17187812 */ /* 0x000fc800078ec0ff */
[----:B------:R-:W-:Y:S01]  /*08c0*/  ISETP.NE.AND P1, PT, R24, RZ, PT ;  /* 0x000000ff1800720c */ /* 0x000fe20003f25270 */
[----:B0-----:R-:W-:Y:S02]  /*08d0*/  USHF.L.U32 UR4, UR5, UR4, URZ ;  /* 0x0000000405047299 */ /* 0x001fe400080006ff */
[----:B------:R-:W-:Y:S10]  /*08e0*/  @!P0 BRA `(.L_x_5) ;  /* 0x0000000000688947 */ /* 0x000ff40003800000 */
[----:B------:R-:W-:Y:S01]  /*08f0*/  IMAD R27, R26, 0x4, R21 ;  /* 0x000000041a1b7824 */ /* 0x000fe200078e0215 */
[----:B------:R-:W-:Y:S01]  /*0900*/  LOP3.LUT R22, R23, 0xffffff0, RZ, 0xc0, !PT ;  /* 0x0ffffff017167812 */ /* 0x000fe200078ec0ff */
[----:B------:R-:W-:-:S03]  /*0910*/  IMAD.MOV.U32 R25, RZ, RZ, R26 ;  /* 0x000000ffff197224 */ /* 0x000fc600078e001a */
[----:B------:R-:W-:Y:S01]  /*0920*/  IADD3 R27, PT, PT, R27, 0x400, R0 ;  /* 0x000004001b1b7810 */ /* 0x000fe20007ffe000 */
[----:B------:R-:W-:-:S07]  /*0930*/  IMAD.MOV R22, RZ, RZ, -R22 ;  /* 0x000000ffff167224 */ /* 0x000fce00078e0a16 */
.L_x_6:
[----:B------:R-:W-:Y:S01]  /*0940*/  VIADD R22, R22, 0x10 ;  /* 0x0000001016167836 */ /* 0x000fe20000000000 */
[----:B------:R-:W-:Y:S01]  /*0950*/  STS [R27+-0x400], RZ ;  /* 0xfffc00ff1b007388 */ /* 0x000fe20000000800 */
[----:B------:R-:W-:-:S03]  /*0960*/  VIADD R25, R25, 0x200 ;  /* 0x0000020019197836 */ /* 0x000fc60000000000 */
[----:B------:R-:W-:Y:S01]  /*0970*/  ISETP.NE.AND P0, PT, R22, RZ, PT ;  /* 0x000000ff1600720c */ /* 0x000fe20003f05270 */
[----:B------:R-:W-:Y:S04]  /*0980*/  STS [R27+-0x380], RZ ;  /* 0xfffc80ff1b007388 */ /* 0x000fe80000000800 */
[----:B------:R-:W-:Y:S04]  /*0990*/  STS [R27+-0x300], RZ ;  /* 0xfffd00ff1b007388 */ /* 0x000fe80000000800 */
[----:B------:R-:W-:Y:S04]  /*09a0*/  STS [R27+-0x280], RZ ;  /* 0xfffd80ff1b007388 */ /* 0x000fe80000000800 */
[----:B------:R-:W-:Y:S04]  /*09b0*/  STS [R27+-0x200], RZ ;  /* 0xfffe00ff1b007388 */ /* 0x000fe80000000800 */
[----:B------:R-:W-:Y:S04]  /*09c0*/  STS [R27+-0x180], RZ ;  /* 0xfffe80ff1b007388 */ /* 0x000fe80000000800 */
[----:B------:R-:W-:Y:S04]  /*09d0*/  STS [R27+-0x100], RZ ;  /* 0xffff00ff1b007388 */ /* 0x000fe80000000800 */
[----:B------:R-:W-:Y:S04]  /*09e0*/  STS [R27+-0x80], RZ ;  /* 0xffff80ff1b007388 */ /* 0x000fe80000000800 */
[----:B------:R-:W-:Y:S04]  /*09f0*/  STS [R27], RZ ;  /* 0x000000ff1b007388 */ /* 0x000fe80000000800 */
[----:B------:R-:W-:Y:S04]  /*0a00*/  STS [R27+0x80], RZ ;  /* 0x000080ff1b007388 */ /* 0x000fe80000000800 */
[----:B------:R-:W-:Y:S04]  /*0a10*/  STS [R27+0x100], RZ ;  /* 0x000100ff1b007388 */ /* 0x000fe80000000800 */
[----:B------:R-:W-:Y:S04]  /*0a20*/  STS [R27+0x180], RZ ;  /* 0x000180ff1b007388 */ /* 0x000fe80000000800 */
[----:B------:R-:W-:Y:S04]  /*0a30*/  STS [R27+0x200], RZ ;  /* 0x000200ff1b007388 */ /* 0x000fe80000000800 */
[----:B------:R-:W-:Y:S04]  /*0a40*/  STS [R27+0x280], RZ ;  /* 0x000280ff1b007388 */ /* 0x000fe80000000800 */
[----:B------:R-:W-:Y:S04]  /*0a50*/  STS [R27+0x300], RZ ;  /* 0x000300ff1b007388 */ /* 0x000fe80000000800 */
[----:B------:R0:W-:Y:S02]  /*0a60*/  STS [R27+0x380], RZ ;  /* 0x000380ff1b007388 */ /* 0x0001e40000000800 */
[----:B0-----:R-:W-:Y:S01]  /*0a70*/  VIADD R27, R27, 0x800 ;  /* 0x000008001b1b7836 */ /* 0x001fe20000000000 */
[----:B------:R-:W-:Y:S06]  /*0a80*/  @P0 BRA `(.L_x_6) ;  /* 0xfffffffc00ac0947 */ /* 0x000fec000383ffff */
.L_x_5:
[----:B------:R-:W-:Y:S05]  /*0a90*/  BSYNC.RECONVERGENT B0 ;  /* 0x0000000000007941 */ /* 0x000fea0003800200 */
.L_x_4:
[----:B------:R-:W-:Y:S01]  /*0aa0*/  BSSY.RECONVERGENT B0, `(.L_x_7) ;  /* 0x0000026000007945 */ /* 0x000fe20003800200 */
[----:B------:R-:W-:-:S03]  /*0ab0*/  IMAD.IADD R22, R0, 0x1, R21 ;  /* 0x0000000100167824 */ /* 0x000fc600078e0215 */
[----:B------:R-:W-:Y:S05]  /*0ac0*/  @!P1 BRA `(.L_x_8) ;  /* 0x00000000008c9947 */ /* 0x000fea0003800000 */
[----:B------:R-:W-:Y:S01]  /*0ad0*/  ISETP.GE.U32.AND P0, PT, R24, 0x8, PT ;  /* 0x000000081800780c */ /* 0x000fe20003f06070 */
[----:B------:R-:W-:Y:S01]  /*0ae0*/  BSSY.RECONVERGENT B1, `(.L_x_9) ;  /* 0x000000e000017945 */ /* 0x000fe20003800200 */
[----:B------:R-:W-:-:S04]  /*0af0*/  LOP3.LUT R26, R23, 0x7, RZ, 0xc0, !PT ;  /* 0x00000007171a7812 */ /* 0x000fc800078ec0ff */
[----:B------:R-:W-:-:S07]  /*0b00*/  ISETP.NE.AND P1, PT, R26, RZ, PT ;  /* 0x000000ff1a00720c */ /* 0x000fce0003f25270 */
[----:B------:R-:W-:Y:S06]  /*0b10*/  @!P0 BRA `(.L_x_10) ;  /* 0x0000000000288947 */ /* 0x000fec0003800000 */
[C---:B------:R-:W-:Y:S02]  /*0b20*/  IMAD R24, R25.reuse, 0x4, R22 ;  /* 0x0000000419187824 */ /* 0x040fe400078e0216 */
[----:B------:R-:W-:-:S03]  /*0b30*/  VIADD R25, R25, 0x100 ;  /* 0x0000010019197836 */ /* 0x000fc60000000000 */
[----:B------:R0:W-:Y:S04]  /*0b40*/  STS [R24], RZ ;  /* 0x000000ff18007388 */ /* 0x0001e80000000800 */
[----:B------:R0:W-:Y:S04]  /*0b50*/  STS [R24+0x80], RZ ;  /* 0x000080ff18007388 */ /* 0x0001e80000000800 */
[----:B------:R0:W-:Y:S04]  /*0b60*/  STS [R24+0x100], RZ ;  /* 0x000100ff18007388 */ /* 0x0001e80000000800 */
[----:B------:R0:W-:Y:S04]  /*0b70*/  STS [R24+0x180], RZ ;  /* 0x000180ff18007388 */ /* 0x0001e80000000800 */
[----:B------:R0:W-:Y:S04]  /*0b80*/  STS [R24+0x200], RZ ;  /* 0x000200ff18007388 */ /* 0x0001e80000000800 */
[----:B------:R0:W-:Y:S04]  /*0b90*/  STS [R24+0x280], RZ ;  /* 0x000280ff18007388 */ /* 0x0001e80000000800 */
[----:B------:R0:W-:Y:S04]  /*0ba0*/  STS [R24+0x300], RZ ;  /* 0x000300ff18007388 */ /* 0x0001e80000000800 */
[----:B------:R0:W-:Y:S02]  /*0bb0*/  STS [R24+0x380], RZ ;  /* 0x000380ff18007388 */ /* 0x0001e40000000800 */
.L_x_10:
[----:B------:R-:W-:Y:S05]  /*0bc0*/  BSYNC.RECONVERGENT B1 ;  /* 0x0000000000017941 */ /* 0x000fea0003800200 */
.L_x_9:
[----:B------:R-:W-:Y:S05]  /*0bd0*/  @!P1 BRA `(.L_x_8) ;  /* 0x0000000000489947 */ /* 0x000fea0003800000 */
[----:B------:R-:W-:Y:S02]  /*0be0*/  ISETP.GE.U32.AND P0, PT, R26, 0x4, PT ;  /* 0x000000041a00780c */ /* 0x000fe40003f06070 */
[----:B------:R-:W-:-:S04]  /*0bf0*/  LOP3.LUT R23, R23, 0x3, RZ, 0xc0, !PT ;  /* 0x0000000317177812 */ /* 0x000fc800078ec0ff */
[----:B------:R-:W-:-:S07]  /*0c00*/  ISETP.NE.AND P1, PT, R23, RZ, PT ;  /* 0x000000ff1700720c */ /* 0x000fce0003f25270 */
[C---:B------:R-:W-:Y:S02]  /*0c10*/  @P0 IMAD R22, R25.reuse, 0x4, R22 ;  /* 0x0000000419160824 */ /* 0x040fe400078e0216 */
[----:B------:R-:W-:-:S03]  /*0c20*/  @P0 VIADD R25, R25, 0x80 ;  /* 0x0000008019190836 */ /* 0x000fc60000000000 */
[----:B------:R1:W-:Y:S04]  /*0c30*/  @P0 STS [R22], RZ ;  /* 0x000000ff16000388 */ /* 0x0003e80000000800 */
[----:B------:R1:W-:Y:S04]  /*0c40*/  @P0 STS [R22+0x80], RZ ;  /* 0x000080ff16000388 */ /* 0x0003e80000000800 */
[----:B------:R1:W-:Y:S04]  /*0c50*/  @P0 STS [R22+0x100], RZ ;  /* 0x000100ff16000388 */ /* 0x0003e80000000800 */
[----:B------:R1:W-:Y:S01]  /*0c60*/  @P0 STS [R22+0x180], RZ ;  /* 0x000180ff16000388 */ /* 0x0003e20000000800 */
[----:B------:R-:W-:Y:S05]  /*0c70*/  @!P1 BRA `(.L_x_8) ;  /* 0x0000000000209947 */ /* 0x000fea0003800000 */
[----:B------:R-:W-:Y:S02]  /*0c80*/  IMAD R21, R25, 0x4, R21 ;  /* 0x0000000419157824 */ /* 0x000fe400078e0215 */
[----:B------:R-:W-:Y:S02]  /*0c90*/  IMAD.MOV R23, RZ, RZ, -R23 ;  /* 0x000000ffff177224 */ /* 0x000fe400078e0a17 */
[----:B------:R-:W-:-:S07]  /*0ca0*/  IMAD.IADD R21, R0, 0x1, R21 ;  /* 0x0000000100157824 */ /* 0x000fce00078e0215 */
.L_x_11:
[----:B------:R-:W-:Y:S01]  /*0cb0*/  VIADD R23, R23, 0x1 ;  /* 0x0000000117177836 */ /* 0x000fe20000000000 */
[----:B------:R2:W-:Y:S04]  /*0cc0*/  STS [R21], RZ ;  /* 0x000000ff15007388 */ /* 0x0005e80000000800 */
[----:B------:R-:W-:Y:S01]  /*0cd0*/  ISETP.NE.AND P0, PT, R23, RZ, PT ;  /* 0x000000ff1700720c */ /* 0x000fe20003f05270 */
[----:B--2---:R-:W-:-:S12]  /*0ce0*/  VIADD R21, R21, 0x80 ;  /* 0x0000008015157836 */ /* 0x004fd80000000000 */
[----:B------:R-:W-:Y:S05]  /*0cf0*/  @P0 BRA `(.L_x_11) ;  /* 0xfffffffc00ec0947 */ /* 0x000fea000383ffff */
.L_x_8:
[----:B------:R-:W-:Y:S05]  /*0d00*/  BSYNC.RECONVERGENT B0 ;  /* 0x0000000000007941 */ /* 0x000fea0003800200 */
.L_x_7:
[----:B------:R-:W2:Y:S01]  /*0d10*/  LDCU UR5, c[0x0][0x3c4] ;  /* 0x00007880ff0577ac */ /* 0x000ea20008000800 */
[C---:B------:R-:W-:Y:S01]  /*0d20*/  ISETP.GT.U32.AND P2, PT, R37.reuse, 0xff, PT ;  /* 0x000000ff2500780c */ /* 0x040fe20003f44070 */
[C---:B------:R-:W-:Y:S01]  /*0d30*/  IMAD.SHL.U32 R23, R37.reuse, 0x20, RZ ;  /* 0x0000002025177824 */ /* 0x040fe200078e00ff */
[----:B------:R-:W3:Y:S01]  /*0d40*/  LDC.64 R38, c[0x0][0x380] ;  /* 0x0000e000ff267b82 */ /* 0x000ee20000000a00 */
[----:B------:R-:W-:Y:S01]  /*0d50*/  BSSY.RECONVERGENT B0, `(.L_x_12) ;  /* 0x0000071000007945 */ /* 0x000fe20003800200 */
[----:B0-----:R-:W-:Y:S01]  /*0d60*/  P2R R24, PR, RZ, 0x4 ;  /* 0x00000004ff187803 */ /* 0x001fe20000000000 */
[----:B------:R-:W-:Y:S01]  /*0d70*/  IMAD R21, R37, 0x4, R0 ;  /* 0x0000000425157824 */ /* 0x000fe200078e0200 */
[----:B------:R-:W-:Y:S01]  /*0d80*/  LOP3.LUT R25, R23, 0x7c00, RZ, 0xc0, !PT ;  /* 0x00007c0017197812 */ /* 0x000fe200078ec0ff */
[----:B-1----:R-:W-:Y:S02]  /*0d90*/  IMAD.MOV.U32 R22, RZ, RZ, RZ ;  /* 0x000000ffff167224 */ /* 0x002fe400078e00ff */
[----:B------:R0:W-:Y:S02]  /*0da0*/  STL [R1], R24 ;  /* 0x0000001801007387 */ /* 0x0001e40000100800 */
[----:B------:R-:W-:Y:S01]  /*0db0*/  IMAD.IADD R62, R0, 0x1, R25 ;  /* 0x00000001003e7824 */ /* 0x000fe200078e0219 */
[----:B--2--5:R-:W-:-:S02]  /*0dc0*/  SHF.R.U32.HI R23, RZ, UR5, R4 ;  /* 0x00000005ff177c19 */ /* 0x024fc40008011604 */
[----:B0-----:R-:W-:Y:S02]  /*0dd0*/  SHF.R.U32.HI R24, RZ, UR5, R5 ;  /* 0x00000005ff187c19 */ /* 0x001fe40008011605 */
[----:B------:R-:W-:Y:S02]  /*0de0*/  SHF.R.U32.HI R26, RZ, UR5, R6 ;  /* 0x00000005ff1a7c19 */ /* 0x000fe40008011606 */
[----:B------:R-:W-:Y:S02]  /*0df0*/  SHF.R.U32.HI R27, RZ, UR5, R7 ;  /* 0x00000005ff1b7c19 */ /* 0x000fe40008011607 */
[----:B------:R-:W-:Y:S02]  /*0e00*/  SHF.R.U32.HI R28, RZ, UR5, R8 ;  /* 0x00000005ff1c7c19 */ /* 0x000fe40008011608 */
[----:B------:R-:W-:Y:S02]  /*0e10*/  LOP3.LUT R23, R23, UR4, RZ, 0x30, !PT ;  /* 0x0000000417177c12 */ /* 0x000fe4000f8e30ff */
[----:B------:R-:W-:-:S02]  /*0e20*/  SHF.R.U32.HI R29, RZ, UR5, R9 ;  /* 0x00000005ff1d7c19 */ /* 0x000fc40008011609 */
[----:B------:R-:W-:Y:S01]  /*0e30*/  LOP3.LUT R24, R24, UR4, RZ, 0x30, !PT ;  /* 0x0000000418187c12 */ /* 0x000fe2000f8e30ff */
[----:B------:R-:W-:Y:S01]  /*0e40*/  IMAD R46, R23, 0x4, R62 ;  /* 0x00000004172e7824 */ /* 0x000fe200078e023e */
[----:B------:R-:W-:Y:S01]  /*0e50*/  SHF.R.U32.HI R30, RZ, UR5, R10 ;  /* 0x00000005ff1e7c19 */ /* 0x000fe2000801160a */
[----:B------:R-:W-:Y:S01]  /*0e60*/  NOP ;  /* 0x0000000000007918 */ /* 0x000fe20000000000 */
[----:B------:R-:W-:Y:S01]  /*0e70*/  LOP3.LUT R25, R26, UR4, RZ, 0x30, !PT ;  /* 0x000000041a197c12 */ /* 0x000fe2000f8e30ff */
[--C-:B------:R-:W-:Y:S01]  /*0e80*/  IMAD R47, R24, 0x4, R62.reuse ;  /* 0x00000004182f7824 */ /* 0x100fe200078e023e */
[----:B------:R-:W-:Y:S01]  /*0e90*/  SHF.R.U32.HI R31, RZ, UR5, R11 ;  /* 0x00000005ff1f7c19 */ /* 0x000fe2000801160b */
[----:B------:R0:W-:Y:S01]  /*0ea0*/  ATOMS.POPC.INC.32 RZ, [R46+URZ] ;  /* 0x000000002eff7f8c */ /* 0x0001e2000d8000ff */
[----:B------:R-:W-:Y:S01]  /*0eb0*/  LOP3.LUT R26, R27, UR4, RZ, 0x30, !PT ;  /* 0x000000041b1a7c12 */ /* 0x000fe2000f8e30ff */
[----:B------:R-:W-:Y:S01]  /*0ec0*/  IMAD R48, R25, 0x4, R62 ;  /* 0x0000000419307824 */ /* 0x000fe200078e023e */
[----:B------:R-:W-:Y:S01]  /*0ed0*/  SHF.R.U32.HI R32, RZ, UR5, R12 ;  /* 0x00000005ff207c19 */ /* 0x000fe2000801160c */
[----:B------:R0:W-:Y:S01]  /*0ee0*/  ATOMS.POPC.INC.32 RZ, [R47+URZ] ;  /* 0x000000002fff7f8c */ /* 0x0001e2000d8000ff */
        /* <DEDUP_REMOVED lines=34> */
[----:B------:R-:W-:Y:S01]  /*1110*/  LOP3.LUT R42, R42, UR4, RZ, 0x30, !PT ;  /* 0x000000042a2a7c12 */ /* 0x000fe2000f8e30ff */
[----:B------:R0:W-:Y:S01]  /*1120*/  ATOMS.POPC.INC.32 RZ, [R56+URZ] ;  /* 0x0000000038ff7f8c */ /* 0x0001e2000d8000ff */
[----:B------:R-:W-:Y:S01]  /*1130*/  LOP3.LUT R43, R43, UR4, RZ, 0x30, !PT ;  /* 0x000000042b2b7c12 */ /* 0x000fe2000f8e30ff */
[--C-:B------:R-:W-:Y:S01]  /*1140*/  IMAD R58, R35, 0x4, R62.reuse ;  /* 0x00000004233a7824 */ /* 0x100fe200078e023e */
[----:B------:R-:W-:Y:S01]  /*1150*/  LOP3.LUT R44, R44, UR4, RZ, 0x30, !PT ;  /* 0x000000042c2c7c12 */ /* 0x000fe2000f8e30ff */
[--C-:B------:R-:W-:Y:S01]  /*1160*/  IMAD R59, R42, 0x4, R62.reuse ;  /* 0x000000042a3b7824 */ /* 0x100fe200078e023e */
[----:B------:R-:W-:Y:S01]  /*1170*/  LOP3.LUT R45, R45, UR4, RZ, 0x30, !PT ;  /* 0x000000042d2d7c12 */ /* 0x000fe2000f8e30ff */
[--C-:B------:R-:W-:Y:S01]  /*1180*/  IMAD R60, R43, 0x4, R62.reuse ;  /* 0x000000042b3c7824 */ /* 0x100fe200078e023e */
[----:B------:R0:W-:Y:S01]  /*1190*/  ATOMS.POPC.INC.32 RZ, [R57+URZ] ;  /* 0x0000000039ff7f8c */ /* 0x0001e2000d8000ff */
[----:B------:R-:W-:-:S02]  /*11a0*/  IMAD R61, R44, 0x4, R62 ;  /* 0x000000042c3d7824 */ /* 0x000fc400078e023e */
[----:B------:R-:W-:Y:S01]  /*11b0*/  IMAD R62, R45, 0x4, R62 ;  /* 0x000000042d3e7824 */ /* 0x000fe200078e023e */
[----:B------:R0:W-:Y:S04]  /*11c0*/  ATOMS.POPC.INC.32 RZ, [R58+URZ] ;  /* 0x000000003aff7f8c */ /* 0x0001e8000d8000ff */
[----:B------:R0:W-:Y:S04]  /*11d0*/  ATOMS.POPC.INC.32 RZ, [R59+URZ] ;  /* 0x000000003bff7f8c */ /* 0x0001e8000d8000ff */
[----:B------:R0:W-:Y:S04]  /*11e0*/  ATOMS.POPC.INC.32 RZ, [R60+URZ] ;  /* 0x000000003cff7f8c */ /* 0x0001e8000d8000ff */
[----:B------:R0:W-:Y:S04]  /*11f0*/  ATOMS.POPC.INC.32 RZ, [R61+URZ] ;  /* 0x000000003dff7f8c */ /* 0x0001e8000d8000ff */
[----:B------:R0:W-:Y:S01]  /*1200*/  ATOMS.POPC.INC.32 RZ, [R62+URZ] ;  /* 0x000000003eff7f8c */ /* 0x0001e2000d8000ff */
[----:B------:R-:W-:Y:S06]  /*1210*/  BAR.SYNC.DEFER_BLOCKING 0x0 ;  /* 0x0000000000007b1d */ /* 0x000fec0000010000 */
[----:B---3--:R-:W-:Y:S05]  /*1220*/  @P2 BRA `(.L_x_13) ;  /* 0x00000000008c2947 */ /* 0x008fea0003800000 */
[----:B------:R-:W-:Y:S04]  /*1230*/  LDS R72, [R21] ;  /* 0x0000000015487984 */ /* 0x000fe80000000800 */
[----:B------:R-:W1:Y:S04]  /*1240*/  LDS R73, [R21+0x400] ;  /* 0x0004000015497984 */ /* 0x000e680000000800 */
[----:B------:R-:W2:Y:S04]  /*1250*/  LDS R75, [R21+0x800] ;  /* 0x00080000154b7984 */ /* 0x000ea80000000800 */
[----:B------:R-:W3:Y:S04]  /*1260*/  LDS R77, [R21+0xc00] ;  /* 0x000c0000154d7984 */ /* 0x000ee80000000800 */
[----:B------:R-:W4:Y:S04]  /*1270*/  LDS R71, [R21+0x1000] ;  /* 0x0010000015477984 */ /* 0x000f280000000800 */
[----:B------:R-:W5:Y:S04]  /*1280*/  LDS R70, [R21+0x1400] ;  /* 0x0014000015467984 */ /* 0x000f680000000800 */
[----:B------:R-:W0:Y:S04]  /*1290*/  LDS R40, [R21+0x1800] ;  /* 0x0018000015287984 */ /* 0x000e280000000800 */
[----:B------:R-:W0:Y:S04]  /*12a0*/  LDS R69, [R21+0x1c00] ;  /* 0x001c000015457984 */ /* 0x000e280000000800 */
[----:B------:R-:W0:Y:S04]  /*12b0*/  LDS R68, [R21+0x2000] ;  /* 0x0020000015447984 */ /* 0x000e280000000800 */
[----:B------:R-:W0:Y:S04]  /*12c0*/  LDS R67, [R21+0x2400] ;  /* 0x0024000015437984 */ /* 0x000e280000000800 */
[----:B------:R-:W0:Y:S01]  /*12d0*/  LDS R65, [R21+0x2800] ;  /* 0x0028000015417984 */ /* 0x000e220000000800 */
[----:B-1----:R-:W-:-:S03]  /*12e0*/  IMAD.IADD R74, R72, 0x1, R73 ;  /* 0x00000001484a7824 */ /* 0x002fc600078e0249 */
[----:B------:R1:W-:Y:S01]  /*12f0*/  STS [R21+0x400], R72 ;  /* 0x0004004815007388 */ /* 0x0003e20000000800 */
[----:B--2---:R-:W-:-:S03]  /*1300*/  IMAD.IADD R66, R74, 0x1, R75 ;  /* 0x000000014a427824 */ /* 0x004fc600078e024b */
[----:B------:R-:W-:Y:S01]  /*1310*/  STS [R21+0x800], R74 ;  /* 0x0008004a15007388 */ /* 0x000fe20000000800 */
[----:B---3--:R-:W-:-:S03]  /*1320*/  IMAD.IADD R22, R66, 0x1, R77 ;  /* 0x0000000142167824 */ /* 0x008fc600078e024d */
[----:B------:R-:W-:Y:S01]  /*1330*/  STS [R21+0xc00], R66 ;  /* 0x000c004215007388 */ /* 0x000fe20000000800 */
[----:B----4-:R-:W-:-:S03]  /*1340*/  IMAD.IADD R71, R22, 0x1, R71 ;  /* 0x0000000116477824 */ /* 0x010fc600078e0247 */
[----:B------:R-:W-:Y:S01]  /*1350*/  STS [R21], RZ ;  /* 0x000000ff15007388 */ /* 0x000fe20000000800 */
[----:B-----5:R-:W-:-:S03]  /*1360*/  IMAD.IADD R73, R71, 0x1, R70 ;  /* 0x0000000147497824 */ /* 0x020fc600078e0246 */
[----:B------:R-:W-:Y:S01]  /*1370*/  STS [R21+0x1400], R71 ;  /* 0x0014004715007388 */ /* 0x000fe20000000800 */
[----:B0-----:R-:W-:-:S03]  /*1380*/  IMAD.IADD R40, R73, 0x1, R40 ;  /* 0x0000000149287824 */ /* 0x001fc600078e0228 */
[----:B------:R-:W0:Y:S01]  /*1390*/  LDS R70, [R21+0x2c00] ;  /* 0x002c000015467984 */ /* 0x000e220000000800 */
[----:B------:R-:W-:-:S03]  /*13a0*/  IMAD.IADD R69, R40, 0x1, R69 ;  /* 0x0000000128457824 */ /* 0x000fc600078e0245 */
[----:B------:R-:W-:Y:S01]  /*13b0*/  STS [R21+0x1800], R73 ;  /* 0x0018004915007388 */ /* 0x000fe20000000800 */
[----:B------:R-:W-:-:S03]  /*13c0*/  IMAD.IADD R68, R69, 0x1, R68 ;  /* 0x0000000145447824 */ /* 0x000fc600078e0244 */
[----:B------:R-:W-:Y:S01]  /*13d0*/  STS [R21+0x1c00], R40 ;  /* 0x001c002815007388 */ /* 0x000fe20000000800 */
[----:B-1----:R-:W-:-:S03]  /*13e0*/  IMAD.IADD R72, R68, 0x1, R67 ;  /* 0x0000000144487824 */ /* 0x002fc600078e0243 */
[----:B------:R-:W-:Y:S01]  /*13f0*/  STS [R21+0x2000], R69 ;  /* 0x0020004515007388 */ /* 0x000fe20000000800 */
[----:B------:R-:W-:-:S03]  /*1400*/  IMAD.IADD R65, R72, 0x1, R65 ;  /* 0x0000000148417824 */ /* 0x000fc600078e0241 */
[----:B------:R-:W-:Y:S04]  /*1410*/  STS [R21+0x2400], R68 ;  /* 0x0024004415007388 */ /* 0x000fe80000000800 */
[----:B------:R-:W-:Y:S04]  /*1420*/  STS [R21+0x2800], R72 ;  /* 0x0028004815007388 */ /* 0x000fe80000000800 */
[----:B------:R-:W-:Y:S04]  /*1430*/  STS [R21+0x2c00], R65 ;  /* 0x002c004115007388 */ /* 0x000fe80000000800 */
[----:B------:R0:W-:Y:S02]  /*1440*/  STS [R21+0x1000], R22 ;  /* 0x0010001615007388 */ /* 0x0001e40000000800 */
[----:B0-----:R-:W-:-:S07]  /*1450*/  IMAD.IADD R22, R65, 0x1, R70 ;  /* 0x0000000141167824 */ /* 0x001fce00078e0246 */
.L_x_13:
[----:B------:R-:W-:Y:S05]  /*1460*/  BSYNC.RECONVERGENT B0 ;  /* 0x0000000000007941 */ /* 0x000fea0003800200 */
.L_x_12:
[----:B------:R-:W-:Y:S01]  /*1470*/  ISETP.NE.AND P0, PT, R22, 0x1980, PT ;  /* 0x000019801600780c */ /* 0x000fe20003f05270 */
[----:B------:R-:W-:Y:S01]  /*1480*/  IMAD R65, R2, 0x100, R37 ;  /* 0x0000010002417824 */ /* 0x000fe200078e0225 */
[----:B------:R-:W1:Y:S02]  /*1490*/  LDCU.64 UR6, c[0x0][0x3b8] ;  /* 0x00007700ff0677ac */ /* 0x000e640008000a00 */
[----:B------:R-:W-:Y:S01]  /*14a0*/  ISETP.LT.U32.AND P0, PT, R37, 0x100, !P0 ;  /* 0x000001002500780c */ /* 0x000fe20004701070 */
[----:B------:R-:W-:Y:S01]  /*14b0*/  IMAD.WIDE R38, R65, 0x4, R38 ;  /* 0x0000000441267825 */ /* 0x000fe200078e0226 */
[----:B------:R-:W-:-:S05]  /*14c0*/  @!P2 LOP3.LUT R65, R22, 0x40000000, RZ, 0xfc, !PT ;  /* 0x400000001641a812 */ /* 0x000fca00078efcff */
[----:B------:R2:W-:Y:S06]  /*14d0*/  @!P2 STG.E.STRONG.SYS desc[UR8][R38.64], R65 ;  /* 0x000000412600a986 */ /* 0x0005ec000c115908 */
[----:B------:R-:W-:Y:S06]  /*14e0*/  BAR.RED.OR.DEFER_BLOCKING 0x0, P0 ;  /* 0x0000000000007b1d */ /* 0x000fec0000014800 */
[----:B------:R-:W3:Y:S01]  /*14f0*/  B2R.RESULT RZ, P0 ;  /* 0x0000000000ff731c */ /* 0x000ee20000004000 */
[----:B-1----:R-:W-:-:S04]  /*1500*/  LEA R40, P1, R41, UR6, 0x2 ;  /* 0x0000000629287c11 */ /* 0x002fc8000f8210ff */
[----:B------:R-:W-:Y:S01]  /*1510*/  LEA.HI.X R41, R41, UR7, R64, 0x2, P1 ;  /* 0x0000000729297c11 */ /* 0x000fe200088f1440 */
[----:B--23--:R-:W-:Y:S08]  /*1520*/  @!P0 BRA `(.L_x_14) ;  /* 0x0000001000ac8947 */ /* 0x00cff00003800000 */
[----:B------:R-:W1:Y:S01]  /*1530*/  LDC.64 R24, c[0x0][0x390] ;  /* 0x0000e400ff187b82 */ /* 0x000e620000000a00 */
[----:B------:R-:W-:Y:S01]  /*1540*/  BSSY B1, `(.L_x_15) ;  /* 0x0000030000017945 */ /* 0x000fe20003800000 */
[----:B------:R-:W-:-:S06]  /*1550*/  IMAD R31, R37, 0x8, R0 ;  /* 0x00000008251f7824 */ /* 0x000fcc00078e0200 */
[----:B------:R-:W2:Y:S01]  /*1560*/  LDC.64 R26, c[0x0][0x398] ;  /* 0x0000e600ff1a7b82 */ /* 0x000ea20000000a00 */
[----:B-1----:R-:W-:Y:S01]  /*1570*/  IMAD.WIDE.U32 R24, R37, 0x8, R24 ;  /* 0x0000000825187825 */ /* 0x002fe200078e0018 */
[----:B------:R-:W-:Y:S06]  /*1580*/  @P2 BRA `(.L_x_16) ;  /* 0x0000000000ac2947 */ /* 0x000fec0003800000 */
[----:B--2---:R-:W-:-:S06]  /*1590*/  IMAD.WIDE.U32 R26, R37, 0x8, R26 ;  /* 0x00000008251a7825 */ /* 0x004fcc00078e001a */
[----:B------:R-:W2:Y:S01]  /*15a0*/  LDG.E.64 R26, desc[UR8][R26.64] ;  /* 0x000000081a1a7981 */ /* 0x000ea2000c1e1b00 */
[----:B------:R-:W-:Y:S01]  /*15b0*/  ISETP.GT.U32.AND P0, PT, R37, R23, PT ;  /* 0x000000172500720c */ /* 0x000fe20003f04070 */
[----:B------:R-:W-:-:S03]  /*15c0*/  IMAD.MOV.U32 R21, RZ, RZ, R22 ;  /* 0x000000ffff157224 */ /* 0x000fc600078e0016 */
[----:B------:R-:W-:-:S04]  /*15d0*/  SEL R29, RZ, 0x1980, !P0 ;  /* 0x00001980ff1d7807 */ /* 0x000fc80004000000 */
[----:B--2---:R-:W-:-:S04]  /*15e0*/  IADD3 R28, P0, PT, R26, -R29, RZ ;  /* 0x8000001d1a1c7210 */ /* 0x004fc80007f1e0ff */
[----:B------:R-:W-:Y:S02]  /*15f0*/  IADD3.X R29, PT, PT, R27, -0x1, RZ, P0, !PT ;  /* 0xffffffff1b1d7810 */ /* 0x000fe400007fe4ff */
[----:B------:R-:W-:-:S03]  /*1600*/  ISETP.GE.AND P0, PT, R2, 0x1, PT ;  /* 0x000000010200780c */ /* 0x000fc60003f06270 */
[----:B------:R1:W-:Y:S10]  /*1610*/  STS.64 [R31+0x6600], R28 ;  /* 0x0066001c1f007388 */ /* 0x0003f40000000a00 */
[----:B------:R-:W-:Y:S05]  /*1620*/  @!P0 BRA `(.L_x_17) ;  /* 0x00000000006c8947 */ /* 0x000fea0003800000 */
[----:B------:R-:W-:Y:S01]  /*1630*/  BSSY B0, `(.L_x_18) ;  /* 0x0000019000007945 */ /* 0x000fe20003800000 */
[----:B------:R-:W-:Y:S02]  /*1640*/  IMAD.MOV.U32 R0, RZ, RZ, -0x1 ;  /* 0xffffffffff007424 */ /* 0x000fe400078e00ff */
[----:B-1----:R-:W-:Y:S02]  /*1650*/  IMAD.MOV.U32 R28, RZ, RZ, R2 ;  /* 0x000000ffff1c7224 */ /* 0x002fe400078e0002 */
[----:B------:R-:W-:-:S07]  /*1660*/  IMAD.MOV.U32 R21, RZ, RZ, R22 ;  /* 0x000000ffff157224 */ /* 0x000fce00078e0016 */
.L_x_22:
[----:B------:R-:W1:Y:S01]  /*1670*/  LDC.64 R26, c[0x0][0x380] ;  /* 0x0000e000ff1a7b82 */ /* 0x000e620000000a00 */
[----:B------:R-:W-:Y:S01]  /*1680*/  VIADD R33, R28, 0xffffffff ;  /* 0xffffffff1c217836 */ /* 0x000fe20000000000 */
[----:B------:R-:W-:Y:S03]  /*1690*/  BSSY B2, `(.L_x_19) ;  /* 0x0000008000027945 */ /* 0x000fe60003800000 */
[----:B------:R-:W-:-:S04]  /*16a0*/  IMAD R29, R33, 0x100, R37 ;  /* 0x00000100211d7824 */ /* 0x000fc800078e0225 */
[----:B-1----:R-:W-:-:S07]  /*16b0*/  IMAD.WIDE R26, R29, 0x4, R26 ;  /* 0x000000041d1a7825 */ /* 0x002fce00078e021a */
.L_x_20:
[----:B------:R-:W-:Y:S05]  /*16c0*/  YIELD ;  /* 0x0000000000007946 */ /* 0x000fea0003800000 */
[----:B------:R1:W-:Y:S06]  /*16d0*/  MEMBAR.SC.CTA ;  /* 0x0000000000007992 */ /* 0x0003ec0000000000 */
[----:B-1----:R-:W2:Y:S02]  /*16e0*/  LDG.E.STRONG.SYS R29, desc[UR8][R26.64] ;  /* 0x000000081a1d7981 */ /* 0x002ea4000c1f5900 */
[----:B--2---:R-:W-:-:S13]  /*16f0*/  ISETP.NE.AND P0, PT, R29, RZ, PT ;  /* 0x000000ff1d00720c */ /* 0x004fda0003f05270 */
[----:B------:R-:W-:Y:S05]  /*1700*/  @!P0 BRA `(.L_x_20) ;  /* 0xfffffffc00ec8947 */ /* 0x000fea000383ffff */
[----:B------:R-:W-:Y:S05]  /*1710*/  BSYNC B2 ;  /* 0x0000000000027941 */ /* 0x000fea0003800000 */
.L_x_19:
[----:B------:R-:W-:Y:S01]  /*1720*/  BSSY.RECONVERGENT B2, `(.L_x_21) ;  /* 0x0000006000027945 */ /* 0x000fe20003800200 */
[C---:B------:R-:W-:Y:S02]  /*1730*/  ISETP.GT.AND P0, PT, R29.reuse, -0x1, PT ;  /* 0xffffffff1d00780c */ /* 0x040fe40003f04270 */
[----:B------:R-:W-:Y:S01]  /*1740*/  LOP3.LUT R26, R29, 0x3fffffff, RZ, 0xc0, !PT ;  /* 0x3fffffff1d1a7812 */ /* 0x000fe200078ec0ff */
[----:B------:R-:W-:Y:S05]  /*1750*/  WARPSYNC.EXCLUSIVE R0 ;  /* 0x0000000000007348 */ /* 0x000fea0003a00000 */
[----:B------:R-:W-:-:S05]  /*1760*/  IMAD.IADD R21, R26, 0x1, R21 ;  /* 0x000000011a157824 */ /* 0x000fca00078e0215 */
[----:B------:R-:W-:-:S07]  /*1770*/  VOTE.ANY R0, PT, P0 ;  /* 0x0000000000007806 */ /* 0x000fce00000e0100 */
[----:B------:R-:W-:Y:S05]  /*1780*/  BSYNC.RECONVERGENT B2 ;  /* 0x0000000000027941 */ /* 0x000fea0003800200 */
.L_x_21:
[----:B------:R-:W-:Y:S01]  /*1790*/  ISETP.GT.U32.AND P1, PT, R28, 0x1, PT ;  /* 0x000000011c00780c */ /* 0x000fe20003f24070 */
[----:B------:R-:W-:-:S12]  /*17a0*/  IMAD.MOV.U32 R28, RZ, RZ, R33 ;  /* 0x000000ffff1c7224 */ /* 0x000fd800078e0021 */
[----:B------:R-:W-:Y:S05]  /*17b0*/  @P0 BRA P1, `(.L_x_22) ;  /* 0xfffffffc00ac0947 */ /* 0x000fea000083ffff */
[----:B------:R-:W-:Y:S05]  /*17c0*/  BSYNC B0 ;  /* 0x0000000000007941 */ /* 0x000fea0003800000 */
.L_x_18:
[----:B------:R2:W3:Y:S02]  /*17d0*/  LDS.64 R28, [R31+0x6600] ;  /* 0x006600001f1c7984 */ /* 0x0004e40000000a00 */
.L_x_17:
[C---:B------:R-:W-:Y:S01]  /*17e0*/  IMAD.IADD R27, R21.reuse, 0x1, -R22 ;  /* 0x00000001151b7824 */ /* 0x040fe200078e0a16 */
[----:B------:R-:W-:-:S04]  /*17f0*/  LOP3.LUT R21, R21, 0x80000000, RZ, 0xfc, !PT ;  /* 0x8000000015157812 */ /* 0x000fc800078efcff */
[C---:B---3--:R-:W-:Y:S01]  /*1800*/  IADD3 R26, P0, PT, R27.reuse, R28, RZ ;  /* 0x0000001c1b1a7210 */ /* 0x048fe20007f1e0ff */
[----:B------:R3:W-:Y:S03]  /*1810*/  STG.E.STRONG.SYS desc[UR8][R38.64], R21 ;  /* 0x0000001526007986 */ /* 0x0007e6000c115908 */
[----:B------:R-:W-:-:S05]  /*1820*/  LEA.HI.X.SX32 R27, R27, R29, 0x1, P0 ;  /* 0x0000001d1b1b7211 */ /* 0x000fca00000f0eff */
[----:B------:R3:W-:Y:S04]  /*1830*/  STS.64 [R31+0x6600], R26 ;  /* 0x0066001a1f007388 */ /* 0x0007e80000000a00 */
.L_x_16:
[----:B------:R-:W-:Y:S05]  /*1840*/  BSYNC B1 ;  /* 0x0000000000017941 */ /* 0x000fea0003800000 */
.L_x_15:
[----:B--23--:R-:W2:Y:S01]  /*1850*/  LDC.64 R26, c[0x0][0x390] ;  /* 0x0000e400ff1a7b82 */ /* 0x00cea20000000a00 */
[----:B------:R-:W-:Y:S05]  /*1860*/  WARPSYNC.ALL ;  /* 0x0000000000007948 */ /* 0x000fea0003800000 */
[----:B------:R-:W-:Y:S02]  /*1870*/  UMOV UR5, 0x400 ;  /* 0x0000040000057882 */ /* 0x000fe40000000000 */
[----:B------:R-:W3:Y:S08]  /*1880*/  LDC R21, c[0x0][0x3c0] ;  /* 0x0000f000ff157b82 */ /* 0x000ef00000000800 */
[----:B------:R-:W4:Y:S01]  /*1890*/  S2UR UR6, SR_CgaCtaId ;  /* 0x00000000000679c3 */ /* 0x000f220000008800 */
[----:B--2---:R-:W-:-:S02]  /*18a0*/  ISETP.EQ.U32.AND P1, PT, R26, RZ, PT ;  /* 0x000000ff1a00720c */ /* 0x004fc40003f22070 */
[----:B---3--:R-:W-:-:S04]  /*18b0*/  ISETP.GE.AND P0, PT, R63, R21, PT ;  /* 0x000000153f00720c */ /* 0x008fc80003f06270 */
[----:B------:R-:W-:-:S04]  /*18c0*/  ISETP.EQ.OR.EX P0, PT, R27, RZ, !P0, P1 ;  /* 0x000000ff1b00720c */ /* 0x000fc80004702710 */
[----:B------:R-:W-:Y:S01]  /*18d0*/  ISETP.GT.U32.OR P0, PT, R37, 0xff, P0 ;  /* 0x000000ff2500780c */ /* 0x000fe20000704470 */
[----:B----4-:R-:W-:-:S12]  /*18e0*/  ULEA UR5, UR6, UR5, 0x18 ;  /* 0x0000000506057291 */ /* 0x010fd8000f8ec0ff */
[----:B------:R-:W2:Y:S01]  /*18f0*/  @!P0 LDS.64 R26, [R31+0x6600] ;  /* 0x006600001f1a8984 */ /* 0x000ea20000000a00 */
[----:B------:R-:W-:Y:S02]  /*1900*/  @!P0 ISETP.GT.U32.AND P1, PT, R37, R23, PT ;  /* 0x000000172500820c */ /* 0x000fe40003f24070 */
[----:B------:R-:W-:Y:S02]  /*1910*/  LEA R23, R23, UR5, 0x3 ;  /* 0x0000000517177c11 */ /* 0x000fe4000f8e18ff */
[----:B-1----:R-:W-:-:S04]  /*1920*/  @!P0 SEL R29, RZ, 0x1980, !P1 ;  /* 0x00001980ff1d8807 */ /* 0x002fc80004800000 */
[--C-:B--2---:R-:W-:Y:S02]  /*1930*/  @!P0 IADD3 R26, P1, P2, R26, R29, R22.reuse ;  /* 0x0000001d1a1a8210 */ /* 0x104fe40007a3e016 */
[----:B------:R-:W-:-:S04]  /*1940*/  @!P0 SHF.R.S32.HI R29, RZ, 0x1f, R22 ;  /* 0x0000001fff1d8819 */ /* 0x000fc80000011416 */
[----:B------:R-:W-:-:S05]  /*1950*/  @!P0 IADD3.X R27, PT, PT, R27, RZ, R29, P1, P2 ;  /* 0x000000ff1b1b8210 */ /* 0x000fca0000fe441d */
[----:B------:R1:W-:Y:S01]  /*1960*/  @!P0 STG.E.64 desc[UR8][R24.64], R26 ;  /* 0x0000001a18008986 */ /* 0x0003e2000c101b08 */
[----:B------:R-:W-:Y:S01]  /*1970*/  BAR.SYNC.DEFER_BLOCKING 0x0 ;  /* 0x0000000000007b1d */ /* 0x000fe20000010000 */
[----:B------:R-:W-:-:S05]  /*1980*/  ISETP.GT.AND P0, PT, R63, R21, PT ;  /* 0x000000153f00720c */ /* 0x000fca0003f04270 */
[----:B------:R-:W2:Y:S08]  /*1990*/  LDS.64 R22, [R23+0x6600] ;  /* 0x0066000017167984 */ /* 0x000eb00000000a00 */
[----:B-1----:R-:W-:Y:S05]  /*19a0*/  @P0 BRA `(.L_x_23) ;  /* 0x00000000005c0947 */ /* 0x002fea0003800000 */
[----:B------:R-:W1:Y:S01]  /*19b0*/  LDCU.64 UR4, c[0x0][0x3a0] ;  /* 0x00007400ff0477ac */ /* 0x000e620008000a00 */
[----:B--2---:R-:W-:-:S05]  /*19c0*/  IADD3 R0, P1, PT, R3, R22, RZ ;  /* 0x0000001603007210 */ /* 0x004fca0007f3e0ff */
[----:B------:R-:W-:Y:S01]  /*19d0*/  IMAD.X R25, RZ, RZ, R23, P1 ;  /* 0x000000ffff197224 */ /* 0x000fe200008e0617 */
[----:B-1----:R-:W-:-:S04]  /*19e0*/  LEA R22, P1, R0, UR4, 0x2 ;  /* 0x0000000400167c11 */ /* 0x002fc8000f8210ff */
[----:B------:R-:W-:-:S05]  /*19f0*/  LEA.HI.X R23, R0, UR5, R25, 0x2, P1 ;  /* 0x0000000500177c11 */ /* 0x000fca00088f1419 */
[----:B------:R2:W-:Y:S04]  /*1a00*/  STG.E desc[UR8][R22.64], R4 ;  /* 0x0000000416007986 */ /* 0x0005e8000c101908 */
        /* <DEDUP_REMOVED lines=15> */
[----:B------:R2:W-:Y:S01]  /*1b00*/  STG.E desc[UR8][R22.64+0x800], R20 ;  /* 0x0008001416007986 */ /* 0x0005e2000c101908 */
[----:B------:R-:W-:Y:S05]  /*1b10*/  BRA `(.L_x_24) ;  /* 0x0000000000e07947 */ /* 0x000fea0003800000 */
.L_x_23:
[----:B------:R-:W1:Y:S01]  /*1b20*/  LDCU.64 UR4, c[0x0][0x3a0] ;  /* 0x00007400ff0477ac */ /* 0x000e620008000a00 */
[----:B------:R-:W-:Y:S01]  /*1b30*/  IMAD R24, R2, -0x1980, R21 ;  /* 0xffffe68002187824 */ /* 0x000fe200078e0215 */
[C---:B--2---:R-:W-:Y:S01]  /*1b40*/  IADD3 R0, P1, PT, R3.reuse, R22, RZ ;  /* 0x0000001603007210 */ /* 0x044fe20007f3e0ff */
[C---:B------:R-:W-:Y:S02]  /*1b50*/  VIADD R27, R3.reuse, 0x20 ;  /* 0x00000020031b7836 */ /* 0x040fe40000000000 */
[C---:B------:R-:W-:Y:S01]  /*1b60*/  VIADD R29, R3.reuse, 0x40 ;  /* 0x00000040031d7836 */ /* 0x040fe20000000000 */
[-C--:B------:R-:W-:Y:S01]  /*1b70*/  ISETP.GE.AND P5, PT, R3, R24.reuse, PT ;  /* 0x000000180300720c */ /* 0x080fe20003fa6270 */
[----:B------:R-:W-:Y:S01]  /*1b80*/  IMAD.X R25, RZ, RZ, R23, P1 ;  /* 0x000000ffff197224 */ /* 0x000fe200008e0617 */
[-C--:B------:R-:W-:Y:S01]  /*1b90*/  ISETP.GE.AND P4, PT, R27, R24.reuse, PT ;  /* 0x000000181b00720c */ /* 0x080fe20003f86270 */
[----:B------:R-:W-:Y:S01]  /*1ba0*/  VIADD R27, R3, 0x60 ;  /* 0x00000060031b7836 */ /* 0x000fe20000000000 */
[----:B------:R-:W-:Y:S01]  /*1bb0*/  ISETP.GE.AND P3, PT, R29, R24, PT ;  /* 0x000000181d00720c */ /* 0x000fe20003f66270 */
[----:B------:R-:W-:-:S02]  /*1bc0*/  VIADD R29, R3, 0x80 ;  /* 0x00000080031d7836 */ /* 0x000fc40000000000 */
[----:B------:R-:W-:Y:S01]  /*1bd0*/  VIADD R31, R3, 0xa0 ;  /* 0x000000a0031f7836 */ /* 0x000fe20000000000 */
[-C--:B------:R-:W-:Y:S01]  /*1be0*/  ISETP.GE.AND P2, PT, R27, R24.reuse, PT ;  /* 0x000000181b00720c */ /* 0x080fe20003f46270 */
[----:B------:R-:W-:Y:S01]  /*1bf0*/  VIADD R27, R3, 0xc0 ;  /* 0x000000c0031b7836 */ /* 0x000fe20000000000 */
[C---:B-1----:R-:W-:Y:S02]  /*1c00*/  LEA R22, P1, R0.reuse, UR4, 0x2 ;  /* 0x0000000400167c11 */ /* 0x042fe4000f8210ff */
[-C--:B------:R-:W-:Y:S02]  /*1c10*/  ISETP.GE.AND P6, PT, R31, R24.reuse, PT ;  /* 0x000000181f00720c */ /* 0x080fe40003fc6270 */
[----:B------:R-:W-:Y:S02]  /*1c20*/  LEA.HI.X R23, R0, UR5, R25, 0x2, P1 ;  /* 0x0000000500177c11 */ /* 0x000fe400088f1419 */
[----:B------:R-:W-:Y:S01]  /*1c30*/  ISETP.GE.AND P1, PT, R29, R24, PT ;  /* 0x000000181d00720c */ /* 0x000fe20003f26270 */
[----:B------:R-:W-:-:S02]  /*1c40*/  VIADD R29, R3, 0xe0 ;  /* 0x000000e0031d7836 */ /* 0x000fc40000000000 */
[----:B------:R-:W-:Y:S01]  /*1c50*/  @!P5 STG.E desc[UR8][R22.64], R4 ;  /* 0x000000041600d986 */ /* 0x000fe2000c101908 */
[-C--:B------:R-:W-:Y:S01]  /*1c60*/  ISETP.GE.AND P5, PT, R27, R24.reuse, PT ;  /* 0x000000181b00720c */ /* 0x080fe20003fa6270 */
[----:B------:R-:W-:Y:S02]  /*1c70*/  VIADD R27, R3, 0x100 ;  /* 0x00000100031b7836 */ /* 0x000fe40000000000 */
[----:B------:R1:W-:Y:S01]  /*1c80*/  @!P4 STG.E desc[UR8][R22.64+0x80], R5 ;  /* 0x000080051600c986 */ /* 0x0003e2000c101908 */
[-C--:B------:R-:W-:Y:S01]  /*1c90*/  ISETP.GE.AND P4, PT, R29, R24.reuse, PT ;  /* 0x000000181d00720c */ /* 0x080fe20003f86270 */
[----:B------:R-:W-:Y:S02]  /*1ca0*/  VIADD R29, R3, 0x120 ;  /* 0x00000120031d7836 */ /* 0x000fe40000000000 */
[----:B------:R-:W-:Y:S01]  /*1cb0*/  @!P3 STG.E desc[UR8][R22.64+0x100], R6 ;  /* 0x000100061600b986 */ /* 0x000fe2000c101908 */
[----:B------:R-:W-:Y:S01]  /*1cc0*/  ISETP.GE.AND P3, PT, R27, R24, PT ;  /* 0x000000181b00720c */ /* 0x000fe20003f66270 */
[----:B------:R-:W-:-:S02]  /*1cd0*/  VIADD R27, R3, 0x140 ;  /* 0x00000140031b7836 */ /* 0x000fc40000000000 */
[----:B------:R2:W-:Y:S01]  /*1ce0*/  @!P2 STG.E desc[UR8][R22.64+0x180], R7 ;  /* 0x000180071600a986 */ /* 0x0005e2000c101908 */
[-C--:B------:R-:W-:Y:S01]  /*1cf0*/  ISETP.GE.AND P2, PT, R29, R24.reuse, PT ;  /* 0x000000181d00720c */ /* 0x080fe20003f46270 */
[C---:B------:R-:W-:Y:S02]  /*1d00*/  VIADD R29, R3.reuse, 0x160 ;  /* 0x00000160031d7836 */ /* 0x040fe40000000000 */
[----:B-1----:R-:W-:Y:S01]  /*1d10*/  VIADD R5, R3, 0x180 ;  /* 0x0000018003057836 */ /* 0x002fe20000000000 */
[----:B------:R1:W-:Y:S01]  /*1d20*/  @!P1 STG.E desc[UR8][R22.64+0x200], R8 ;  /* 0x0002000816009986 */ /* 0x0003e2000c101908 */
[-C--:B------:R-:W-:Y:S01]  /*1d30*/  ISETP.GE.AND P1, PT, R27, R24.reuse, PT ;  /* 0x000000181b00720c */ /* 0x080fe20003f26270 */
[----:B------:R-:W-:Y:S02]  /*1d40*/  VIADD R27, R3, 0x1a0 ;  /* 0x000001a0031b7836 */ /* 0x000fe40000000000 */
[----:B------:R1:W-:Y:S01]  /*1d50*/  @!P5 STG.E desc[UR8][R22.64+0x300], R10 ;  /* 0x0003000a1600d986 */ /* 0x0003e2000c101908 */
[----:B------:R-:W-:Y:S01]  /*1d60*/  ISETP.GE.AND P5, PT, R5, R24, PT ;  /* 0x000000180500720c */ /* 0x000fe20003fa6270 */
[----:B------:R-:W-:-:S02]  /*1d70*/  VIADD R5, R3, 0x1c0 ;  /* 0x000001c003057836 */ /* 0x000fc40000000000 */
[----:B------:R1:W-:Y:S01]  /*1d80*/  @!P3 STG.E desc[UR8][R22.64+0x400], R12 ;  /* 0x0004000c1600b986 */ /* 0x0003e2000c101908 */
[----:B--2---:R-:W-:Y:S02]  /*1d90*/  VIADD R7, R3, 0x1e0 ;  /* 0x000001e003077836 */ /* 0x004fe40000000000 */
[-C--:B------:R-:W-:Y:S01]  /*1da0*/  ISETP.GE.AND P3, PT, R5, R24.reuse, PT ;  /* 0x000000180500720c */ /* 0x080fe20003f66270 */
[----:B------:R-:W-:Y:S01]  /*1db0*/  VIADD R5, R3, 0x200 ;  /* 0x0000020003057836 */ /* 0x000fe20000000000 */
[----:B------:R1:W-:Y:S01]  /*1dc0*/  @!P6 STG.E desc[UR8][R22.64+0x280], R9 ;  /* 0x000280091600e986 */ /* 0x0003e2000c101908 */
[----:B------:R-:W-:-:S03]  /*1dd0*/  ISETP.GE.AND P6, PT, R29, R24, PT ;  /* 0x000000181d00720c */ /* 0x000fc60003fc6270 */
[----:B------:R1:W-:Y:S01]  /*1de0*/  @!P4 STG.E desc[UR8][R22.64+0x380], R11 ;  /* 0x0003800b1600c986 */ /* 0x0003e2000c101908 */
[----:B------:R-:W-:-:S03]  /*1df0*/  ISETP.GE.AND P4, PT, R27, R24, PT ;  /* 0x000000181b00720c */ /* 0x000fc60003f86270 */
[----:B------:R1:W-:Y:S01]  /*1e00*/  @!P2 STG.E desc[UR8][R22.64+0x480], R13 ;  /* 0x0004800d1600a986 */ /* 0x0003e2000c101908 */
[----:B------:R-:W-:-:S03]  /*1e10*/  ISETP.GE.AND P2, PT, R7, R24, PT ;  /* 0x000000180700720c */ /* 0x000fc60003f46270 */
[----:B------:R1:W-:Y:S01]  /*1e20*/  @!P1 STG.E desc[UR8][R22.64+0x500], R14 ;  /* 0x0005000e16009986 */ /* 0x0003e2000c101908 */
[----:B------:R-:W-:-:S03]  /*1e30*/  ISETP.GE.AND P1, PT, R5, R24, PT ;  /* 0x000000180500720c */ /* 0x000fc60003f26270 */
[----:B------:R1:W-:Y:S04]  /*1e40*/  @!P6 STG.E desc[UR8][R22.64+0x580], R15 ;  /* 0x0005800f1600e986 */ /* 0x0003e8000c101908 */
[----:B------:R1:W-:Y:S04]  /*1e50*/  @!P5 STG.E desc[UR8][R22.64+0x600], R16 ;  /* 0x000600101600d986 */ /* 0x0003e8000c101908 */
[----:B------:R1:W-:Y:S04]  /*1e60*/  @!P4 STG.E desc[UR8][R22.64+0x680], R17 ;  /* 0x000680111600c986 */ /* 0x0003e8000c101908 */
[----:B------:R1:W-:Y:S04]  /*1e70*/  @!P3 STG.E desc[UR8][R22.64+0x700], R18 ;  /* 0x000700121600b986 */ /* 0x0003e8000c101908 */
[----:B------:R1:W-:Y:S04]  /*1e80*/  @!P2 STG.E desc[UR8][R22.64+0x780], R19 ;  /* 0x000780131600a986 */ /* 0x0003e8000c101908 */
[----:B------:R1:W-:Y:S02]  /*1e90*/  @!P1 STG.E desc[UR8][R22.64+0x800], R20 ;  /* 0x0008001416009986 */ /* 0x0003e4000c101908 */
.L_x_24:
[----:B------:R-:W-:Y:S05]  /*1ea0*/  @P0 BRA `(.L_x_25) ;  /* 0x0000000000480947 */ /* 0x000fea0003800000 */
[----:B------:R3:W5:Y:S04]  /*1eb0*/  LDG.E R45, desc[UR8][R40.64+0x800] ;  /* 0x00080008282d7981 */ /* 0x000768000c1e1900 */
[----:B--2---:R3:W5:Y:S04]  /*1ec0*/  LDG.E R7, desc[UR8][R40.64] ;  /* 0x0000000828077981 */ /* 0x004768000c1e1900 */
[----:B-1----:R3:W5:Y:S04]  /*1ed0*/  LDG.E R9, desc[UR8][R40.64+0x80] ;  /* 0x0000800828097981 */ /* 0x002768000c1e1900 */
        /* <DEDUP_REMOVED lines=15> */
.L_x_25:
[----:B--2---:R-:W-:Y:S02]  /*1fd0*/  IMAD R4, R2, -0x1980, R21 ;  /* 0xffffe68002047824 */ /* 0x004fe400078e0215 */
[C---:B------:R-:W-:Y:S02]  /*1fe0*/  VIADD R5, R3.reuse, 0x20 ;  /* 0x0000002003057836 */ /* 0x040fe40000000000 */
[C---:B0-----:R-:W-:Y:S01]  /*1ff0*/  VIADD R47, R3.reuse, 0x40 ;  /* 0x00000040032f7836 */ /* 0x041fe20000000000 */
[CC--:B------:R-:W-:Y:S01]  /*2000*/  ISETP.GE.AND P5, PT, R3.reuse, R4.reuse, PT ;  /* 0x000000040300720c */ /* 0x0c0fe20003fa6270 */
[----:B------:R-:W-:Y:S01]  /*2010*/  VIADD R49, R3, 0x80 ;  /* 0x0000008003317836 */ /* 0x000fe20000000000 */
[-C--:B------:R-:W-:Y:S01]  /*2020*/  ISETP.GE.AND P4, PT, R5, R4.reuse, PT ;  /* 0x000000040500720c */ /* 0x080fe20003f86270 */
[----:B------:R-:W-:Y:S01]  /*2030*/  VIADD R5, R3, 0x60 ;  /* 0x0000006003057836 */ /* 0x000fe20000000000 */
[-C--:B------:R-:W-:Y:S01]  /*2040*/  ISETP.GE.AND P3, PT, R47, R4.reuse, PT ;  /* 0x000000042f00720c */ /* 0x080fe20003f66270 */
[----:B------:R-:W-:Y:S01]  /*2050*/  VIADD R47, R3, 0xa0 ;  /* 0x000000a0032f7836 */ /* 0x000fe20000000000 */
[----:B------:R-:W-:-:S02]  /*2060*/  ISETP.GE.AND P1, PT, R49, R4, PT ;  /* 0x000000043100720c */ /* 0x000fc40003f26270 */
[-C--:B------:R-:W-:Y:S01]  /*2070*/  ISETP.GE.AND P2, PT, R5, R4.reuse, PT ;  /* 0x000000040500720c */ /* 0x080fe20003f46270 */
[----:B------:R-:W-:Y:S01]  /*2080*/  VIADD R5, R3, 0xc0 ;  /* 0x000000c003057836 */ /* 0x000fe20000000000 */
[-C--:B------:R-:W-:Y:S01]  /*2090*/  ISETP.GE.AND P6, PT, R47, R4.reuse, PT ;  /* 0x000000042f00720c */ /* 0x080fe20003fc6270 */
[----:B------:R-:W-:Y:S02]  /*20a0*/  VIADD R47, R3, 0xe0 ;  /* 0x000000e0032f7836 */ /* 0x000fe40000000000 */
[----:B------:R2:W5:Y:S01]  /*20b0*/  @!P5 LDG.E R7, desc[UR8][R40.64] ;  /* 0x000000082807d981 */ /* 0x000562000c1e1900 */
[-C--:B------:R-:W-:Y:S01]  /*20c0*/  ISETP.GE.AND P5, PT, R5, R4.reuse, PT ;  /* 0x000000040500720c */ /* 0x080fe20003fa6270 */
[----:B------:R-:W-:Y:S02]  /*20d0*/  VIADD R5, R3, 0x100 ;  /* 0x0000010003057836 */ /* 0x000fe40000000000 */
[----:B-1----:R2:W5:Y:S01]  /*20e0*/  @!P4 LDG.E R9, desc[UR8][R40.64+0x80] ;  /* 0x000080082809c981 */ /* 0x002562000c1e1900 */
[----:B------:R-:W-:Y:S01]  /*20f0*/  ISETP.GE.AND P4, PT, R47, R4, PT ;  /* 0x000000042f00720c */ /* 0x000fe20003f86270 */
[----:B------:R-:W-:-:S02]  /*2100*/  VIADD R47, R3, 0x120 ;  /* 0x00000120032f7836 */ /* 0x000fc40000000000 */
[----:B------:R2:W5:Y:S01]  /*2110*/  @!P3 LDG.E R11, desc[UR8][R40.64+0x100] ;  /* 0x00010008280bb981 */ /* 0x000562000c1e1900 */
[-C--:B------:R-:W-:Y:S01]  /*2120*/  ISETP.GE.AND P3, PT, R5, R4.reuse, PT ;  /* 0x000000040500720c */ /* 0x080fe20003f66270 */
[----:B------:R-:W-:Y:S02]  /*2130*/  VIADD R5, R3, 0x140 ;  /* 0x0000014003057836 */ /* 0x000fe40000000000 */
[----:B------:R2:W5:Y:S01]  /*2140*/  @!P2 LDG.E R13, desc[UR8][R40.64+0x180] ;  /* 0x00018008280da981 */ /* 0x000562000c1e1900 */
[-C--:B------:R-:W-:Y:S01]  /*2150*/  ISETP.GE.AND P2, PT, R47, R4.reuse, PT ;  /* 0x000000042f00720c */ /* 0x080fe20003f46270 */
[----:B------:R-:W-:Y:S02]  /*2160*/  VIADD R47, R3, 0x160 ;  /* 0x00000160032f7836 */ /* 0x000fe40000000000 */
[----:B------:R2:W5:Y:S01]  /*2170*/  @!P1 LDG.E R15, desc[UR8][R40.64+0x200] ;  /* 0x00020008280f9981 */ /* 0x000562000c1e1900 */
        /* <DEDUP_REMOVED lines=15> */
[----:B------:R-:W-:-:S03]  /*2270*/  ISETP.GE.AND P2, PT, R47, R4, PT ;  /* 0x000000042f00720c */ /* 0x000fc60003f46270 */
[----:B------:R2:W5:Y:S01]  /*2280*/  @!P1 LDG.E R31, desc[UR8][R40.64+0x500] ;  /* 0x00050008281f9981 */ /* 0x000562000c1e1900 */
[----:B------:R-:W-:-:S03]  /*2290*/  ISETP.GE.AND P1, PT, R5, R4, PT ;  /* 0x000000040500720c */ /* 0x000fc60003f26270 */
[----:B------:R2:W5:Y:S04]  /*22a0*/  @!P6 LDG.E R33, desc[UR8][R40.64+0x580] ;  /* 0x000580082821e981 */ /* 0x000568000c1e1900 */
[----:B------:R2:W5:Y:S04]  /*22b0*/  @!P5 LDG.E R35, desc[UR8][R40.64+0x600] ;  /* 0x000600082823d981 */ /* 0x000568000c1e1900 */
[----:B------:R2:W5:Y:S04]  /*22c0*/  @!P4 LDG.E R37, desc[UR8][R40.64+0x680] ;  /* 0x000680082825c981 */ /* 0x000568000c1e1900 */
[----:B------:R2:W5:Y:S04]  /*22d0*/  @!P3 LDG.E R39, desc[UR8][R40.64+0x700] ;  /* 0x000700082827b981 */ /* 0x000568000c1e1900 */
[----:B------:R2:W5:Y:S04]  /*22e0*/  @!P2 LDG.E R43, desc[UR8][R40.64+0x780] ;  /* 0x00078008282ba981 */ /* 0x000568000c1e1900 */
[----:B------:R2:W5:Y:S02]  /*22f0*/  @!P1 LDG.E R45, desc[UR8][R40.64+0x800] ;  /* 0x00080008282d9981 */ /* 0x000564000c1e1900 */
.L_x_26:
[----:B------:R-:W-:Y:S05]  /*2300*/  @P0 BRA `(.L_x_27) ;  /* 0x0000000000540947 */ /* 0x000fea0003800000 */
[----:B------:R-:W1:Y:S02]  /*2310*/  LDCU.64 UR4, c[0x0][0x3b0] ;  /* 0x00007600ff0477ac */ /* 0x000e640008000a00 */
[----:B-1----:R-:W-:-:S04]  /*2320*/  LEA R2, P0, R0, UR4, 0x2 ;  /* 0x0000000400027c11 */ /* 0x002fc8000f8010ff */
[----:B------:R-:W-:-:S05]  /*2330*/  LEA.HI.X R3, R0, UR5, R25, 0x2, P0 ;  /* 0x0000000500037c11 */ /* 0x000fca00080f1419 */
[----:B-----5:R-:W-:Y:S04]  /*2340*/  STG.E desc[UR8][R2.64], R7 ;  /* 0x0000000702007986 */ /* 0x020fe8000c101908 */
[----:B------:R-:W-:Y:S04]  /*2350*/  STG.E desc[UR8][R2.64+0x80], R9 ;  /* 0x0000800902007986 */ /* 0x000fe8000c101908 */
        /* <DEDUP_REMOVED lines=14> */
[----:B------:R-:W-:Y:S01]  /*2440*/  STG.E desc[UR8][R2.64+0x800], R45 ;  /* 0x0008002d02007986 */ /* 0x000fe2000c101908 */
[----:B------:R-:W-:Y:S05]  /*2450*/  EXIT ;  /* 0x000000000000794d */ /* 0x000fea0003800000 */
.L_x_27:
[----:B------:R-:W1:Y:S01]  /*2460*/  LDCU.64 UR4, c[0x0][0x3b0] ;  /* 0x00007600ff0477ac */ /* 0x000e620008000a00 */
[----:B------:R-:W-:Y:S02]  /*2470*/  IMAD R2, R2, -0x1980, R21 ;  /* 0xffffe68002027824 */ /* 0x000fe400078e0215 */
[C---:B------:R-:W-:Y:S02]  /*2480*/  VIADD R21, R3.reuse, 0x40 ;  /* 0x0000004003157836 */ /* 0x040fe40000000000 */
[C---:B------:R-:W-:Y:S01]  /*2490*/  VIADD R5, R3.reuse, 0x20 ;  /* 0x0000002003057836 */ /* 0x040fe20000000000 */
[CC--:B------:R-:W-:Y:S01]  /*24a0*/  ISETP.GE.AND P3, PT, R3.reuse, R2.reuse, PT ;  /* 0x000000020300720c */ /* 0x0c0fe20003f66270 */
[----:B--23--:R-:W-:Y:S01]  /*24b0*/  VIADD R41, R3, 0x60 ;  /* 0x0000006003297836 */ /* 0x00cfe20000000000 */
[-C--:B------:R-:W-:Y:S01]  /*24c0*/  ISETP.GE.AND P1, PT, R21, R2.reuse, PT ;  /* 0x000000021500720c */ /* 0x080fe20003f26270 */
[----:B------:R-:W-:Y:S01]  /*24d0*/  VIADD R21, R3, 0x80 ;  /* 0x0000008003157836 */ /* 0x000fe20000000000 */
[-C--:B------:R-:W-:Y:S01]  /*24e0*/  ISETP.GE.AND P2, PT, R5, R2.reuse, PT ;  /* 0x000000020500720c */ /* 0x080fe20003f46270 */
[----:B0-----:R-:W-:Y:S01]  /*24f0*/  VIADD R47, R3, 0xc0 ;  /* 0x000000c0032f7836 */ /* 0x001fe20000000000 */
[-C--:B------:R-:W-:Y:S01]  /*2500*/  ISETP.GE.AND P0, PT, R41, R2.reuse, PT ;  /* 0x000000022900720c */ /* 0x080fe20003f06270 */
[----:B------:R-:W-:Y:S01]  /*2510*/  VIADD R41, R3, 0xa0 ;  /* 0x000000a003297836 */ /* 0x000fe20000000000 */
[----:B------:R-:W-:Y:S01]  /*2520*/  ISETP.GE.AND P6, PT, R21, R2, PT ;  /* 0x000000021500720c */ /* 0x000fe20003fc6270 */
[----:B------:R-:W-:Y:S01]  /*2530*/  VIADD R21, R3, 0xe0 ;  /* 0x000000e003157836 */ /* 0x000fe20000000000 */
[----:B-1----:R-:W-:-:S02]  /*2540*/  LEA R4, P4, R0, UR4, 0x2 ;  /* 0x0000000400047c11 */ /* 0x002fc4000f8810ff */
[-C--:B------:R-:W-:Y:S02]  /*2550*/  ISETP.GE.AND P5, PT, R41, R2.reuse, PT ;  /* 0x000000022900720c */ /* 0x080fe40003fa6270 */
[----:B------:R-:W-:Y:S01]  /*2560*/  LEA.HI.X R5, R0, UR5, R25, 0x2, P4 ;  /* 0x0000000500057c11 */ /* 0x000fe2000a0f1419 */
[----:B------:R-:W-:Y:S01]  /*2570*/  VIADD R25, R3, 0x100 ;  /* 0x0000010003197836 */ /* 0x000fe20000000000 */
[----:B------:R-:W-:-:S03]  /*2580*/  ISETP.GE.AND P4, PT, R47, R2, PT ;  /* 0x000000022f00720c */ /* 0x000fc60003f86270 */
[----:B-----5:R0:W-:Y:S01]  /*2590*/  @!P3 STG.E desc[UR8][R4.64], R7 ;  /* 0x000000070400b986 */ /* 0x0201e2000c101908 */
[-C--:B------:R-:W-:Y:S01]  /*25a0*/  ISETP.GE.AND P3, PT, R21, R2.reuse, PT ;  /* 0x000000021500720c */ /* 0x080fe20003f66270 */
[----:B------:R-:W-:Y:S02]  /*25b0*/  VIADD R21, R3, 0x120 ;  /* 0x0000012003157836 */ /* 0x000fe40000000000 */
[----:B------:R1:W-:Y:S01]  /*25c0*/  @!P2 STG.E desc[UR8][R4.64+0x80], R9 ;  /* 0x000080090400a986 */ /* 0x0003e2000c101908 */
[-C--:B------:R-:W-:Y:S01]  /*25d0*/  ISETP.GE.AND P2, PT, R25, R2.reuse, PT ;  /* 0x000000021900720c */ /* 0x080fe20003f46270 */
[----:B------:R-:W-:Y:S02]  /*25e0*/  VIADD R25, R3, 0x140 ;  /* 0x0000014003197836 */ /* 0x000fe40000000000 */
[----:B------:R2:W-:Y:S01]  /*25f0*/  @!P1 STG.E desc[UR8][R4.64+0x100], R11 ;  /* 0x0001000b04009986 */ /* 0x0005e2000c101908 */
[----:B------:R-:W-:Y:S01]  /*2600*/  ISETP.GE.AND P1, PT, R21, R2, PT ;  /* 0x000000021500720c */ /* 0x000fe20003f26270 */
[----:B------:R-:W-:-:S02]  /*2610*/  VIADD R21, R3, 0x160 ;  /* 0x0000016003157836 */ /* 0x000fc40000000000 */
[C---:B0-----:R-:W-:Y:S01]  /*2620*/  VIADD R7, R3.reuse, 0x180 ;  /* 0x0000018003077836 */ /* 0x041fe20000000000 */
[----:B------:R2:W-:Y:S01]  /*2630*/  @!P5 STG.E desc[UR8][R4.64+0x280], R17 ;  /* 0x000280110400d986 */ /* 0x0005e2000c101908 */
[----:B-1----:R-:W-:-:S03]  /*2640*/  VIADD R9, R3, 0x1a0 ;  /* 0x000001a003097836 */ /* 0x002fc60000000000 */
[----:B------:R2:W-:Y:S01]  /*2650*/  @!P4 STG.E desc[UR8][R4.64+0x300], R19 ;  /* 0x000300130400c986 */ /* 0x0005e2000c101908 */
[-C--:B------:R-:W-:Y:S01]  /*2660*/  ISETP.GE.AND P5, PT, R7, R2.reuse, PT ;  /* 0x000000020700720c */ /* 0x080fe20003fa6270 */
[----:B------:R-:W-:Y:S01]  /*2670*/  VIADD R7, R3, 0x1c0 ;  /* 0x000001c003077836 */ /* 0x000fe20000000000 */
[-C--:B------:R-:W-:Y:S01]  /*2680*/  ISETP.GE.AND P4, PT, R9, R2.reuse, PT ;  /* 0x000000020900720c */ /* 0x080fe20003f86270 */
[C---:B------:R-:W-:Y:S01]  /*2690*/  VIADD R9, R3.reuse, 0x1e0 ;  /* 0x000001e003097836 */ /* 0x040fe20000000000 */
[----:B------:R2:W-:Y:S01]  /*26a0*/  @!P0 STG.E desc[UR8][R4.64+0x180], R13 ;  /* 0x0001800d04008986 */ /* 0x0005e2000c101908 */
[----:B------:R-:W-:Y:S01]  /*26b0*/  VIADD R3, R3, 0x200 ;  /* 0x0000020003037836 */ /* 0x000fe20000000000 */
[-C--:B------:R-:W-:Y:S02]  /*26c0*/  ISETP.GE.AND P0, PT, R25, R2.reuse, PT ;  /* 0x000000021900720c */ /* 0x080fe40003f06270 */
        /* <DEDUP_REMOVED lines=13> */
[----:B------:R2:W-:Y:S01]  /*27a0*/  @!P2 STG.E desc[UR8][R4.64+0x780], R43 ;  /* 0x0007802b0400a986 */ /* 0x0005e2000c101908 */
[----:B------:R-:W-:Y:S05]  /*27b0*/  @P1 EXIT ;  /* 0x000000000000194d */ /* 0x000fea0003800000 */
[----:B------:R-:W-:Y:S01]  /*27c0*/  STG.E desc[UR8][R4.64+0x800], R45 ;  /* 0x0008002d04007986 */ /* 0x000fe2000c101908 */
[----:B------:R-:W-:Y:S05]  /*27d0*/  EXIT ;  /* 0x000000000000794d */ /* 0x000fea0003800000 */
.L_x_14:
[----:B------:R-:W-:Y:S01]  /*27e0*/  IMAD.MOV.U32 R36, RZ, RZ, RZ ;  /* 0x000000ffff247224 */ /* 0x000fe200078e00ff */
[C---:B------:R-:W-:Y:S01]  /*27f0*/  ISETP.GT.U32.AND P0, PT, R37.reuse, 0x1f, PT ;  /* 0x0000001f2500780c */ /* 0x040fe20003f04070 */
[----:B------:R-:W-:Y:S05]  /*2800*/  WARPSYNC.ALL ;  /* 0x0000000000007948 */ /* 0x000fea0003800000 */
[----:B------:R-:W-:-:S04]  /*2810*/  IMAD.HI.U32 R39, R37, 0x15555556, R36 ;  /* 0x1555555625277827 */ /* 0x000fc800078e0024 */
[----:B------:R-:W-:-:S05]  /*2820*/  IMAD R39, R39, 0x4, R0 ;  /* 0x0000000427277824 */ /* 0x000fca00078e0200 */
[----:B------:R1:W-:Y:S01]  /*2830*/  STS [R39+0x3410], R22 ;  /* 0x0034101627007388 */ /* 0x0003e20000000800 */
[----:B------:R-:W-:Y:S06]  /*2840*/  BAR.SYNC.DEFER_BLOCKING 0x0 ;  /* 0x0000000000007b1d */ /* 0x000fec0000010000 */
[----:B------:R-:W-:Y:S05]  /*2850*/  @P0 BRA `(.L_x_28) ;  /* 0x0000000000e00947 */ /* 0x000fea0003800000 */
[----:B------:R-:W-:Y:S01]  /*2860*/  IMAD R38, R37, 0x34, R0 ;  /* 0x0000003425267824 */ /* 0x000fe200078e0200 */
[----:B------:R-:W-:-:S04]  /*2870*/  UMOV UR5, 0xffffffff ;  /* 0xffffffff00057882 */ /* 0x000fc80000000000 */
[----:B------:R-:W-:Y:S04]  /*2880*/  LDS R73, [R38+0x3410] ;  /* 0x0034100026497984 */ /* 0x000fe80000000800 */
[----:B------:R-:W-:Y:S04]  /*2890*/  LDS R72, [R38+0x3414] ;  /* 0x0034140026487984 */ /* 0x000fe80000000800 */
[----:B------:R-:W2:Y:S04]  /*28a0*/  LDS R71, [R38+0x3418] ;  /* 0x0034180026477984 */ /* 0x000ea80000000800 */
[----:B------:R-:W-:Y:S04]  /*28b0*/  LDS R70, [R38+0x341c] ;  /* 0x00341c0026467984 */ /* 0x000fe80000000800 */
[----:B------:R-:W3:Y:S04]  /*28c0*/  LDS R69, [R38+0x3420] ;  /* 0x0034200026457984 */ /* 0x000ee80000000800 */
[----:B------:R-:W-:Y:S04]  /*28d0*/  LDS R68, [R38+0x3424] ;  /* 0x0034240026447984 */ /* 0x000fe80000000800 */
[----:B------:R-:W4:Y:S04]  /*28e0*/  LDS R67, [R38+0x3428] ;  /* 0x0034280026437984 */ /* 0x000f280000000800 */
[----:B------:R-:W-:Y:S04]  /*28f0*/  LDS R66, [R38+0x342c] ;  /* 0x00342c0026427984 */ /* 0x000fe80000000800 */
[----:B------:R-:W5:Y:S04]  /*2900*/  LDS R65, [R38+0x3430] ;  /* 0x0034300026417984 */ /* 0x000f680000000800 */
[----:B------:R-:W-:Y:S04]  /*2910*/  LDS R64, [R38+0x3434] ;  /* 0x0034340026407984 */ /* 0x000fe80000000800 */
[----:B------:R-:W0:Y:S04]  /*2920*/  LDS R63, [R38+0x3438] ;  /* 0x00343800263f7984 */ /* 0x000e280000000800 */
[----:B-1----:R-:W1:Y:S01]  /*2930*/  LDS R39, [R38+0x343c] ;  /* 0x00343c0026277984 */ /* 0x002e620000000800 */
[----:B--2---:R-:W-:-:S04]  /*2940*/  IADD3 R74, PT, PT, R71, R72, R73 ;  /* 0x00000048474a7210 */ /* 0x004fc80007ffe049 */
[----:B---3--:R-:W-:-:S04]  /*2950*/  IADD3 R74, PT, PT, R69, R74, R70 ;  /* 0x0000004a454a7210 */ /* 0x008fc80007ffe046 */
[----:B----4-:R-:W-:-:S04]  /*2960*/  IADD3 R74, PT, PT, R67, R74, R68 ;  /* 0x0000004a434a7210 */ /* 0x010fc80007ffe044 */
[----:B-----5:R-:W-:-:S04]  /*2970*/  IADD3 R74, PT, PT, R65, R74, R66 ;  /* 0x0000004a414a7210 */ /* 0x020fc80007ffe042 */
[----:B0-----:R-:W-:-:S05]  /*2980*/  IADD3 R74, PT, PT, R63, R74, R64 ;  /* 0x0000004a3f4a7210 */ /* 0x001fca0007ffe040 */
[----:B-1----:R-:W-:Y:S01]  /*2990*/  IMAD.IADD R39, R39, 0x1, R74 ;  /* 0x0000000127277824 */ /* 0x002fe200078e024a */
[----:B------:R-:W-:Y:S06]  /*29a0*/  BRA.DIV UR5, `(.L_x_29) ;  /* 0x0000007205447947 */ /* 0x000fec000b800000 */
[----:B------:R-:W0:Y:S02]  /*29b0*/  SHFL.UP P0, R77, R39, 0x1, RZ ;  /* 0x04200000274d7989 */ /* 0x000e2400000000ff */
[----:B0-----:R-:W-:-:S05]  /*29c0*/  @P0 IMAD.IADD R77, R39, 0x1, R77 ;  /* 0x00000001274d0824 */ /* 0x001fca00078e024d */
[----:B------:R-:W0:Y:S02]  /*29d0*/  SHFL.UP P0, R74, R77, 0x2, RZ ;  /* 0x044000004d4a7989 */ /* 0x000e2400000000ff */
[----:B0-----:R-:W-:-:S05]  /*29e0*/  @P0 IMAD.IADD R74, R77, 0x1, R74 ;  /* 0x000000014d4a0824 */ /* 0x001fca00078e024a */
[----:B------:R-:W0:Y:S02]  /*29f0*/  SHFL.UP P0, R77, R74, 0x4, RZ ;  /* 0x048000004a4d7989 */ /* 0x000e2400000000ff */
[----:B0-----:R-:W-:-:S05]  /*2a00*/  @P0 IMAD.IADD R77, R74, 0x1, R77 ;  /* 0x000000014a4d0824 */ /* 0x001fca00078e024d */
[----:B------:R-:W0:Y:S02]  /*2a10*/  SHFL.UP P0, R74, R77, 0x8, RZ ;  /* 0x050000004d4a7989 */ /* 0x000e2400000000ff */
[----:B0-----:R-:W-:-:S05]  /*2a20*/  @P0 IMAD.IADD R74, R77, 0x1, R74 ;  /* 0x000000014d4a0824 */ /* 0x001fca00078e024a */
[----:B------:R0:W1:Y:S02]  /*2a30*/  SHFL.UP P0, R38, R74, 0x10, RZ ;  /* 0x060000004a267989 */ /* 0x00006400000000ff */
.L_x_118:
[----:B-1----:R-:W-:-:S04]  /*2a40*/  @P0 IMAD.IADD R38, R74, 0x1, R38 ;  /* 0x000000014a260824 */ /* 0x002fc800078e0226 */
[----:B------:R-:W-:Y:S02]  /*2a50*/  IMAD.IADD R38, R38, 0x1, -R39 ;  /* 0x0000000126267824 */ /* 0x000fe400078e0a27 */
[----:B------:R-:W-:Y:S02]  /*2a60*/  IMAD R39, R37, 0x34, R0 ;  /* 0x0000003425277824 */ /* 0x000fe400078e0200 */
[----:B------:R-:W-:-:S03]  /*2a70*/  IMAD.IADD R73, R73, 0x1, R38 ;  /* 0x0000000149497824 */ /* 0x000fc600078e0226 */
[----:B------:R1:W-:Y:S01]  /*2a80*/  STS [R39+0x3410], R38 ;  /* 0x0034102627007388 */ /* 0x0003e20000000800 */
        /* <DEDUP_REMOVED lines=18> */
[----:B-1----:R-:W-:-:S03]  /*2bb0*/  IMAD.IADD R38, R63, 0x1, R64 ;  /* 0x000000013f267824 */ /* 0x002fc600078e0240 */
[----:B------:R2:W-:Y:S04]  /*2bc0*/  STS [R39+0x3438], R64 ;  /* 0x0034384027007388 */ /* 0x0005e80000000800 */
[----:B------:R2:W-:Y:S02]  /*2bd0*/  STS [R39+0x343c], R38 ;  /* 0x00343c2627007388 */ /* 0x0005e40000000800 */
.L_x_28:
[----:B--2---:R-:W2:Y:S01]  /*2be0*/  LDL R71, [R1] ;  /* 0x0000000001477983 */ /* 0x004ea20000100800 */
[----:B------:R-:W-:Y:S05]  /*2bf0*/  WARPSYNC.ALL ;  /* 0x0000000000007948 */ /* 0x000fea0003800000 */
[----:B------:R-:W-:Y:S01]  /*2c00*/  IMAD.MOV.U32 R38, RZ, RZ, RZ ;  /* 0x000000ffff267224 */ /* 0x000fe200078e00ff */
[----:B------:R-:W-:Y:S01]  /*2c10*/  BSSY.RECONVERGENT B0, `(.L_x_30) ;  /* 0x000002c000007945 */ /* 0x000fe20003800200 */
[----:B-1----:R-:W-:Y:S02]  /*2c20*/  IMAD.MOV.U32 R39, RZ, RZ, R37 ;  /* 0x000000ffff277224 */ /* 0x002fe400078e0025 */
[----:B------:R-:W-:-:S04]  /*2c30*/  IMAD.HI.U32 R39, R37, 0x15555556, R38 ;  /* 0x1555555625277827 */ /* 0x000fc800078e0026 */
[----:B------:R-:W-:Y:S01]  /*2c40*/  IMAD R39, R39, 0x4, R0 ;  /* 0x0000000427277824 */ /* 0x000fe200078e0200 */
[----:B------:R-:W-:Y:S06]  /*2c50*/  BAR.SYNC.DEFER_BLOCKING 0x0 ;  /* 0x0000000000007b1d */ /* 0x000fec0000010000 */
[----:B------:R-:W1:Y:S01]  /*2c60*/  LDS R39, [R39+0x3410] ;  /* 0x0034100027277984 */ /* 0x000e620000000800 */
[----:B--2---:R-:W-:-:S13]  /*2c70*/  ISETP.NE.AND P0, PT, R71, RZ, PT ;  /* 0x000000ff4700720c */ /* 0x004fda0003f05270 */
[----:B-1----:R-:W-:Y:S05]  /*2c80*/  @P0 BRA `(.L_x_31) ;  /* 0x0000000000900947 */ /* 0x002fea0003800000 */
[----:B------:R-:W1:Y:S04]  /*2c90*/  LDS R65, [R21] ;  /* 0x0000000015417984 */ /* 0x000e680000000800 */
[----:B------:R-:W2:Y:S04]  /*2ca0*/  LDS R67, [R21+0x400] ;  /* 0x0004000015437984 */ /* 0x000ea80000000800 */
[----:B------:R-:W3:Y:S04]  /*2cb0*/  LDS R69, [R21+0x800] ;  /* 0x0008000015457984 */ /* 0x000ee80000000800 */
[----:B------:R-:W4:Y:S04]  /*2cc0*/  LDS R63, [R21+0xc00] ;  /* 0x000c0000153f7984 */ /* 0x000f280000000800 */
[----:B------:R-:W5:Y:S04]  /*2cd0*/  LDS R76, [R21+0x1000] ;  /* 0x00100000154c7984 */ /* 0x000f680000000800 */
[----:B------:R-:W5:Y:S04]  /*2ce0*/  LDS R72, [R21+0x1400] ;  /* 0x0014000015487984 */ /* 0x000f680000000800 */
[----:B0-----:R-:W0:Y:S04]  /*2cf0*/  LDS R74, [R21+0x1800] ;  /* 0x00180000154a7984 */ /* 0x001e280000000800 */
[----:B------:R-:W0:Y:S04]  /*2d00*/  LDS R70, [R21+0x1c00] ;  /* 0x001c000015467984 */ /* 0x000e280000000800 */
[----:B------:R-:W0:Y:S04]  /*2d10*/  LDS R38, [R21+0x2000] ;  /* 0x0020000015267984 */ /* 0x000e280000000800 */
[----:B------:R-:W0:Y:S04]  /*2d20*/  LDS R68, [R21+0x2400] ;  /* 0x0024000015447984 */ /* 0x000e280000000800 */
[----:B------:R-:W0:Y:S01]  /*2d30*/  LDS R66, [R21+0x2800] ;  /* 0x0028000015427984 */ /* 0x000e220000000800 */
[----:B-1----:R-:W-:-:S03]  /*2d40*/  IMAD.IADD R65, R39, 0x1, R65 ;  /* 0x0000000127417824 */ /* 0x002fc600078e0241 */
[----:B------:R-:W1:Y:S01]  /*2d50*/  LDS R64, [R21+0x2c00] ;  /* 0x002c000015407984 */ /* 0x000e620000000800 */
[C---:B--2---:R-:W-:Y:S02]  /*2d60*/  IMAD.IADD R67, R39.reuse, 0x1, R67 ;  /* 0x0000000127437824 */ /* 0x044fe400078e0243 */
[C---:B---3--:R-:W-:Y:S01]  /*2d70*/  IMAD.IADD R69, R39.reuse, 0x1, R69 ;  /* 0x0000000127457824 */ /* 0x048fe200078e0245 */
[----:B------:R2:W-:Y:S01]  /*2d80*/  STS [R21], R65 ;  /* 0x0000004115007388 */ /* 0x0005e20000000800 */
[----:B----4-:R-:W-:-:S03]  /*2d90*/  IMAD.IADD R63, R39, 0x1, R63 ;  /* 0x00000001273f7824 */ /* 0x010fc600078e023f */
[----:B------:R2:W-:Y:S01]  /*2da0*/  STS [R21+0x400], R67 ;  /* 0x0004004315007388 */ /* 0x0005e20000000800 */
[----:B-----5:R-:W-:-:S03]  /*2db0*/  IMAD.IADD R76, R39, 0x1, R76 ;  /* 0x00000001274c7824 */ /* 0x020fc600078e024c */
[----:B------:R2:W-:Y:S01]  /*2dc0*/  STS [R21+0x800], R69 ;  /* 0x0008004515007388 */ /* 0x0005e20000000800 */
[----:B------:R-:W-:-:S03]  /*2dd0*/  IMAD.IADD R72, R39, 0x1, R72 ;  /* 0x0000000127487824 */ /* 0x000fc600078e0248 */
[----:B------:R2:W-:Y:S01]  /*2de0*/  STS [R21+0xc00], R63 ;  /* 0x000c003f15007388 */ /* 0x0005e20000000800 */
[----:B0-----:R-:W-:-:S03]  /*2df0*/  IMAD.IADD R74, R39, 0x1, R74 ;  /* 0x00000001274a7824 */ /* 0x001fc600078e024a */
        /* <DEDUP_REMOVED lines=11> */
[----:B------:R2:W-:Y:S04]  /*2eb0*/  STS [R21+0x2800], R66 ;  /* 0x0028004215007388 */ /* 0x0005e80000000800 */
[----:B------:R2:W-:Y:S02]  /*2ec0*/  STS [R21+0x2c00], R64 ;  /* 0x002c004015007388 */ /* 0x0005e40000000800 */
.L_x_31:
[----:B------:R-:W-:Y:S05]  /*2ed0*/  BSYNC.RECONVERGENT B0 ;  /* 0x0000000000007941 */ /* 0x000fea0003800200 */
.L_x_30:
[----:B------:R-:W-:Y:S01]  /*2ee0*/  BAR.SYNC.DEFER_BLOCKING 0x0 ;  /* 0x0000000000007b1d */ /* 0x000fe20000010000 */
[----:B------:R-:W-:-:S05]  /*2ef0*/  R2P PR, R23, 0x7f ;  /* 0x0000007f17007804 */ /* 0x000fca0000000000 */
[----:B------:R-:W-:Y:S01]  /*2f00*/  BSSY.RECONVERGENT B0, `(.L_x_32) ;  /* 0x0000022000007945 */ /* 0x000fe20003800200 */
[----:B--2---:R-:W1:Y:S07]  /*2f10*/  S2R R72, SR_LANEID ;  /* 0x0000000000487919 */ /* 0x004e6e0000000000 */
[----:B------:R-:W-:Y:S02]  /*2f20*/  VOTE.ANY R38, PT, P0 ;  /* 0x0000000000267806 */ /* 0x000fe400000e0100 */
[----:B------:R-:W-:-:S02]  /*2f30*/  VOTE.ANY R63, PT, P1 ;  /* 0x00000000003f7806 */ /* 0x000fc400008e0100 */
[----:B------:R-:W-:Y:S02]  /*2f40*/  @!P0 LOP3.LUT R38, RZ, R38, RZ, 0x33, !PT ;  /* 0x00000026ff268212 */ /* 0x000fe400078e33ff */
[----:B------:R-:W-:Y:S02]  /*2f50*/  VOTE.ANY R65, PT, P2 ;  /* 0x0000000000417806 */ /* 0x000fe400010e0100 */
[----:B------:R-:W-:Y:S02]  /*2f60*/  @!P1 LOP3.LUT R63, RZ, R63, RZ, 0x33, !PT ;  /* 0x0000003fff3f9212 */ /* 0x000fe400078e33ff */
[----:B------:R-:W-:Y:S02]  /*2f70*/  VOTE.ANY R67, PT, P3 ;  /* 0x0000000000437806 */ /* 0x000fe400018e0100 */
[----:B------:R-:W-:Y:S02]  /*2f80*/  @!P2 LOP3.LUT R65, RZ, R65, RZ, 0x33, !PT ;  /* 0x00000041ff41a212 */ /* 0x000fe400078e33ff */
[----:B------:R-:W-:-:S02]  /*2f90*/  LOP3.LUT R38, R63, R38, RZ, 0xc0, !PT ;  /* 0x000000263f267212 */ /* 0x000fc400078ec0ff */
[----:B------:R-:W-:Y:S02]  /*2fa0*/  @!P3 LOP3.LUT R67, RZ, R67, RZ, 0x33, !PT ;  /* 0x00000043ff43b212 */ /* 0x000fe400078e33ff */
[----:B------:R-:W-:Y:S02]  /*2fb0*/  LOP3.LUT R38, R65, R38, RZ, 0xc0, !PT ;  /* 0x0000002641267212 */ /* 0x000fe400078ec0ff */
[----:B------:R-:W-:Y:S02]  /*2fc0*/  VOTE.ANY R63, PT, P4 ;  /* 0x00000000003f7806 */ /* 0x000fe400020e0100 */
[----:B------:R-:W-:Y:S02]  /*2fd0*/  LOP3.LUT P0, RZ, R23, 0x80, RZ, 0xc0, !PT ;  /* 0x0000008017ff7812 */ /* 0x000fe4000780c0ff */
[----:B------:R-:W-:Y:S02]  /*2fe0*/  LOP3.LUT R38, R67, R38, RZ, 0xc0, !PT ;  /* 0x0000002643267212 */ /* 0x000fe400078ec0ff */
[----:B------:R-:W-:-:S02]  /*2ff0*/  @!P4 LOP3.LUT R63, RZ, R63, RZ, 0x33, !PT ;  /* 0x0000003fff3fc212 */ /* 0x000fc400078e33ff */
[----:B------:R-:W-:Y:S02]  /*3000*/  VOTE.ANY R23, PT, P5 ;  /* 0x0000000000177806 */ /* 0x000fe400028e0100 */
[----:B------:R-:W-:Y:S02]  /*3010*/  LOP3.LUT R38, R63, R38, RZ, 0xc0, !PT ;  /* 0x000000263f267212 */ /* 0x000fe400078ec0ff */
[----:B------:R-:W-:Y:S02]  /*3020*/  @!P5 LOP3.LUT R23, RZ, R23, RZ, 0x33, !PT ;  /* 0x00000017ff17d212 */ /* 0x000fe400078e33ff */
[----:B------:R-:W-:Y:S02]  /*3030*/  VOTE.ANY R64, PT, P6 ;  /* 0x0000000000407806 */ /* 0x000fe400030e0100 */
[----:B------:R-:W-:Y:S02]  /*3040*/  LOP3.LUT R23, R23, R38, RZ, 0xc0, !PT ;  /* 0x0000002617177212 */ /* 0x000fe400078ec0ff */
[----:B------:R-:W2:Y:S01]  /*3050*/  S2R R38, SR_LEMASK ;  /* 0x0000000000267919 */ /* 0x000ea20000003a00 */
[----:B------:R-:W-:-:S02]  /*3060*/  VOTE.ANY R66, PT, P0 ;  /* 0x0000000000427806 */ /* 0x000fc400000e0100 */
[----:B------:R-:W-:Y:S02]  /*3070*/  @!P6 LOP3.LUT R64, RZ, R64, RZ, 0x33, !PT ;  /* 0x00000040ff40e212 */ /* 0x000fe400078e33ff */
[----:B------:R-:W-:Y:S02]  /*3080*/  @!P0 LOP3.LUT R66, RZ, R66, RZ, 0x33, !PT ;  /* 0x00000042ff428212 */ /* 0x000fe400078e33ff */
[----:B------:R-:W-:Y:S01]  /*3090*/  LOP3.LUT R23, R64, R23, RZ, 0xc0, !PT ;  /* 0x0000001740177212 */ /* 0x000fe200078ec0ff */
[----:B------:R-:W-:-:S03]  /*30a0*/  IMAD.MOV.U32 R64, RZ, RZ, RZ ;  /* 0x000000ffff407224 */ /* 0x000fc600078e00ff */
[----:B------:R-:W-:-:S04]  /*30b0*/  LOP3.LUT R65, R66, R23, RZ, 0xc0, !PT ;  /* 0x0000001742417212 */ /* 0x000fc800078ec0ff */
[----:B------:R-:W1:Y:S02]  /*30c0*/  FLO.U32 R63, R65 ;  /* 0x00000041003f7300 */ /* 0x000e6400000e0000 */
[----:B-1----:R-:W-:Y:S02]  /*30d0*/  ISETP.NE.AND P0, PT, R72, R63, PT ;  /* 0x0000003f4800720c */ /* 0x002fe40003f05270 */
[----:B--2---:R-:W-:-:S06]  /*30e0*/  LOP3.LUT R23, R38, R65, RZ, 0xc0, !PT ;  /* 0x0000004126177212 */ /* 0x004fcc00078ec0ff */
[----:B------:R-:W1:Y:S05]  /*30f0*/  POPC R23, R23 ;  /* 0x0000001700177309 */ /* 0x000e6a0000000000 */
[----:B------:R-:W-:Y:S05]  /*3100*/  @P0 BRA `(.L_x_33) ;  /* 0x0000000000040947 */ /* 0x000fea0003800000 */
[----:B-1----:R2:W3:Y:S02]  /*3110*/  ATOMS.ADD R64, [R46], R23 ;  /* 0x000000172e40738c */ /* 0x0024e40000000000 */
.L_x_33:
[----:B------:R-:W-:Y:S05]  /*3120*/  BSYNC.RECONVERGENT B0 ;  /* 0x0000000000007941 */ /* 0x000fea0003800200 */
.L_x_32:
[----:B------:R-:W-:Y:S01]  /*3130*/  R2P PR, R24, 0x7f ;  /* 0x0000007f18007804 */ /* 0x000fe20000000000 */
[----:B------:R-:W-:Y:S01]  /*3140*/  BSSY.RECONVERGENT B0, `(.L_x_34) ;  /* 0x0000021000007945 */ /* 0x000fe20003800200 */
[----:B------:R-:W-:-:S11]  /*3150*/  IMAD.MOV.U32 R66, RZ, RZ, RZ ;  /* 0x000000ffff427224 */ /* 0x000fd600078e00ff */
[----:B0-2---:R-:W-:Y:S02]  /*3160*/  VOTE.ANY R46, PT, P0 ;  /* 0x00000000002e7806 */ /* 0x005fe400000e0100 */
[----:B------:R-:W-:Y:S02]  /*3170*/  VOTE.ANY R65, PT, P1 ;  /* 0x0000000000417806 */ /* 0x000fe400008e0100 */
[----:B------:R-:W-:Y:S02]  /*3180*/  @!P0 LOP3.LUT R46, RZ, R46, RZ, 0x33, !PT ;  /* 0x0000002eff2e8212 */ /* 0x000fe400078e33ff */
[----:B------:R-:W-:Y:S02]  /*3190*/  VOTE.ANY R67, PT, P2 ;  /* 0x0000000000437806 */ /* 0x000fe400010e0100 */
[----:B------:R-:W-:Y:S02]  /*31a0*/  @!P1 LOP3.LUT R65, RZ, R65, RZ, 0x33, !PT ;  /* 0x00000041ff419212 */ /* 0x000fe400078e33ff */
[----:B------:R-:W-:-:S02]  /*31b0*/  @!P2 LOP3.LUT R67, RZ, R67, RZ, 0x33, !PT ;  /* 0x00000043ff43a212 */ /* 0x000fc400078e33ff */
[----:B------:R-:W-:Y:S02]  /*31c0*/  LOP3.LUT R46, R65, R46, RZ, 0xc0, !PT ;  /* 0x0000002e412e7212 */ /* 0x000fe400078ec0ff */
[----:B------:R-:W-:Y:S02]  /*31d0*/  VOTE.ANY R65, PT, P3 ;  /* 0x0000000000417806 */ /* 0x000fe400018e0100 */
[----:B------:R-:W-:Y:S02]  /*31e0*/  LOP3.LUT R46, R67, R46, RZ, 0xc0, !PT ;  /* 0x0000002e432e7212 */ /* 0x000fe400078ec0ff */
[----:B------:R-:W-:Y:S02]  /*31f0*/  LOP3.LUT P0, RZ, R24, 0x80, RZ, 0xc0, !PT ;  /* 0x0000008018ff7812 */ /* 0x000fe4000780c0ff */
[----:B------:R-:W-:Y:S02]  /*3200*/  VOTE.ANY R67, PT, P4 ;  /* 0x0000000000437806 */ /* 0x000fe400020e0100 */
[----:B------:R-:W-:-:S02]  /*3210*/  @!P3 LOP3.LUT R65, RZ, R65, RZ, 0x33, !PT ;  /* 0x00000041ff41b212 */ /* 0x000fc400078e33ff */
[----:B------:R-:W-:Y:S02]  /*3220*/  @!P4 LOP3.LUT R67, RZ, R67, RZ, 0x33, !PT ;  /* 0x00000043ff43c212 */ /* 0x000fe400078e33ff */
[----:B------:R-:W-:Y:S02]  /*3230*/  LOP3.LUT R46, R65, R46, RZ, 0xc0, !PT ;  /* 0x0000002e412e7212 */ /* 0x000fe400078ec0ff */
[----:B------:R-:W-:Y:S02]  /*3240*/  VOTE.ANY R65, PT, P5 ;  /* 0x0000000000417806 */ /* 0x000fe400028e0100 */
[----:B------:R-:W-:Y:S02]  /*3250*/  LOP3.LUT R46, R67, R46, RZ, 0xc0, !PT ;  /* 0x0000002e432e7212 */ /* 0x000fe400078ec0ff */
[----:B------:R-:W-:Y:S02]  /*3260*/  VOTE.ANY R67, PT, P6 ;  /* 0x0000000000437806 */ /* 0x000fe400030e0100 */
[----:B------:R-:W-:-:S02]  /*3270*/  @!P5 LOP3.LUT R65, RZ, R65, RZ, 0x33, !PT ;  /* 0x00000041ff41d212 */ /* 0x000fc400078e33ff */
[----:B------:R-:W-:Y:S02]  /*3280*/  VOTE.ANY R69, PT, P0 ;  /* 0x0000000000457806 */ /* 0x000fe400000e0100 */
[----:B------:R-:W-:Y:S02]  /*3290*/  @!P6 LOP3.LUT R67, RZ, R67, RZ, 0x33, !PT ;  /* 0x00000043ff43e212 */ /* 0x000fe400078e33ff */
[----:B------:R-:W-:Y:S02]  /*32a0*/  LOP3.LUT R46, R65, R46, RZ, 0xc0, !PT ;  /* 0x0000002e412e7212 */ /* 0x000fe400078ec0ff */
[----:B------:R-:W-:Y:S02]  /*32b0*/  @!P0 LOP3.LUT R69, RZ, R69, RZ, 0x33, !PT ;  /* 0x00000045ff458212 */ /* 0x000fe400078e33ff */
[----:B------:R-:W-:-:S04]  /*32c0*/  LOP3.LUT R46, R67, R46, RZ, 0xc0, !PT ;  /* 0x0000002e432e7212 */ /* 0x000fc800078ec0ff */
[----:B------:R-:W-:Y:S02]  /*32d0*/  LOP3.LUT R69, R69, R46, RZ, 0xc0, !PT ;  /* 0x0000002e45457212 */ /* 0x000fe400078ec0ff */
[----:B---3--:R0:W2:Y:S02]  /*32e0*/  SHFL.IDX PT, R46, R64, R63, 0x1f ;  /* 0x00001f3f402e7589 */ /* 0x0080a400000e0000 */
[----:B------:R-:W3:Y:S01]  /*32f0*/  FLO.U32 R65, R69 ;  /* 0x0000004500417300 */ /* 0x000ee200000e0000 */
[----:B------:R-:W-:-:S07]  /*3300*/  LOP3.LUT R24, R38, R69, RZ, 0xc0, !PT ;  /* 0x0000004526187212 */ /* 0x000fce00078ec0ff */
[----:B------:R-:W4:Y:S01]  /*3310*/  POPC R24, R24 ;  /* 0x0000001800187309 */ /* 0x000f220000000000 */
[----:B---3--:R-:W-:-:S13]  /*3320*/  ISETP.NE.AND P0, PT, R72, R65, PT ;  /* 0x000000414800720c */ /* 0x008fda0003f05270 */
[----:B0-2-4-:R-:W-:Y:S05]  /*3330*/  @P0 BRA `(.L_x_35) ;  /* 0x0000000000040947 */ /* 0x015fea0003800000 */
[----:B------:R0:W2:Y:S02]  /*3340*/  ATOMS.ADD R66, [R47], R24 ;  /* 0x000000182f42738c */ /* 0x0000a40000000000 */
.L_x_35:
[----:B------:R-:W-:Y:S05]  /*3350*/  BSYNC.RECONVERGENT B0 ;  /* 0x0000000000007941 */ /* 0x000fea0003800200 */
.L_x_34:
[----:B------:R-:W-:Y:S01]  /*3360*/  R2P PR, R25, 0x7f ;  /* 0x0000007f19007804 */ /* 0x000fe20000000000 */
[----:B------:R-:W-:-:S12]  /*3370*/  BSSY.RECONVERGENT B0, `(.L_x_36) ;  /* 0x0000021000007945 */ /* 0x000fd80003800200 */
[----:B0-----:R-:W-:Y:S02]  /*3380*/  VOTE.ANY R47, PT, P0 ;  /* 0x00000000002f7806 */ /* 0x001fe400000e0100 */
        /* <DEDUP_REMOVED lines=19> */
[----:B------:R-:W-:Y:S01]  /*34c0*/  LOP3.LUT R47, R64, R47, RZ, 0xc0, !PT ;  /* 0x0000002f402f7212 */ /* 0x000fe200078ec0ff */
[----:B------:R-:W-:Y:S01]  /*34d0*/  IMAD.MOV.U32 R64, RZ, RZ, RZ ;  /* 0x000000ffff407224 */ /* 0x000fe200078e00ff */
[----:B------:R-:W-:Y:S02]  /*34e0*/  @!P0 LOP3.LUT R70, RZ, R70, RZ, 0x33, !PT ;  /* 0x00000046ff468212 */ /* 0x000fe400078e33ff */
[----:B------:R-:W-:-:S04]  /*34f0*/  LOP3.LUT R47, R68, R47, RZ, 0xc0, !PT ;  /* 0x0000002f442f7212 */ /* 0x000fc800078ec0ff */
[----:B------:R-:W-:Y:S02]  /*3500*/  LOP3.LUT R67, R70, R47, RZ, 0xc0, !PT ;  /* 0x0000002f46437212 */ /* 0x000fe400078ec0ff */
[----:B--2---:R0:W2:Y:S02]  /*3510*/  SHFL.IDX PT, R47, R66, R65, 0x1f ;  /* 0x00001f41422f7589 */ /* 0x0040a400000e0000 */
[----:B------:R-:W3:Y:S01]  /*3520*/  FLO.U32 R63, R67 ;  /* 0x00000043003f7300 */ /* 0x000ee200000e0000 */
[----:B------:R-:W-:-:S07]  /*3530*/  LOP3.LUT R25, R38, R67, RZ, 0xc0, !PT ;  /* 0x0000004326197212 */ /* 0x000fce00078ec0ff */
[----:B------:R-:W4:Y:S01]  /*3540*/  POPC R25, R25 ;  /* 0x0000001900197309 */ /* 0x000f220000000000 */
[----:B---3--:R-:W-:-:S13]  /*3550*/  ISETP.NE.AND P0, PT, R72, R63, PT ;  /* 0x0000003f4800720c */ /* 0x008fda0003f05270 */
[----:B0-2-4-:R-:W-:Y:S05]  /*3560*/  @P0 BRA `(.L_x_37) ;  /* 0x0000000000040947 */ /* 0x015fea0003800000 */
[----:B------:R0:W2:Y:S02]  /*3570*/  ATOMS.ADD R64, [R48], R25 ;  /* 0x000000193040738c */ /* 0x0000a40000000000 */
.L_x_37:
[----:B------:R-:W-:Y:S05]  /*3580*/  BSYNC.RECONVERGENT B0 ;  /* 0x0000000000007941 */ /* 0x000fea0003800200 */
.L_x_36:
[----:B------:R-:W-:Y:S01]  /*3590*/  R2P PR, R26, 0x7f ;  /* 0x0000007f1a007804 */ /* 0x000fe20000000000 */
[----:B------:R-:W-:Y:S01]  /*35a0*/  BSSY.RECONVERGENT B0, `(.L_x_38) ;  /* 0x0000021000007945 */ /* 0x000fe20003800200 */
[----:B------:R-:W-:-:S11]  /*35b0*/  IMAD.MOV.U32 R66, RZ, RZ, RZ ;  /* 0x000000ffff427224 */ /* 0x000fd600078e00ff */
        /* <DEDUP_REMOVED lines=31> */
.L_x_39:
[----:B------:R-:W-:Y:S05]  /*37b0*/  BSYNC.RECONVERGENT B0 ;  /* 0x0000000000007941 */ /* 0x000fea0003800200 */
.L_x_38:
        /* <DEDUP_REMOVED lines=34> */
.L_x_41:
[----:B------:R-:W-:Y:S05]  /*39e0*/  BSYNC.RECONVERGENT B0 ;  /* 0x0000000000007941 */ /* 0x000fea0003800200 */
.L_x_40:
        /* <DEDUP_REMOVED lines=34> */
.L_x_43:
[----:B------:R-:W-:Y:S05]  /*3c10*/  BSYNC.RECONVERGENT B0 ;  /* 0x0000000000007941 */ /* 0x000fea0003800200 */
.L_x_42:
        /* <DEDUP_REMOVED lines=12> */
[----:B------:R-:W-:Y:S01]  /*3ce0*/  VOTE.ANY R68, PT, P4 ;  /* 0x0000000000447806 */ /* 0x000fe200020e0100 */
[----:B--2---:R0:W2:Y:S01]  /*3cf0*/  SHFL.IDX PT, R29, R66, R65, 0x1f ;  /* 0x00001f41421d7589 */ /* 0x0040a200000e0000 */
        /* <DEDUP_REMOVED lines=13> */
[----:B------:R-:W-:-:S04]  /*3dd0*/  LOP3.LUT R67, R70, R51, RZ, 0xc0, !PT ;  /* 0x0000003346437212 */ /* 0x000fc800078ec0ff */
[----:B------:R-:W3:Y:S01]  /*3de0*/  FLO.U32 R63, R67 ;  /* 0x00000043003f7300 */ /* 0x000ee200000e0000 */
[----:B------:R-:W-:-:S07]  /*3df0*/  LOP3.LUT R51, R38, R67, RZ, 0xc0, !PT ;  /* 0x0000004326337212 */ /* 0x000fce00078ec0ff */
[----:B------:R-:W4:Y:S01]  /*3e00*/  POPC R51, R51 ;  /* 0x0000003300337309 */ /* 0x000f220000000000 */
[----:B---3--:R-:W-:-:S13]  /*3e10*/  ISETP.NE.AND P0, PT, R72, R63, PT ;  /* 0x0000003f4800720c */ /* 0x008fda0003f05270 */
[----:B0-2-4-:R-:W-:Y:S05]  /*3e20*/  @P0 BRA `(.L_x_45) ;  /* 0x0000000000040947 */ /* 0x015fea0003800000 */
[----:B------:R0:W2:Y:S02]  /*3e30*/  ATOMS.ADD R64, [R52], R51 ;  /* 0x000000333440738c */ /* 0x0000a40000000000 */
.L_x_45:
[----:B------:R-:W-:Y:S05]  /*3e40*/  BSYNC.RECONVERGENT B0 ;  /* 0x0000000000007941 */ /* 0x000fea0003800200 */
.L_x_44:
        /* <DEDUP_REMOVED lines=34> */
.L_x_47:
[----:B------:R-:W-:Y:S05]  /*4070*/  BSYNC.RECONVERGENT B0 ;  /* 0x0000000000007941 */ /* 0x000fea0003800200 */
.L_x_46:
        /* <DEDUP_REMOVED lines=34> */
.L_x_49:
[----:B------:R-:W-:Y:S05]  /*42a0*/  BSYNC.RECONVERGENT B0 ;  /* 0x0000000000007941 */ /* 0x000fea0003800200 */
.L_x_48:
        /* <DEDUP_REMOVED lines=34> */
.L_x_51:
[----:B------:R-:W-:Y:S05]  /*44d0*/  BSYNC.RECONVERGENT B0 ;  /* 0x0000000000007941 */ /* 0x000fea0003800200 */
.L_x_50:
        /* <DEDUP_REMOVED lines=34> */
.L_x_53:
[----:B------:R-:W-:Y:S05]  /*4700*/  BSYNC.RECONVERGENT B0 ;  /* 0x0000000000007941 */ /* 0x000fea0003800200 */
.L_x_52:
        /* <DEDUP_REMOVED lines=34> */
.L_x_55:
[----:B------:R-:W-:Y:S05]  /*4930*/  BSYNC.RECONVERGENT B0 ;  /* 0x0000000000007941 */ /* 0x000fea0003800200 */
.L_x_54:
        /* <DEDUP_REMOVED lines=34> */
.L_x_57:
[----:B------:R-:W-:Y:S05]  /*4b60*/  BSYNC.RECONVERGENT B0 ;  /* 0x0000000000007941 */ /* 0x000fea0003800200 */
.L_x_56:
[----:B------:R-:W-:Y:S01]  /*4b70*/  R2P PR, R42, 0x7f ;  /* 0x0000007f2a007804 */ /* 0x000fe20000000000 */
[----:B--2---:R2:W3:Y:S01]  /*4b80*/  SHFL.IDX PT, R64, R64, R63, 0x1f ;  /* 0x00001f3f40407589 */ /* 0x0044e200000e0000 */
[----:B------:R-:W-:Y:S11]  /*4b90*/  BSSY.RECONVERGENT B0, `(.L_x_58) ;  /* 0x0000020000007945 */ /* 0x000ff60003800200 */
[----:B0-----:R-:W-:-:S02]  /*4ba0*/  VOTE.ANY R58, PT, P0 ;  /* 0x00000000003a7806 */ /* 0x001fc400000e0100 */
[----:B------:R-:W-:Y:S02]  /*4bb0*/  VOTE.ANY R65, PT, P1 ;  /* 0x0000000000417806 */ /* 0x000fe400008e0100 */
[----:B------:R-:W-:Y:S02]  /*4bc0*/  @!P0 LOP3.LUT R58, RZ, R58, RZ, 0x33, !PT ;  /* 0x0000003aff3a8212 */ /* 0x000fe400078e33ff */
[----:B------:R-:W-:Y:S02]  /*4bd0*/  VOTE.ANY R67, PT, P2 ;  /* 0x0000000000437806 */ /* 0x000fe400010e0100 */
[----:B------:R-:W-:Y:S02]  /*4be0*/  @!P1 LOP3.LUT R65, RZ, R65, RZ, 0x33, !PT ;  /* 0x00000041ff419212 */ /* 0x000fe400078e33ff */
[----:B------:R-:W-:Y:S02]  /*4bf0*/  @!P2 LOP3.LUT R67, RZ, R67, RZ, 0x33, !PT ;  /* 0x00000043ff43a212 */ /* 0x000fe400078e33ff */
[----:B------:R-:W-:-:S02]  /*4c00*/  LOP3.LUT R58, R65, R58, RZ, 0xc0, !PT ;  /* 0x0000003a413a7212 */ /* 0x000fc400078ec0ff */
[----:B------:R-:W-:Y:S02]  /*4c10*/  VOTE.ANY R65, PT, P3 ;  /* 0x0000000000417806 */ /* 0x000fe400018e0100 */
[----:B------:R-:W-:Y:S02]  /*4c20*/  LOP3.LUT R58, R67, R58, RZ, 0xc0, !PT ;  /* 0x0000003a433a7212 */ /* 0x000fe400078ec0ff */
[----:B------:R-:W-:Y:S02]  /*4c30*/  LOP3.LUT P0, RZ, R42, 0x80, RZ, 0xc0, !PT ;  /* 0x000000802aff7812 */ /* 0x000fe4000780c0ff */
[----:B------:R-:W-:Y:S02]  /*4c40*/  VOTE.ANY R67, PT, P4 ;  /* 0x0000000000437806 */ /* 0x000fe400020e0100 */
[----:B------:R-:W-:Y:S02]  /*4c50*/  @!P3 LOP3.LUT R65, RZ, R65, RZ, 0x33, !PT ;  /* 0x00000041ff41b212 */ /* 0x000fe400078e33ff */
[----:B------:R-:W-:-:S02]  /*4c60*/  @!P4 LOP3.LUT R67, RZ, R67, RZ, 0x33, !PT ;  /* 0x00000043ff43c212 */ /* 0x000fc400078e33ff */
[----:B------:R-:W-:Y:S02]  /*4c70*/  LOP3.LUT R58, R65, R58, RZ, 0xc0, !PT ;  /* 0x0000003a413a7212 */ /* 0x000fe400078ec0ff */
[----:B------:R-:W-:Y:S02]  /*4c80*/  VOTE.ANY R65, PT, P5 ;  /* 0x0000000000417806 */ /* 0x000fe400028e0100 */
[----:B------:R-:W-:Y:S02]  /*4c90*/  LOP3.LUT R58, R67, R58, RZ, 0xc0, !PT ;  /* 0x0000003a433a7212 */ /* 0x000fe400078ec0ff */
[----:B------:R-:W-:Y:S02]  /*4ca0*/  VOTE.ANY R67, PT, P6 ;  /* 0x0000000000437806 */ /* 0x000fe400030e0100 */
[----:B------:R-:W-:Y:S02]  /*4cb0*/  @!P5 LOP3.LUT R65, RZ, R65, RZ, 0x33, !PT ;  /* 0x00000041ff41d212 */ /* 0x000fe400078e33ff */
[----:B------:R-:W-:-:S02]  /*4cc0*/  VOTE.ANY R69, PT, P0 ;  /* 0x0000000000457806 */ /* 0x000fc400000e0100 */
[----:B------:R-:W-:Y:S02]  /*4cd0*/  @!P6 LOP3.LUT R67, RZ, R67, RZ, 0x33, !PT ;  /* 0x00000043ff43e212 */ /* 0x000fe400078e33ff */
[----:B------:R-:W-:Y:S01]  /*4ce0*/  LOP3.LUT R58, R65, R58, RZ, 0xc0, !PT ;  /* 0x0000003a413a7212 */ /* 0x000fe200078ec0ff */
[----:B------:R-:W-:Y:S01]  /*4cf0*/  IMAD.MOV.U32 R65, RZ, RZ, RZ ;  /* 0x000000ffff417224 */ /* 0x000fe200078e00ff */
[----:B------:R-:W-:Y:S02]  /*4d00*/  @!P0 LOP3.LUT R69, RZ, R69, RZ, 0x33, !PT ;  /* 0x00000045ff458212 */ /* 0x000fe400078e33ff */
[----:B------:R-:W-:-:S04]  /*4d10*/  LOP3.LUT R58, R67, R58, RZ, 0xc0, !PT ;  /* 0x0000003a433a7212 */ /* 0x000fc800078ec0ff */
[----:B------:R-:W-:-:S04]  /*4d20*/  LOP3.LUT R69, R69, R58, RZ, 0xc0, !PT ;  /* 0x0000003a45457212 */ /* 0x000fc800078ec0ff */
[----:B------:R-:W0:Y:S01]  /*4d30*/  FLO.U32 R58, R69 ;  /* 0x00000045003a7300 */ /* 0x000e2200000e0000 */
[----:B------:R-:W-:-:S07]  /*4d40*/  LOP3.LUT R42, R38, R69, RZ, 0xc0, !PT ;  /* 0x00000045262a7212 */ /* 0x000fce00078ec0ff */
[----:B------:R-:W4:Y:S01]  /*4d50*/  POPC R42, R42 ;  /* 0x0000002a002a7309 */ /* 0x000f220000000000 */
[----:B0-----:R-:W-:-:S13]  /*4d60*/  ISETP.NE.AND P0, PT, R72, R58, PT ;  /* 0x0000003a4800720c */ /* 0x001fda0003f05270 */
[----:B--234-:R-:W-:Y:S05]  /*4d70*/  @P0 BRA `(.L_x_59) ;  /* 0x0000000000040947 */ /* 0x01cfea0003800000 */
[----:B------:R0:W2:Y:S02]  /*4d80*/  ATOMS.ADD R65, [R59], R42 ;  /* 0x0000002a3b41738c */ /* 0x0000a40000000000 */
.L_x_59:
[----:B------:R-:W-:Y:S05]  /*4d90*/  BSYNC.RECONVERGENT B0 ;  /* 0x0000000000007941 */ /* 0x000fea0003800200 */
.L_x_58:
        /* <DEDUP_REMOVED lines=34> */
.L_x_61:
[----:B------:R-:W-:Y:S05]  /*4fc0*/  BSYNC.RECONVERGENT B0 ;  /* 0x0000000000007941 */ /* 0x000fea0003800200 */
.L_x_60:
[----:B------:R-:W-:Y:S01]  /*4fd0*/  R2P PR, R44, 0x7f ;  /* 0x0000007f2c007804 */ /* 0x000fe20000000000 */
[----:B--2---:R2:W3:Y:S01]  /*4fe0*/  SHFL.IDX PT, R66, R66, R59, 0x1f ;  /* 0x00001f3b42427589 */ /* 0x0044e200000e0000 */
[----:B------:R-:W-:Y:S11]  /*4ff0*/  BSSY.RECONVERGENT B0, `(.L_x_62) ;  /* 0x0000020000007945 */ /* 0x000ff60003800200 */
[----:B------:R-:W-:-:S02]  /*5000*/  VOTE.ANY R58, PT, P0 ;  /* 0x00000000003a7806 */ /* 0x000fc400000e0100 */
        /* <DEDUP_REMOVED lines=24> */
[----:B------:R-:W4:Y:S01]  /*5190*/  FLO.U32 R58, R69 ;  /* 0x00000045003a7300 */ /* 0x000f2200000e0000 */
[----:B------:R-:W-:-:S07]  /*51a0*/  LOP3.LUT R44, R38, R69, RZ, 0xc0, !PT ;  /* 0x00000045262c7212 */ /* 0x000fce00078ec0ff */
[----:B------:R-:W0:Y:S01]  /*51b0*/  POPC R44, R44 ;  /* 0x0000002c002c7309 */ /* 0x000e220000000000 */
[----:B----4-:R-:W-:-:S13]  /*51c0*/  ISETP.NE.AND P0, PT, R72, R58, PT ;  /* 0x0000003a4800720c */ /* 0x010fda0003f05270 */
[----:B0-23--:R-:W-:Y:S05]  /*51d0*/  @P0 BRA `(.L_x_63) ;  /* 0x0000000000040947 */ /* 0x00dfea0003800000 */
[----:B------:R0:W2:Y:S02]  /*51e0*/  ATOMS.ADD R63, [R61], R44 ;  /* 0x0000002c3d3f738c */ /* 0x0000a40000000000 */
.L_x_63:
[----:B------:R-:W-:Y:S05]  /*51f0*/  BSYNC.RECONVERGENT B0 ;  /* 0x0000000000007941 */ /* 0x000fea0003800200 */
.L_x_62:
        /* <DEDUP_REMOVED lines=28> */
[----:B0-----:R-:W0:Y:S01]  /*53c0*/  FLO.U32 R61, R59 ;  /* 0x0000003b003d7300 */ /* 0x001e2200000e0000 */
[----:B------:R-:W-:-:S07]  /*53d0*/  LOP3.LUT R38, R38, R59, RZ, 0xc0, !PT ;  /* 0x0000003b26267212 */ /* 0x000fce00078ec0ff */
[----:B------:R2:W4:Y:S01]  /*53e0*/  POPC R45, R38 ;  /* 0x00000026002d7309 */ /* 0x0005220000000000 */
[----:B0-----:R-:W-:-:S13]  /*53f0*/  ISETP.NE.AND P0, PT, R72, R61, PT ;  /* 0x0000003d4800720c */ /* 0x001fda0003f05270 */
[----:B--234-:R-:W-:Y:S05]  /*5400*/  @P0 BRA `(.L_x_65) ;  /* 0x0000000000040947 */ /* 0x01cfea0003800000 */
[----:B------:R0:W2:Y:S02]  /*5410*/  ATOMS.ADD R60, [R62], R45 ;  /* 0x0000002d3e3c738c */ /* 0x0000a40000000000 */
.L_x_65:
[----:B------:R-:W-:Y:S05]  /*5420*/  BSYNC.RECONVERGENT B0 ;  /* 0x0000000000007941 */ /* 0x000fea0003800200 */
.L_x_64:
[----:B------:R-:W-:Y:S01]  /*5430*/  BAR.SYNC.DEFER_BLOCKING 0x0 ;  /* 0x0000000000007b1d */ /* 0x000fe20000010000 */
[----:B-1----:R-:W-:Y:S01]  /*5440*/  IMAD.IADD R23, R23, 0x1, R46 ;  /* 0x0000000117177824 */ /* 0x002fe200078e022e */
[----:B------:R-:W-:Y:S01]  /*5450*/  ISETP.NE.AND P0, PT, R71, RZ, PT ;  /* 0x000000ff4700720c */ /* 0x000fe20003f05270 */
[----:B------:R-:W-:Y:S02]  /*5460*/  IMAD.IADD R47, R24, 0x1, R47 ;  /* 0x00000001182f7824 */ /* 0x000fe400078e022f */
[----:B------:R-:W-:Y:S01]  /*5470*/  IMAD.IADD R25, R25, 0x1, R48 ;  /* 0x0000000119197824 */ /* 0x000fe200078e0230 */
[----:B------:R-:W-:Y:S01]  /*5480*/  BSSY B1, `(.L_x_66) ;  /* 0x0000063000017945 */ /* 0x000fe20003800000 */
[----:B------:R-:W-:Y:S01]  /*5490*/  IMAD.IADD R49, R26, 0x1, R49 ;  /* 0x000000011a317824 */ /* 0x000fe200078e0231 */
[----:B--2---:R1:W2:Y:S01]  /*54a0*/  SHFL.IDX PT, R38, R60, R61, 0x1f ;  /* 0x00001f3d3c267589 */ /* 0x0042a200000e0000 */
[----:B------:R-:W-:Y:S02]  /*54b0*/  IMAD.IADD R27, R27, 0x1, R50 ;  /* 0x000000011b1b7824 */ /* 0x000fe400078e0232 */
[----:B------:R-:W-:-:S02]  /*54c0*/  IMAD R23, R23, 0x4, R0 ;  /* 0x0000000417177824 */ /* 0x000fc400078e0200 */
[----:B------:R-:W-:Y:S02]  /*54d0*/  IMAD.IADD R59, R28, 0x1, R29 ;  /* 0x000000011c3b7824 */ /* 0x000fe400078e021d */
[----:B------:R-:W-:Y:S02]  /*54e0*/  IMAD R24, R47, 0x4, R0 ;  /* 0x000000042f187824 */ /* 0x000fe400078e0200 */
[----:B------:R-:W-:Y:S02]  /*54f0*/  IMAD.IADD R51, R51, 0x1, R52 ;  /* 0x0000000133337824 */ /* 0x000fe400078e0234 */
[--C-:B------:R-:W-:Y:S02]  /*5500*/  IMAD R29, R25, 0x4, R0.reuse ;  /* 0x00000004191d7824 */ /* 0x100fe400078e0200 */
[----:B------:R-:W-:Y:S02]  /*5510*/  IMAD.IADD R53, R30, 0x1, R53 ;  /* 0x000000011e357824 */ /* 0x000fe400078e0235 */
[----:B------:R-:W-:Y:S01]  /*5520*/  IMAD R28, R49, 0x4, R0 ;  /* 0x00000004311c7824 */ /* 0x000fe200078e0200 */
[----:B------:R3:W-:Y:S01]  /*5530*/  STS [R23+-0x4], R4 ;  /* 0xfffffc0417007388 */ /* 0x0007e20000000800 */
[----:B------:R-:W-:-:S02]  /*5540*/  IMAD.IADD R31, R31, 0x1, R54 ;  /* 0x000000011f1f7824 */ /* 0x000fc400078e0236 */
[--C-:B------:R-:W-:Y:S01]  /*5550*/  IMAD R27, R27, 0x4, R0.reuse ;  /* 0x000000041b1b7824 */ /* 0x100fe200078e0200 */
[----:B------:R4:W-:Y:S01]  /*5560*/  STS [R24+-0x4], R5 ;  /* 0xfffffc0518007388 */ /* 0x0009e20000000800 */
[----:B------:R-:W-:Y:S02]  /*5570*/  IMAD.IADD R55, R32, 0x1, R55 ;  /* 0x0000000120377824 */ /* 0x000fe400078e0237 */
[----:B------:R-:W-:Y:S01]  /*5580*/  IMAD R26, R59, 0x4, R0 ;  /* 0x000000043b1a7824 */ /* 0x000fe200078e0200 */
[----:B------:R-:W-:Y:S01]  /*5590*/  STS [R29+-0x4], R6 ;  /* 0xfffffc061d007388 */ /* 0x000fe20000000800 */
[----:B-1----:R-:W-:Y:S02]  /*55a0*/  IMAD.IADD R61, R33, 0x1, R56 ;  /* 0x00000001213d7824 */ /* 0x002fe400078e0238 */
[----:B------:R-:W-:Y:S01]  /*55b0*/  IMAD R25, R51, 0x4, R0 ;  /* 0x0000000433197824 */ /* 0x000fe200078e0200 */
[----:B------:R1:W-:Y:S01]  /*55c0*/  STS [R28+-0x4], R7 ;  /* 0xfffffc071c007388 */ /* 0x0003e20000000800 */
[----:B------:R-:W-:-:S02]  /*55d0*/  IMAD.IADD R57, R34, 0x1, R57 ;  /* 0x0000000122397824 */ /* 0x000fc400078e0239 */
[----:B---3--:R-:W-:Y:S01]  /*55e0*/  IMAD R4, R53, 0x4, R0 ;  /* 0x0000000435047824 */ /* 0x008fe200078e0200 */
[----:B------:R-:W-:Y:S01]  /*55f0*/  STS [R27+-0x4], R8 ;  /* 0xfffffc081b007388 */ /* 0x000fe20000000800 */
[----:B------:R-:W-:Y:S02]  /*5600*/  IMAD.IADD R35, R35, 0x1, R64 ;  /* 0x0000000123237824 */ /* 0x000fe400078e0240 */
[--C-:B----4-:R-:W-:Y:S01]  /*5610*/  IMAD R5, R31, 0x4, R0.reuse ;  /* 0x000000041f057824 */ /* 0x110fe200078e0200 */
[----:B------:R3:W-:Y:S01]  /*5620*/  STS [R26+-0x4], R9 ;  /* 0xfffffc091a007388 */ /* 0x0007e20000000800 */
        /* <DEDUP_REMOVED lines=8> */
[----:B------:R4:W-:Y:S01]  /*56b0*/  STS [R5+-0x4], R12 ;  /* 0xfffffc0c05007388 */ /* 0x0009e20000000800 */
[----:B--2---:R-:W-:Y:S02]  /*56c0*/  IMAD.IADD R33, R45, 0x1, R38 ;  /* 0x000000012d217824 */ /* 0x004fe400078e0226 */
[--C-:B-1----:R-:W-:Y:S01]  /*56d0*/  IMAD R7, R35, 0x4, R0.reuse ;  /* 0x0000000423077824 */ /* 0x102fe200078e0200 */
[----:B------:R4:W-:Y:S01]  /*56e0*/  STS [R30+-0x4], R13 ;  /* 0xfffffc0d1e007388 */ /* 0x0009e20000000800 */
[----:B------:R-:W-:-:S02]  /*56f0*/  IMAD R6, R65, 0x4, R0 ;  /* 0x0000000441067824 */ /* 0x000fc400078e0200 */
[--C-:B---3--:R-:W-:Y:S01]  /*5700*/  IMAD R9, R43, 0x4, R0.reuse ;  /* 0x000000042b097824 */ /* 0x108fe200078e0200 */
[----:B------:R4:W-:Y:S01]  /*5710*/  STS [R31+-0x4], R14 ;  /* 0xfffffc0e1f007388 */ /* 0x0009e20000000800 */
[--C-:B------:R-:W-:Y:S02]  /*5720*/  IMAD R8, R63, 0x4, R0.reuse ;  /* 0x000000043f087824 */ /* 0x100fe400078e0200 */
[--C-:B------:R-:W-:Y:S01]  /*5730*/  IMAD R33, R33, 0x4, R0.reuse ;  /* 0x0000000421217824 */ /* 0x100fe200078e0200 */
[----:B------:R4:W-:Y:S01]  /*5740*/  STS [R32+-0x4], R15 ;  /* 0xfffffc0f20007388 */ /* 0x0009e20000000800 */
[----:B------:R-:W-:-:S03]  /*5750*/  IMAD R35, R37, 0x8, R0 ;  /* 0x0000000825237824 */ /* 0x000fc600078e0200 */
[----:B------:R4:W-:Y:S04]  /*5760*/  STS [R7+-0x4], R16 ;  /* 0xfffffc1007007388 */ /* 0x0009e80000000800 */
[----:B------:R4:W-:Y:S04]  /*5770*/  STS [R6+-0x4], R17 ;  /* 0xfffffc1106007388 */ /* 0x0009e80000000800 */
[----:B------:R4:W-:Y:S04]  /*5780*/  STS [R9+-0x4], R18 ;  /* 0xfffffc1209007388 */ /* 0x0009e80000000800 */
[----:B------:R4:W-:Y:S04]  /*5790*/  STS [R8+-0x4], R19 ;  /* 0xfffffc1308007388 */ /* 0x0009e80000000800 */
[----:B------:R4:W-:Y:S01]  /*57a0*/  STS [R33+-0x4], R20 ;  /* 0xfffffc1421007388 */ /* 0x0009e20000000800 */
[----:B------:R-:W-:Y:S05]  /*57b0*/  @P0 BRA `(.L_x_67) ;  /* 0x0000000000bc0947 */ /* 0x000fea0003800000 */
[----:B------:R-:W4:Y:S02]  /*57c0*/  LDCU.64 UR6, c[0x0][0x398] ;  /* 0x00007300ff0677ac */ /* 0x000f240008000a00 */
[----:B----4-:R-:W-:-:S04]  /*57d0*/  LEA R12, P0, R37, UR6, 0x3 ;  /* 0x00000006250c7c11 */ /* 0x010fc8000f8018ff */
[----:B------:R-:W-:-:S05]  /*57e0*/  LEA.HI.X R13, R37, UR7, RZ, 0x3, P0 ;  /* 0x00000007250d7c11 */ /* 0x000fca00080f1cff */
[----:B------:R-:W2:Y:S01]  /*57f0*/  LDG.E.64 R10, desc[UR8][R12.64] ;  /* 0x000000080c0a7981 */ /* 0x000ea2000c1e1b00 */
[----:B------:R-:W-:Y:S02]  /*5800*/  SHF.R.S32.HI R15, RZ, 0x1f, R39 ;  /* 0x0000001fff0f7819 */ /* 0x000fe40000011427 */
[----:B--2---:R-:W-:-:S05]  /*5810*/  IADD3 R10, P0, PT, -R39, R10, RZ ;  /* 0x0000000a270a7210 */ /* 0x004fca0007f1e1ff */
[----:B------:R-:W-:Y:S01]  /*5820*/  IMAD.X R11, R11, 0x1, ~R15, P0 ;  /* 0x000000010b0b7824 */ /* 0x000fe200000e0e0f */
[----:B------:R-:W-:Y:S01]  /*5830*/  ISETP.GE.AND P0, PT, R2, 0x1, PT ;  /* 0x000000010200780c */ /* 0x000fe20003f06270 */
[----:B------:R-:W-:-:S03]  /*5840*/  IMAD.MOV.U32 R15, RZ, RZ, R22 ;  /* 0x000000ffff0f7224 */ /* 0x000fc600078e0016 */
[----:B------:R1:W-:Y:S09]  /*5850*/  STS.64 [R35+0x6600], R10 ;  /* 0x0066000a23007388 */ /* 0x0003f20000000a00 */
[----:B------:R-:W-:Y:S05]  /*5860*/  @!P0 BRA `(.L_x_68) ;  /* 0x00000000006c8947 */ /* 0x000fea0003800000 */
[----:B------:R-:W-:Y:S01]  /*5870*/  BSSY B0, `(.L_x_69) ;  /* 0x0000019000007945 */ /* 0x000fe20003800000 */
[----:B------:R-:W-:Y:S02]  /*5880*/  IMAD.MOV.U32 R12, RZ, RZ, -0x1 ;  /* 0xffffffffff0c7424 */ /* 0x000fe400078e00ff */
[----:B------:R-:W-:Y:S02]  /*5890*/  IMAD.MOV.U32 R13, RZ, RZ, R2 ;  /* 0x000000ffff0d7224 */ /* 0x000fe400078e0002 */
[----:B------:R-:W-:-:S07]  /*58a0*/  IMAD.MOV.U32 R15, RZ, RZ, R22 ;  /* 0x000000ffff0f7224 */ /* 0x000fce00078e0016 */
.L_x_73:
[----:B-1----:R-:W1:Y:S01]  /*58b0*/  LDC.64 R10, c[0x0][0x380] ;  /* 0x0000e000ff0a7b82 */ /* 0x002e620000000a00 */
[----:B------:R-:W-:Y:S01]  /*58c0*/  VIADD R19, R13, 0xffffffff ;  /* 0xffffffff0d137836 */ /* 0x000fe20000000000 */
[----:B------:R-:W-:Y:S03]  /*58d0*/  BSSY B2, `(.L_x_70) ;  /* 0x0000008000027945 */ /* 0x000fe60003800000 */
[----:B------:R-:W-:-:S04]  /*58e0*/  IMAD R17, R19, 0x100, R37 ;  /* 0x0000010013117824 */ /* 0x000fc800078e0225 */
[----:B-1----:R-:W-:-:S07]  /*58f0*/  IMAD.WIDE R10, R17, 0x4, R10 ;  /* 0x00000004110a7825 */ /* 0x002fce00078e020a */
.L_x_71:
[----:B------:R-:W-:Y:S05]  /*5900*/  YIELD ;  /* 0x0000000000007946 */ /* 0x000fea0003800000 */
[----:B------:R1:W-:Y:S06]  /*5910*/  MEMBAR.SC.CTA ;  /* 0x0000000000007992 */ /* 0x0003ec0000000000 */
[----:B-1----:R-:W2:Y:S02]  /*5920*/  LDG.E.STRONG.SYS R14, desc[UR8][R10.64] ;  /* 0x000000080a0e7981 */ /* 0x002ea4000c1f5900 */
[----:B--2---:R-:W-:-:S13]  /*5930*/  ISETP.NE.AND P0, PT, R14, RZ, PT ;  /* 0x000000ff0e00720c */ /* 0x004fda0003f05270 */
[----:B------:R-:W-:Y:S05]  /*5940*/  @!P0 BRA `(.L_x_71) ;  /* 0xfffffffc00ec8947 */ /* 0x000fea000383ffff */
[----:B------:R-:W-:Y:S05]  /*5950*/  BSYNC B2 ;  /* 0x0000000000027941 */ /* 0x000fea0003800000 */
.L_x_70:
[----:B------:R-:W-:Y:S01]  /*5960*/  BSSY.RECONVERGENT B2, `(.L_x_72) ;  /* 0x0000006000027945 */ /* 0x000fe20003800200 */
[C---:B------:R-:W-:Y:S02]  /*5970*/  ISETP.GT.AND P0, PT, R14.reuse, -0x1, PT ;  /* 0xffffffff0e00780c */ /* 0x040fe40003f04270 */
[----:B------:R-:W-:Y:S01]  /*5980*/  LOP3.LUT R14, R14, 0x3fffffff, RZ, 0xc0, !PT ;  /* 0x3fffffff0e0e7812 */ /* 0x000fe200078ec0ff */
[----:B------:R-:W-:Y:S05]  /*5990*/  WARPSYNC.EXCLUSIVE R12 ;  /* 0x000000000c007348 */ /* 0x000fea0003a00000 */
[----:B------:R-:W-:-:S05]  /*59a0*/  IMAD.IADD R15, R14, 0x1, R15 ;  /* 0x000000010e0f7824 */ /* 0x000fca00078e020f */
[----:B------:R-:W-:-:S07]  /*59b0*/  VOTE.ANY R12, PT, P0 ;  /* 0x00000000000c7806 */ /* 0x000fce00000e0100 */
[----:B------:R-:W-:Y:S05]  /*59c0*/  BSYNC.RECONVERGENT B2 ;  /* 0x0000000000027941 */ /* 0x000fea0003800200 */
.L_x_72:
[----:B------:R-:W-:Y:S01]  /*59d0*/  ISETP.GT.U32.AND P1, PT, R13, 0x1, PT ;  /* 0x000000010d00780c */ /* 0x000fe20003f24070 */
[----:B------:R-:W-:-:S12]  /*59e0*/  IMAD.MOV.U32 R13, RZ, RZ, R19 ;  /* 0x000000ffff0d7224 */ /* 0x000fd800078e0013 */
[----:B------:R-:W-:Y:S05]  /*59f0*/  @P0 BRA P1, `(.L_x_73) ;  /* 0xfffffffc00ac0947 */ /* 0x000fea000083ffff */
[----:B------:R-:W-:Y:S05]  /*5a00*/  BSYNC B0 ;  /* 0x0000000000007941 */ /* 0x000fea0003800000 */
.L_x_69:
[----:B------:R2:W3:Y:S02]  /*5a10*/  LDS.64 R10, [R35+0x6600] ;  /* 0x00660000230a7984 */ /* 0x0004e40000000a00 */
.L_x_68:
[----:B------:R-:W4:Y:S01]  /*5a20*/  LDC.64 R12, c[0x0][0x380] ;  /* 0x0000e000ff0c7b82 */ /* 0x000f220000000a00 */
[C---:B------:R-:W-:Y:S01]  /*5a30*/  IMAD.IADD R17, R15.reuse, 0x1, -R22 ;  /* 0x000000010f117824 */ /* 0x040fe200078e0a16 */
[----:B------:R-:W-:Y:S01]  /*5a40*/  LOP3.LUT R15, R15, 0x80000000, RZ, 0xfc, !PT ;  /* 0x800000000f0f7812 */ /* 0x000fe200078efcff */
[----:B------:R-:W-:-:S03]  /*5a50*/  IMAD R19, R2, 0x100, R37 ;  /* 0x0000010002137824 */ /* 0x000fc600078e0225 */
[----:B-1-3--:R-:W-:-:S04]  /*5a60*/  IADD3 R10, P0, PT, R17, R10, RZ ;  /* 0x0000000a110a7210 */ /* 0x00afc80007f1e0ff */
[----:B------:R-:W-:-:S05]  /*5a70*/  LEA.HI.X.SX32 R11, R17, R11, 0x1, P0 ;  /* 0x0000000b110b7211 */ /* 0x000fca00000f0eff */
[----:B------:R1:W-:Y:S01]  /*5a80*/  STS.64 [R35+0x6600], R10 ;  /* 0x0066000a23007388 */ /* 0x0003e20000000a00 */
[----:B----4-:R-:W-:-:S05]  /*5a90*/  IMAD.WIDE R12, R19, 0x4, R12 ;  /* 0x00000004130c7825 */ /* 0x010fca00078e020c */
[----:B------:R1:W-:Y:S02]  /*5aa0*/  STG.E.STRONG.SYS desc[UR8][R12.64], R15 ;  /* 0x0000000f0c007986 */ /* 0x0003e4000c115908 */
.L_x_67:
[----:B------:R-:W-:Y:S05]  /*5ab0*/  BSYNC B1 ;  /* 0x0000000000017941 */ /* 0x000fea0003800000 */
.L_x_66:
[----:B-1--4-:R-:W1:Y:S01]  /*5ac0*/  LDC.64 R14, c[0x0][0x390] ;  /* 0x0000e400ff0e7b82 */ /* 0x012e620000000a00 */
[----:B------:R-:W-:-:S04]  /*5ad0*/  IMAD R10, R2, 0x1980, RZ ;  /* 0x00001980020a7824 */ /* 0x000fc800078e02ff */
[----:B------:R-:W-:-:S03]  /*5ae0*/  VIADD R10, R10, 0x1980 ;  /* 0x000019800a0a7836 */ /* 0x000fc60000000000 */
[----:B------:R-:W3:Y:S01]  /*5af0*/  LDC R11, c[0x0][0x3c0] ;  /* 0x0000f000ff0b7b82 */ /* 0x000ee20000000800 */
[----:B-1----:R-:W-:Y:S02]  /*5b00*/  ISETP.EQ.U32.AND P1, PT, R14, RZ, PT ;  /* 0x000000ff0e00720c */ /* 0x002fe40003f22070 */
[----:B---3--:R-:W-:-:S04]  /*5b10*/  ISETP.GE.AND P0, PT, R10, R11, PT ;  /* 0x0000000b0a00720c */ /* 0x008fc80003f06270 */
[----:B------:R-:W-:-:S04]  /*5b20*/  ISETP.EQ.OR.EX P0, PT, R15, RZ, !P0, P1 ;  /* 0x000000ff0f00720c */ /* 0x000fc80004702710 */
[----:B------:R-:W-:-:S13]  /*5b30*/  ISETP.GT.U32.OR P0, PT, R37, 0xff, P0 ;  /* 0x000000ff2500780c */ /* 0x000fda0000704470 */
[----:B------:R-:W-:Y:S05]  /*5b40*/  @P0 BRA `(.L_x_74) ;  /* 0x0000000000200947 */ /* 0x000fea0003800000 */
[----:B------:R-:W1:Y:S01]  /*5b50*/  LDS.64 R12, [R35+0x6600] ;  /* 0x00660000230c7984 */ /* 0x000e620000000a00 */
[C---:B------:R-:W-:Y:S02]  /*5b60*/  LEA R14, P2, R37.reuse, R14, 0x3 ;  /* 0x0000000e250e7211 */ /* 0x040fe400078418ff */
[--C-:B------:R-:W-:Y:S02]  /*5b70*/  SHF.R.S32.HI R17, RZ, 0x1f, R22.reuse ;  /* 0x0000001fff117819 */ /* 0x100fe40000011416 */
[----:B------:R-:W-:Y:S02]  /*5b80*/  LEA.HI.X R15, R37, R15, RZ, 0x3, P2 ;  /* 0x0000000f250f7211 */ /* 0x000fe400010f1cff */
[----:B-1----:R-:W-:Y:S02]  /*5b90*/  IADD3 R12, P0, P1, R12, R39, R22 ;  /* 0x000000270c0c7210 */ /* 0x002fe4000791e016 */
[----:B------:R-:W-:-:S04]  /*5ba0*/  SHF.R.S32.HI R39, RZ, 0x1f, R39 ;  /* 0x0000001fff277819 */ /* 0x000fc80000011427 */
[----:B------:R-:W-:-:S05]  /*5bb0*/  IADD3.X R13, PT, PT, R13, R39, R17, P0, P1 ;  /* 0x000000270d0d7210 */ /* 0x000fca00007e2411 */
[----:B------:R1:W-:Y:S02]  /*5bc0*/  STG.E.64 desc[UR8][R14.64], R12 ;  /* 0x0000000c0e007986 */ /* 0x0003e4000c101b08 */
.L_x_74:
[----:B------:R-:W-:Y:S01]  /*5bd0*/  ISETP.GT.AND P0, PT, R10, R11, PT ;  /* 0x0000000b0a00720c */ /* 0x000fe20003f04270 */
[----:B------:R-:W-:Y:S05]  /*5be0*/  WARPSYNC.ALL ;  /* 0x0000000000007948 */ /* 0x000fea0003800000 */
[----:B------:R-:W-:Y:S07]  /*5bf0*/  BAR.SYNC.DEFER_BLOCKING 0x0 ;  /* 0x0000000000007b1d */ /* 0x000fee0000010000 */
[----:B------:R-:W-:Y:S05]  /*5c00*/  @P0 BRA `(.L_x_75) ;  /* 0x0000000800f80947 */ /* 0x000fea0003800000 */
[----:B------:R-:W3:Y:S01]  /*5c10*/  LDS R19, [R21] ;  /* 0x0000000015137984 */ /* 0x000ee20000000800 */
[----:B------:R-:W3:Y:S01]  /*5c20*/  LDCU UR5, c[0x0][0x3c4] ;  /* 0x00007880ff0577ac */ /* 0x000ee20008000800 */
[----:B------:R-:W4:Y:S01]  /*5c30*/  LDCU.64 UR6, c[0x0][0x3a0] ;  /* 0x00007400ff0677ac */ /* 0x000f220008000a00 */
[----:B---3--:R-:W-:-:S04]  /*5c40*/  SHF.R.U32.HI R10, RZ, UR5, R19 ;  /* 0x00000005ff0a7c19 */ /* 0x008fc80008011613 */
[----:B-1----:R-:W-:-:S05]  /*5c50*/  LOP3.LUT R13, R10, UR4, RZ, 0x30, !PT ;  /* 0x000000040a0d7c12 */ /* 0x002fca000f8e30ff */
[----:B------:R-:W-:-:S06]  /*5c60*/  IMAD R12, R13, 0x8, R0 ;  /* 0x000000080d0c7824 */ /* 0x000fcc00078e0200 */
[----:B------:R-:W1:Y:S02]  /*5c70*/  LDS.64 R12, [R12+0x6600] ;  /* 0x006600000c0c7984 */ /* 0x000e640000000a00 */
[----:B-1----:R-:W-:-:S05]  /*5c80*/  IADD3 R10, P1, PT, R12, R37, RZ ;  /* 0x000000250c0a7210 */ /* 0x002fca0007f3e0ff */
[----:B------:R-:W-:Y:S01]  /*5c90*/  IMAD.X R13, RZ, RZ, R13, P1 ;  /* 0x000000ffff0d7224 */ /* 0x000fe200008e060d */
[----:B----4-:R-:W-:-:S04]  /*5ca0*/  LEA R14, P1, R10, UR6, 0x2 ;  /* 0x000000060a0e7c11 */ /* 0x010fc8000f8210ff */
[----:B------:R-:W-:-:S05]  /*5cb0*/  LEA.HI.X R15, R10, UR7, R13, 0x2, P1 ;  /* 0x000000070a0f7c11 */ /* 0x000fca00088f140d */
[----:B------:R-:W-:Y:S01]  /*5cc0*/  STG.E desc[UR8][R14.64], R19 ;  /* 0x000000130e007986 */ /* 0x000fe2000c101908 */
[----:B------:R-:W-:-:S03]  /*5cd0*/  NOP ;  /* 0x0000000000007918 */ /* 0x000fc60000000000 */
[----:B--2---:R-:W1:Y:S02]  /*5ce0*/  LDS R35, [R21+0x600] ;  /* 0x0006000015237984 */ /* 0x004e640000000800 */
[----:B-1----:R-:W-:-:S04]  /*5cf0*/  SHF.R.U32.HI R10, RZ, UR5, R35 ;  /* 0x00000005ff0a7c19 */ /* 0x002fc80008011623 */
[----:B------:R-:W-:-:S05]  /*5d00*/  LOP3.LUT R13, R10, UR4, RZ, 0x30, !PT ;  /* 0x000000040a0d7c12 */ /* 0x000fca000f8e30ff */
[----:B------:R-:W-:-:S06]  /*5d10*/  IMAD R12, R13, 0x8, R0 ;  /* 0x000000080d0c7824 */ /* 0x000fcc00078e0200 */
[----:B------:R-:W1:Y:S02]  /*5d20*/  LDS.64 R12, [R12+0x6600] ;  /* 0x006600000c0c7984 */ /* 0x000e640000000a00 */
[----:B-1----:R-:W-:-:S05]  /*5d30*/  IADD3 R10, P1, PT, R12, R37, RZ ;  /* 0x000000250c0a7210 */ /* 0x002fca0007f3e0ff */
[----:B------:R-:W-:Y:S01]  /*5d40*/  IMAD.X R13, RZ, RZ, R13, P1 ;  /* 0x000000ffff0d7224 */ /* 0x000fe200008e060d */
[----:B------:R-:W-:-:S04]  /*5d50*/  LEA R16, P1, R10, UR6, 0x2 ;  /* 0x000000060a107c11 */ /* 0x000fc8000f8210ff */
[----:B------:R-:W-:-:S05]  /*5d60*/  LEA.HI.X R17, R10, UR7, R13, 0x2, P1 ;  /* 0x000000070a117c11 */ /* 0x000fca00088f140d */
[----:B------:R-:W-:Y:S01]  /*5d70*/  STG.E desc[UR8][R16.64+0x600], R35 ;  /* 0x0006002310007986 */ /* 0x000fe2000c101908 */
[----:B------:R-:W-:-:S03]  /*5d80*/  NOP ;  /* 0x0000000000007918 */ /* 0x000fc60000000000 */
[----:B------:R-:W1:Y:S02]  /*5d90*/  LDS R19, [R21+0xc00] ;  /* 0x000c000015137984 */ /* 0x000e640000000800 */
[----:B-1----:R-:W-:-:S04]  /*5da0*/  SHF.R.U32.HI R10, RZ, UR5, R19 ;  /* 0x00000005ff0a7c19 */ /* 0x002fc80008011613 */
[----:B------:R-:W-:-:S05]  /*5db0*/  LOP3.LUT R13, R10, UR4, RZ, 0x30, !PT ;  /* 0x000000040a0d7c12 */ /* 0x000fca000f8e30ff */
[----:B------:R-:W-:-:S05]  /*5dc0*/  IMAD R18, R13, 0x8, R0 ;  /* 0x000000080d127824 */ /* 0x000fca00078e0200 */
        /* <DEDUP_REMOVED lines=159> */
[----:B------:R1:W-:Y:S01]  /*67c0*/  STG.E desc[UR8][R12.64+0x6000], R15 ;  /* 0x0060000f0c007986 */ /* 0x0003e2000c101908 */
[----:B------:R-:W-:Y:S01]  /*67d0*/  NOP ;  /* 0x0000000000007918 */ /* 0x000fe20000000000 */
[----:B------:R-:W-:Y:S05]  /*67e0*/  BRA `(.L_x_76) ;  /* 0x0000001000c87947 */ /* 0x000fea0003800000 */
.L_x_75:
[----:B-1----:R-:W-:Y:S01]  /*67f0*/  IMAD R13, R2, -0x1980, R11 ;  /* 0xffffe680020d7824 */ /* 0x002fe200078e020b */
[----:B------:R-:W-:Y:S01]  /*6800*/  BSSY.RECONVERGENT B0, `(.L_x_77) ;  /* 0x000001a000007945 */ /* 0x000fe20003800200 */
[C---:B------:R-:W-:Y:S02]  /*6810*/  VIADD R12, R37.reuse, 0x300 ;  /* 0x00000300250c7836 */ /* 0x040fe40000000000 */
[C---:B------:R-:W-:Y:S01]  /*6820*/  VIADD R10, R37.reuse, 0x180 ;  /* 0x00000180250a7836 */ /* 0x040fe20000000000 */
[CC--:B------:R-:W-:Y:S01]  /*6830*/  ISETP.GE.AND P1, PT, R37.reuse, R13.reuse, PT ;  /* 0x0000000d2500720c */ /* 0x0c0fe20003f26270 */
[C---:B------:R-:W-:Y:S01]  /*6840*/  VIADD R14, R37.reuse, 0x480 ;  /* 0x00000480250e7836 */ /* 0x040fe20000000000 */
[-C--:B------:R-:W-:Y:S01]  /*6850*/  ISETP.GE.AND P3, PT, R12, R13.reuse, PT ;  /* 0x0000000d0c00720c */ /* 0x080fe20003f66270 */
[C---:B------:R-:W-:Y:S01]  /*6860*/  VIADD R12, R37.reuse, 0x780 ;  /* 0x00000780250c7836 */ /* 0x040fe20000000000 */
[-C--:B------:R-:W-:Y:S01]  /*6870*/  ISETP.GE.AND P2, PT, R10, R13.reuse, PT ;  /* 0x0000000d0a00720c */ /* 0x080fe20003f46270 */
[----:B------:R-:W-:Y:S01]  /*6880*/  VIADD R10, R37, 0x600 ;  /* 0x00000600250a7836 */ /* 0x000fe20000000000 */
[----:B------:R-:W-:-:S02]  /*6890*/  ISETP.GE.AND P4, PT, R14, R13, PT ;  /* 0x0000000d0e00720c */ /* 0x000fc40003f86270 */
[-C--:B------:R-:W-:Y:S01]  /*68a0*/  ISETP.GE.AND P6, PT, R12, R13.reuse, PT ;  /* 0x0000000d0c00720c */ /* 0x080fe20003fc6270 */
[----:B------:R-:W-:Y:S01]  /*68b0*/  VIADD R12, R37, 0x900 ;  /* 0x00000900250c7836 */ /* 0x000fe20000000000 */
[----:B------:R-:W-:-:S03]  /*68c0*/  ISETP.GE.AND P5, PT, R10, R13, PT ;  /* 0x0000000d0a00720c */ /* 0x000fc60003fa6270 */
[----:B------:R-:W-:Y:S10]  /*68d0*/  @P1 BRA `(.L_x_78) ;  /* 0x0000000000301947 */ /* 0x000ff40003800000 */
[----:B------:R-:W1:Y:S01]  /*68e0*/  LDS R17, [R21] ;  /* 0x0000000015117984 */ /* 0x000e620000000800 */
[----:B------:R-:W1:Y:S01]  /*68f0*/  LDCU UR5, c[0x0][0x3c4] ;  /* 0x00007880ff0577ac */ /* 0x000e620008000800 */
[----:B------:R-:W3:Y:S01]  /*6900*/  LDCU.64 UR6, c[0x0][0x3a0] ;  /* 0x00007400ff0677ac */ /* 0x000ee20008000a00 */
[----:B-1----:R-:W-:-:S04]  /*6910*/  SHF.R.U32.HI R10, RZ, UR5, R17 ;  /* 0x00000005ff0a7c19 */ /* 0x002fc80008011611 */
[----:B------:R-:W-:-:S05]  /*6920*/  LOP3.LUT R15, R10, UR4, RZ, 0x30, !PT ;  /* 0x000000040a0f7c12 */ /* 0x000fca000f8e30ff */
[----:B------:R-:W-:-:S05]  /*6930*/  IMAD R10, R15, 0x8, R0 ;  /* 0x000000080f0a7824 */ /* 0x000fca00078e0200 */
[----:B------:R-:W1:Y:S02]  /*6940*/  LDS.64 R14, [R10+0x6600] ;  /* 0x006600000a0e7984 */ /* 0x000e640000000a00 */
[----:B-1----:R-:W-:-:S05]  /*6950*/  IADD3 R16, P1, PT, R14, R37, RZ ;  /* 0x000000250e107210 */ /* 0x002fca0007f3e0ff */
[----:B------:R-:W-:Y:S01]  /*6960*/  IMAD.X R15, RZ, RZ, R15, P1 ;  /* 0x000000ffff0f7224 */ /* 0x000fe200008e060f */
[----:B---3--:R-:W-:-:S04]  /*6970*/  LEA R14, P1, R16, UR6, 0x2 ;  /* 0x00000006100e7c11 */ /* 0x008fc8000f8210ff */
[----:B------:R-:W-:-:S05]  /*6980*/  LEA.HI.X R15, R16, UR7, R15, 0x2, P1 ;  /* 0x00000007100f7c11 */ /* 0x000fca00088f140f */
[----:B------:R1:W-:Y:S04]  /*6990*/  STG.E desc[UR8][R14.64], R17 ;  /* 0x000000110e007986 */ /* 0x0003e8000c101908 */
.L_x_78:
[----:B------:R-:W-:Y:S05]  /*69a0*/  BSYNC.RECONVERGENT B0 ;  /* 0x0000000000007941 */ /* 0x000fea0003800200 */
.L_x_77:
[----:B------:R-:W-:Y:S01]  /*69b0*/  NOP ;  /* 0x0000000000007918 */ /* 0x000fe20000000000 */
[----:B------:R-:W-:Y:S01]  /*69c0*/  BSSY.RECONVERGENT B0, `(.L_x_79) ;  /* 0x0000010000007945 */ /* 0x000fe20003800200 */
[----:B------:R-:W-:Y:S01]  /*69d0*/  ISETP.GE.AND P1, PT, R12, R13, PT ;  /* 0x0000000d0c00720c */ /* 0x000fe20003f26270 */
[----:B------:R-:W-:Y:S02]  /*69e0*/  VIADD R12, R37, 0xa80 ;  /* 0x00000a80250c7836 */ /* 0x000fe40000000000 */
[----:B------:R-:W-:Y:S10]  /*69f0*/  @P2 BRA `(.L_x_80) ;  /* 0x0000000000302947 */ /* 0x000ff40003800000 */
[----:B-1----:R-:W1:Y:S01]  /*6a00*/  LDS R17, [R21+0x600] ;  /* 0x0006000015117984 */ /* 0x002e620000000800 */
        /* <DEDUP_REMOVED lines=11> */
.L_x_80:
[----:B------:R-:W-:Y:S05]  /*6ac0*/  BSYNC.RECONVERGENT B0 ;  /* 0x0000000000007941 */ /* 0x000fea0003800200 */
.L_x_79:
[----:B------:R-:W-:Y:S01]  /*6ad0*/  NOP ;  /* 0x0000000000007918 */ /* 0x000fe20000000000 */
[----:B------:R-:W-:Y:S01]  /*6ae0*/  BSSY.RECONVERGENT B0, `(.L_x_81) ;  /* 0x0000010000007945 */ /* 0x000fe20003800200 */
[----:B------:R-:W-:Y:S02]  /*6af0*/  ISETP.GE.AND P2, PT, R12, R13, PT ;  /* 0x0000000d0c00720c */ /* 0x000fe40003f46270 */
[----:B------:R-:W-:Y:S01]  /*6b00*/  LOP3.LUT R12, R37, 0xc00, RZ, 0xfc, !PT ;  /* 0x00000c00250c7812 */ /* 0x000fe200078efcff */
[----:B------:R-:W-:Y:S10]  /*6b10*/  @P3 BRA `(.L_x_82) ;  /* 0x0000000000303947 */ /* 0x000ff40003800000 */
[----:B-1-3--:R-:W1:Y:S01]  /*6b20*/  LDS R17, [R21+0xc00] ;  /* 0x000c000015117984 */ /* 0x00ae620000000800 */
        /* <DEDUP_REMOVED lines=11> */
.L_x_82:
[----:B------:R-:W-:Y:S05]  /*6be0*/  BSYNC.RECONVERGENT B0 ;  /* 0x0000000000007941 */ /* 0x000fea0003800200 */
.L_x_81:
[----:B------:R-:W-:Y:S01]  /*6bf0*/  NOP ;  /* 0x0000000000007918 */ /* 0x000fe20000000000 */
[----:B------:R-:W-:Y:S01]  /*6c00*/  BSSY.RECONVERGENT B0, `(.L_x_83) ;  /* 0x0000010000007945 */ /* 0x000fe20003800200 */
[----:B------:R-:W-:Y:S01]  /*6c10*/  ISETP.GE.AND P3, PT, R12, R13, PT ;  /* 0x0000000d0c00720c */ /* 0x000fe20003f66270 */
[----:B------:R-:W-:Y:S02]  /*6c20*/  VIADD R12, R37, 0xd80 ;  /* 0x00000d80250c7836 */ /* 0x000fe40000000000 */
[----:B------:R-:W-:Y:S10]  /*6c30*/  @P4 BRA `(.L_x_84) ;  /* 0x0000000000304947 */ /* 0x000ff40003800000 */
[----:B-1-34-:R-:W1:Y:S01]  /*6c40*/  LDS R17, [R21+0x1200] ;  /* 0x0012000015117984 */ /* 0x01ae620000000800 */
        /* <DEDUP_REMOVED lines=11> */
.L_x_84:
[----:B------:R-:W-:Y:S05]  /*6d00*/  BSYNC.RECONVERGENT B0 ;  /* 0x0000000000007941 */ /* 0x000fea0003800200 */
.L_x_83:
        /* <DEDUP_REMOVED lines=17> */
.L_x_86:
[----:B------:R-:W-:Y:S05]  /*6e20*/  BSYNC.RECONVERGENT B0 ;  /* 0x0000000000007941 */ /* 0x000fea0003800200 */
.L_x_85:
        /* <DEDUP_REMOVED lines=17> */
.L_x_88:
[----:B------:R-:W-:Y:S05]  /*6f40*/  BSYNC.RECONVERGENT B0 ;  /* 0x0000000000007941 */ /* 0x000fea0003800200 */
.L_x_87:
        /* <DEDUP_REMOVED lines=17> */
.L_x_90:
[----:B------:R-:W-:Y:S05]  /*7060*/  BSYNC.RECONVERGENT B0 ;  /* 0x0000000000007941 */ /* 0x000fea0003800200 */
.L_x_89:
        /* <DEDUP_REMOVED lines=17> */
.L_x_92:
[----:B------:R-:W-:Y:S05]  /*7180*/  BSYNC.RECONVERGENT B0 ;  /* 0x0000000000007941 */ /* 0x000fea0003800200 */
.L_x_91:
        /* <DEDUP_REMOVED lines=17> */
.L_x_94:
[----:B------:R-:W-:Y:S05]  /*72a0*/  BSYNC.RECONVERGENT B0 ;  /* 0x0000000000007941 */ /* 0x000fea0003800200 */
.L_x_93:
        /* <DEDUP_REMOVED lines=17> */
.L_x_96:
[----:B------:R-:W-:Y:S05]  /*73c0*/  BSYNC.RECONVERGENT B0 ;  /* 0x0000000000007941 */ /* 0x000fea0003800200 */
.L_x_95:
[----:B------:R-:W-:Y:S01]  /*73d0*/  NOP ;  /* 0x0000000000007918 */ /* 0x000fe20000000000 */
[----:B------:R-:W-:Y:S01]  /*73e0*/  BSSY.RECONVERGENT B0, `(.L_x_97) ;  /* 0x0000010000007945 */ /* 0x000fe20003800200 */
[----:B------:R-:W-:Y:S02]  /*73f0*/  ISETP.GE.AND P4, PT, R12, R13, PT ;  /* 0x0000000d0c00720c */ /* 0x000fe40003f86270 */
[----:B------:R-:W-:Y:S01]  /*7400*/  LOP3.LUT R12, R37, 0x1800, RZ, 0xfc, !PT ;  /* 0x00001800250c7812 */ /* 0x000fe200078efcff */
        /* <DEDUP_REMOVED lines=13> */
.L_x_98:
[----:B------:R-:W-:Y:S05]  /*74e0*/  BSYNC.RECONVERGENT B0 ;  /* 0x0000000000007941 */ /* 0x000fea0003800200 */
.L_x_97:
[----:B------:R-:W-:Y:S01]  /*74f0*/  NOP ;  /* 0x0000000000007918 */ /* 0x000fe20000000000 */
[----:B------:R-:W-:Y:S01]  /*7500*/  BSSY.RECONVERGENT B0, `(.L_x_99) ;  /* 0x000000f000007945 */ /* 0x000fe20003800200 */
[----:B------:R-:W-:-:S03]  /*7510*/  ISETP.GE.AND P5, PT, R12, R13, PT ;  /* 0x0000000d0c00720c */ /* 0x000fc60003fa6270 */
        /* <DEDUP_REMOVED lines=13> */
.L_x_100:
[----:B------:R-:W-:Y:S05]  /*75f0*/  BSYNC.RECONVERGENT B0 ;  /* 0x0000000000007941 */ /* 0x000fea0003800200 */
.L_x_99:
[----:B------:R-:W-:Y:S01]  /*7600*/  NOP ;  /* 0x0000000000007918 */ /* 0x000fe20000000000 */
[----:B------:R-:W-:Y:S04]  /*7610*/  BSSY.RECONVERGENT B0, `(.L_x_101) ;  /* 0x000000e000007945 */ /* 0x000fe80003800200 */
[----:B------:R-:W-:Y:S05]  /*7620*/  @P1 BRA `(.L_x_102) ;  /* 0x0000000000301947 */ /* 0x000fea0003800000 */
        /* <DEDUP_REMOVED lines=12> */
.L_x_102:
[----:B------:R-:W-:Y:S05]  /*76f0*/  BSYNC.RECONVERGENT B0 ;  /* 0x0000000000007941 */ /* 0x000fea0003800200 */
.L_x_101:
        /* <DEDUP_REMOVED lines=15> */
.L_x_104:
[----:B------:R-:W-:Y:S05]  /*77f0*/  BSYNC.RECONVERGENT B0 ;  /* 0x0000000000007941 */ /* 0x000fea0003800200 */
.L_x_103:
        /* <DEDUP_REMOVED lines=15> */
.L_x_106:
[----:B------:R-:W-:Y:S05]  /*78f0*/  BSYNC.RECONVERGENT B0 ;  /* 0x0000000000007941 */ /* 0x000fea0003800200 */
.L_x_105:
        /* <DEDUP_REMOVED lines=15> */
.L_x_108:
[----:B------:R-:W-:Y:S05]  /*79f0*/  BSYNC.RECONVERGENT B0 ;  /* 0x0000000000007941 */ /* 0x000fea0003800200 */
.L_x_107:
        /* <DEDUP_REMOVED lines=15> */
.L_x_110:
[----:B------:R-:W-:Y:S05]  /*7af0*/  BSYNC.RECONVERGENT B0 ;  /* 0x0000000000007941 */ /* 0x000fea0003800200 */
.L_x_109:
[----:B------:R-:W-:Y:S01]  /*7b00*/  NOP ;  /* 0x0000000000007918 */ /* 0x000fe20000000000 */
.L_x_76:
[----:B------:R0:W5:Y:S01]  /*7b10*/  @!P0 LDG.E R58, desc[UR8][R40.64] ;  /* 0x00000008283a8981 */ /* 0x000162000c1e1900 */
[----:B------:R-:W2:Y:S03]  /*7b20*/  LDCU UR5, c[0x0][0x3c4] ;  /* 0x00007880ff0577ac */ /* 0x000ea60008000800 */
[----:B------:R0:W5:Y:S04]  /*7b30*/  @!P0 LDG.E R55, desc[UR8][R40.64+0x80] ;  /* 0x0000800828378981 */ /* 0x000168000c1e1900 */
        /* <DEDUP_REMOVED lines=9> */
[----:B0-----:R0:W5:Y:S04]  /*7bd0*/  @!P0 LDG.E R45, desc[UR8][R40.64+0x580] ;  /* 0x00058008282d8981 */ /* 0x001168000c1e1900 */
[----:B------:R0:W5:Y:S04]  /*7be0*/  @!P0 LDG.E R46, desc[UR8][R40.64+0x600] ;  /* 0x00060008282e8981 */ /* 0x000168000c1e1900 */
[----:B------:R0:W5:Y:S04]  /*7bf0*/  @!P0 LDG.E R43, desc[UR8][R40.64+0x680] ;  /* 0x00068008282b8981 */ /* 0x000168000c1e1900 */
[----:B------:R0:W5:Y:S04]  /*7c00*/  @!P0 LDG.E R44, desc[UR8][R40.64+0x700] ;  /* 0x00070008282c8981 */ /* 0x000168000c1e1900 */
[----:B------:R0:W5:Y:S04]  /*7c10*/  @!P0 LDG.E R39, desc[UR8][R40.64+0x780] ;  /* 0x0007800828278981 */ /* 0x000168000c1e1900 */
[----:B------:R0:W5:Y:S04]  /*7c20*/  @!P0 LDG.E R42, desc[UR8][R40.64+0x800] ;  /* 0x00080008282a8981 */ /* 0x000168000c1e1900 */
[----:B------:R-:W0:Y:S04]  /*7c30*/  LDS R0, [R21] ;  /* 0x0000000015007984 */ /* 0x000e280000000800 */
[----:B------:R-:W0:Y:S04]  /*7c40*/  LDS R10, [R21+0x600] ;  /* 0x00060000150a7984 */ /* 0x000e280000000800 */
[----:B-1----:R-:W1:Y:S04]  /*7c50*/  LDS R12, [R21+0xc00] ;  /* 0x000c0000150c7984 */ /* 0x002e680000000800 */
[----:B------:R-:W1:Y:S04]  /*7c60*/  LDS R13, [R21+0x1200] ;  /* 0x00120000150d7984 */ /* 0x000e680000000800 */
[----:B---34-:R-:W3:Y:S04]  /*7c70*/  LDS R14, [R21+0x1800] ;  /* 0x00180000150e7984 */ /* 0x018ee80000000800 */
[----:B------:R-:W4:Y:S04]  /*7c80*/  LDS R15, [R21+0x1e00] ;  /* 0x001e0000150f7984 */ /* 0x000f280000000800 */
[----:B------:R-:W4:Y:S04]  /*7c90*/  LDS R16, [R21+0x2400] ;  /* 0x0024000015107984 */ /* 0x000f280000000800 */
[----:B------:R-:W4:Y:S04]  /*7ca0*/  LDS R17, [R21+0x2a00] ;  /* 0x002a000015117984 */ /* 0x000f280000000800 */
[----:B------:R-:W4:Y:S04]  /*7cb0*/  LDS R18, [R21+0x3000] ;  /* 0x0030000015127984 */ /* 0x000f280000000800 */
[----:B------:R-:W4:Y:S04]  /*7cc0*/  LDS R19, [R21+0x3600] ;  /* 0x0036000015137984 */ /* 0x000f280000000800 */
[----:B------:R-:W4:Y:S04]  /*7cd0*/  LDS R20, [R21+0x3c00] ;  /* 0x003c000015147984 */ /* 0x000f280000000800 */
[----:B------:R-:W4:Y:S04]  /*7ce0*/  LDS R22, [R21+0x4200] ;  /* 0x0042000015167984 */ /* 0x000f280000000800 */
[----:B------:R-:W4:Y:S04]  /*7cf0*/  LDS R34, [R21+0x4800] ;  /* 0x0048000015227984 */ /* 0x000f280000000800 */
[----:B--2---:R-:W2:Y:S04]  /*7d00*/  LDS R35, [R21+0x4e00] ;  /* 0x004e000015237984 */ /* 0x004ea80000000800 */
[----:B------:R-:W2:Y:S04]  /*7d10*/  LDS R38, [R21+0x5400] ;  /* 0x0054000015267984 */ /* 0x000ea80000000800 */
[----:B------:R-:W2:Y:S04]  /*7d20*/  LDS R57, [R21+0x5a00] ;  /* 0x005a000015397984 */ /* 0x000ea80000000800 */
[----:B------:R-:W2:Y:S01]  /*7d30*/  LDS R59, [R21+0x6000] ;  /* 0x00600000153b7984 */ /* 0x000ea20000000800 */
[----:B0-----:R-:W-:-:S02]  /*7d40*/  SHF.R.U32.HI R0, RZ, UR5, R0 ;  /* 0x00000005ff007c19 */ /* 0x001fc40008011600 */
[----:B------:R-:W-:Y:S02]  /*7d50*/  SHF.R.U32.HI R10, RZ, UR5, R10 ;  /* 0x00000005ff0a7c19 */ /* 0x000fe4000801160a */
[----:B-1----:R-:W-:Y:S02]  /*7d60*/  SHF.R.U32.HI R12, RZ, UR5, R12 ;  /* 0x00000005ff0c7c19 */ /* 0x002fe4000801160c */
[----:B------:R-:W-:Y:S02]  /*7d70*/  SHF.R.U32.HI R13, RZ, UR5, R13 ;  /* 0x00000005ff0d7c19 */ /* 0x000fe4000801160d */
[----:B---3--:R-:W-:Y:S02]  /*7d80*/  SHF.R.U32.HI R14, RZ, UR5, R14 ;  /* 0x00000005ff0e7c19 */ /* 0x008fe4000801160e */
[----:B----4-:R-:W-:Y:S02]  /*7d90*/  SHF.R.U32.HI R15, RZ, UR5, R15 ;  /* 0x00000005ff0f7c19 */ /* 0x010fe4000801160f */
[----:B------:R-:W-:-:S02]  /*7da0*/  SHF.R.U32.HI R16, RZ, UR5, R16 ;  /* 0x00000005ff107c19 */ /* 0x000fc40008011610 */
[----:B------:R-:W-:Y:S02]  /*7db0*/  SHF.R.U32.HI R17, RZ, UR5, R17 ;  /* 0x00000005ff117c19 */ /* 0x000fe40008011611 */
[----:B------:R-:W-:Y:S02]  /*7dc0*/  SHF.R.U32.HI R18, RZ, UR5, R18 ;  /* 0x00000005ff127c19 */ /* 0x000fe40008011612 */
[----:B------:R-:W-:Y:S02]  /*7dd0*/  SHF.R.U32.HI R60, RZ, UR5, R19 ;  /* 0x00000005ff3c7c19 */ /* 0x000fe40008011613 */
[----:B------:R-:W-:Y:S02]  /*7de0*/  SHF.R.U32.HI R61, RZ, UR5, R20 ;  /* 0x00000005ff3d7c19 */ /* 0x000fe40008011614 */
[----:B------:R-:W-:Y:S02]  /*7df0*/  SHF.R.U32.HI R62, RZ, UR5, R22 ;  /* 0x00000005ff3e7c19 */ /* 0x000fe40008011616 */
[----:B------:R-:W-:-:S02]  /*7e00*/  SHF.R.U32.HI R63, RZ, UR5, R34 ;  /* 0x00000005ff3f7c19 */ /* 0x000fc40008011622 */
[----:B--2---:R-:W-:Y:S02]  /*7e10*/  SHF.R.U32.HI R64, RZ, UR5, R35 ;  /* 0x00000005ff407c19 */ /* 0x004fe40008011623 */
[----:B------:R-:W-:Y:S02]  /*7e20*/  SHF.R.U32.HI R65, RZ, UR5, R38 ;  /* 0x00000005ff417c19 */ /* 0x000fe40008011626 */
[----:B------:R-:W-:Y:S02]  /*7e30*/  SHF.R.U32.HI R66, RZ, UR5, R57 ;  /* 0x00000005ff427c19 */ /* 0x000fe40008011639 */
[----:B------:R-:W-:Y:S02]  /*7e40*/  SHF.R.U32.HI R67, RZ, UR5, R59 ;  /* 0x00000005ff437c19 */ /* 0x000fe4000801163b */
[----:B------:R-:W-:Y:S02]  /*7e50*/  LOP3.LUT R59, R0, UR4, RZ, 0x30, !PT ;  /* 0x00000004003b7c12 */ /* 0x000fe4000f8e30ff */
[----:B------:R-:W-:-:S02]  /*7e60*/  LOP3.LUT R57, R10, UR4, RZ, 0x30, !PT ;  /* 0x000000040a397c12 */ /* 0x000fc4000f8e30ff */
[----:B------:R-:W-:Y:S02]  /*7e70*/  LOP3.LUT R38, R12, UR4, RZ, 0x30, !PT ;  /* 0x000000040c267c12 */ /* 0x000fe4000f8e30ff */
[----:B------:R-:W-:Y:S02]  /*7e80*/  LOP3.LUT R35, R13, UR4, RZ, 0x30, !PT ;  /* 0x000000040d237c12 */ /* 0x000fe4000f8e30ff */
[----:B------:R-:W-:Y:S02]  /*7e90*/  LOP3.LUT R34, R14, UR4, RZ, 0x30, !PT ;  /* 0x000000040e227c12 */ /* 0x000fe4000f8e30ff */
[----:B------:R-:W-:Y:S02]  /*7ea0*/  LOP3.LUT R22, R15, UR4, RZ, 0x30, !PT ;  /* 0x000000040f167c12 */ /* 0x000fe4000f8e30ff */
        /* <DEDUP_REMOVED lines=10> */
[----:B------:R-:W-:Y:S01]  /*7f50*/  LOP3.LUT R0, R67, UR4, RZ, 0x30, !PT ;  /* 0x0000000443007c12 */ /* 0x000fe2000f8e30ff */
[----:B------:R-:W-:Y:S06]  /*7f60*/  @!P0 BRA `(.L_x_111) ;  /* 0x0000000000cc8947 */ /* 0x000fec0003800000 */
[----:B------:R-:W-:Y:S02]  /*7f70*/  IMAD R60, R2, -0x1980, R11 ;  /* 0xffffe680023c7824 */ /* 0x000fe400078e020b */
[C---:B------:R-:W-:Y:S02]  /*7f80*/  VIADD R61, R3.reuse, 0x20 ;  /* 0x00000020033d7836 */ /* 0x040fe40000000000 */
[C---:B------:R-:W-:Y:S01]  /*7f90*/  VIADD R63, R3.reuse, 0x40 ;  /* 0x00000040033f7836 */ /* 0x040fe20000000000 */
        /* <DEDUP_REMOVED lines=11> */
[----:B-----5:R0:W5:Y:S01]  /*8050*/  @!P5 LDG.E R58, desc[UR8][R40.64] ;  /* 0x00000008283ad981 */ /* 0x020162000c1e1900 */
        /* <DEDUP_REMOVED lines=23> */
[----:B------:R-:W-:Y:S01]  /*81d0*/  VIADD R3, R3, 0x200 ;  /* 0x0000020003037836 */ /* 0x000fe20000000000 */
[----:B------:R0:W5:Y:S01]  /*81e0*/  @!P3 LDG.E R50, desc[UR8][R40.64+0x400] ;  /* 0x000400082832b981 */ /* 0x000162000c1e1900 */
[----:B------:R-:W-:-:S03]  /*81f0*/  ISETP.GE.AND P3, PT, R61, R60, PT ;  /* 0x0000003c3d00720c */ /* 0x000fc60003f66270 */
        /* <DEDUP_REMOVED lines=10> */
.L_x_111:
[----:B------:R-:W-:Y:S06]  /*82a0*/  BAR.SYNC.DEFER_BLOCKING 0x0 ;  /* 0x0000000000007b1d */ /* 0x000fec0000010000 */
[----:B-----5:R1:W-:Y:S04]  /*82b0*/  STS [R23+-0x4], R58 ;  /* 0xfffffc3a17007388 */ /* 0x0203e80000000800 */
[----:B------:R1:W-:Y:S04]  /*82c0*/  STS [R24+-0x4], R55 ;  /* 0xfffffc3718007388 */ /* 0x0003e80000000800 */
        /* <DEDUP_REMOVED lines=14> */
[----:B------:R1:W-:Y:S01]  /*83b0*/  STS [R33+-0x4], R42 ;  /* 0xfffffc2a21007388 */ /* 0x0003e20000000800 */
[----:B------:R-:W-:Y:S06]  /*83c0*/  BAR.SYNC.DEFER_BLOCKING 0x0 ;  /* 0x0000000000007b1d */ /* 0x000fec0000010000 */
[----:B------:R-:W-:Y:S05]  /*83d0*/  @P0 BRA `(.L_x_112) ;  /* 0x0000000800780947 */ /* 0x000fea0003800000 */
[----:B------:R-:W2:Y:S01]  /*83e0*/  S2UR UR5, SR_CgaCtaId ;  /* 0x00000000000579c3 */ /* 0x000ea20000008800 */
[----:B------:R-:W-:Y:S01]  /*83f0*/  UMOV UR4, 0x400 ;  /* 0x0000040000047882 */ /* 0x000fe20000000000 */
[----:B-1----:R-:W-:Y:S01]  /*8400*/  LDS R9, [R21] ;  /* 0x0000000015097984 */ /* 0x002fe20000000800 */
[----:B------:R-:W1:Y:S01]  /*8410*/  LDCU.64 UR6, c[0x0][0x3b0] ;  /* 0x00007600ff0677ac */ /* 0x000e620008000a00 */
[----:B--2---:R-:W-:-:S06]  /*8420*/  ULEA UR4, UR5, UR4, 0x18 ;  /* 0x0000000405047291 */ /* 0x004fcc000f8ec0ff */
[----:B------:R-:W-:Y:S02]  /*8430*/  LEA R59, R59, UR4, 0x3 ;  /* 0x000000043b3b7c11 */ /* 0x000fe4000f8e18ff */
[----:B------:R-:W-:Y:S02]  /*8440*/  LEA R57, R57, UR4, 0x3 ;  /* 0x0000000439397c11 */ /* 0x000fe4000f8e18ff */
[----:B------:R-:W-:Y:S01]  /*8450*/  LEA R38, R38, UR4, 0x3 ;  /* 0x0000000426267c11 */ /* 0x000fe2000f8e18ff */
[----:B------:R-:W2:Y:S01]  /*8460*/  LDS.64 R2, [R59+0x6600] ;  /* 0x006600003b027984 */ /* 0x000ea20000000a00 */
[----:B------:R-:W-:Y:S02]  /*8470*/  LEA R35, R35, UR4, 0x3 ;  /* 0x0000000423237c11 */ /* 0x000fe4000f8e18ff */
[----:B------:R-:W-:Y:S02]  /*8480*/  LEA R34, R34, UR4, 0x3 ;  /* 0x0000000422227c11 */ /* 0x000fe4000f8e18ff */
[----:B------:R-:W-:-:S02]  /*8490*/  LEA R22, R22, UR4, 0x3 ;  /* 0x0000000416167c11 */ /* 0x000fc4000f8e18ff */
[----:B------:R-:W-:Y:S02]  /*84a0*/  LEA R20, R20, UR4, 0x3 ;  /* 0x0000000414147c11 */ /* 0x000fe4000f8e18ff */
[----:B------:R-:W-:Y:S02]  /*84b0*/  LEA R19, R19, UR4, 0x3 ;  /* 0x0000000413137c11 */ /* 0x000fe4000f8e18ff */
[----:B------:R-:W-:Y:S02]  /*84c0*/  LEA R18, R18, UR4, 0x3 ;  /* 0x0000000412127c11 */ /* 0x000fe4000f8e18ff */
        /* <DEDUP_REMOVED lines=8> */
[----:B--2---:R-:W-:-:S05]  /*8550*/  IADD3 R2, P0, PT, R2, R37, RZ ;  /* 0x0000002502027210 */ /* 0x004fca0007f1e0ff */
[----:B------:R-:W-:Y:S01]  /*8560*/  IMAD.X R3, RZ, RZ, R3, P0 ;  /* 0x000000ffff037224 */ /* 0x000fe200000e0603 */
[----:B-1----:R-:W-:-:S04]  /*8570*/  LEA R4, P0, R2, UR6, 0x2 ;  /* 0x0000000602047c11 */ /* 0x002fc8000f8010ff */
[----:B------:R-:W-:-:S05]  /*8580*/  LEA.HI.X R5, R2, UR7, R3, 0x2, P0 ;  /* 0x0000000702057c11 */ /* 0x000fca00080f1403 */
[----:B------:R-:W-:Y:S01]  /*8590*/  STG.E desc[UR8][R4.64], R9 ;  /* 0x0000000904007986 */ /* 0x000fe2000c101908 */
[----:B------:R-:W-:-:S03]  /*85a0*/  NOP ;  /* 0x0000000000007918 */ /* 0x000fc60000000000 */
[----:B------:R-:W1:Y:S04]  /*85b0*/  LDS.64 R2, [R57+0x6600] ;  /* 0x0066000039027984 */ /* 0x000e680000000a00 */
[----:B------:R-:W2:Y:S01]  /*85c0*/  LDS R11, [R21+0x600] ;  /* 0x00060000150b7984 */ /* 0x000ea20000000800 */
[----:B-1----:R-:W-:-:S05]  /*85d0*/  IADD3 R2, P0, PT, R2, R37, RZ ;  /* 0x0000002502027210 */ /* 0x002fca0007f1e0ff */
[----:B------:R-:W-:Y:S01]  /*85e0*/  IMAD.X R3, RZ, RZ, R3, P0 ;  /* 0x000000ffff037224 */ /* 0x000fe200000e0603 */
[----:B------:R-:W-:-:S04]  /*85f0*/  LEA R6, P0, R2, UR6, 0x2 ;  /* 0x0000000602067c11 */ /* 0x000fc8000f8010ff */
[----:B------:R-:W-:-:S05]  /*8600*/  LEA.HI.X R7, R2, UR7, R3, 0x2, P0 ;  /* 0x0000000702077c11 */ /* 0x000fca00080f1403 */
[----:B--2---:R-:W-:Y:S01]  /*8610*/  STG.E desc[UR8][R6.64+0x600], R11 ;  /* 0x0006000b06007986 */ /* 0x004fe2000c101908 */
        /* <DEDUP_REMOVED lines=120> */
[----:B------:R-:W-:Y:S01]  /*8da0*/  NOP ;  /* 0x0000000000007918 */ /* 0x000fe20000000000 */
[----:B------:R-:W-:Y:S05]  /*8db0*/  EXIT ;  /* 0x000000000000794d */ /* 0x000fea0003800000 */
.L_x_112:
[----:B------:R-:W2:Y:S01]  /*8dc0*/  S2UR UR5, SR_CgaCtaId ;  /* 0x00000000000579c3 */ /* 0x000ea20000008800 */
[----:B------:R-:W-:Y:S01]  /*8dd0*/  UMOV UR4, 0x400 ;  /* 0x0000040000047882 */ /* 0x000fe20000000000 */
[----:B------:R-:W-:Y:S02]  /*8de0*/  IMAD R11, R2, -0x1980, R11 ;  /* 0xffffe680020b7824 */ /* 0x000fe400078e020b */
[C---:B-1----:R-:W-:Y:S02]  /*8df0*/  VIADD R6, R37.reuse, 0x180 ;  /* 0x0000018025067836 */ /* 0x042fe40000000000 */
[C---:B------:R-:W-:Y:S01]  /*8e00*/  VIADD R8, R37.reuse, 0x300 ;  /* 0x0000030025087836 */ /* 0x040fe20000000000 */
[----:B------:R-:W-:-:S13]  /*8e10*/  ISETP.GE.AND P1, PT, R37, R11, PT ;  /* 0x0000000b2500720c */ /* 0x000fda0003f26270 */
[----:B------:R-:W-:Y:S01]  /*8e20*/  @!P1 LDS R9, [R21] ;  /* 0x0000000015099984 */ /* 0x000fe20000000800 */
[----:B------:R-:W1:Y:S01]  /*8e30*/  @!P1 LDC.64 R4, c[0x0][0x3b0] ;  /* 0x0000ec00ff049b82 */ /* 0x000e620000000a00 */
        /* <DEDUP_REMOVED lines=15> */
[----:B--2---:R-:W-:-:S05]  /*8f30*/  @!P1 IADD3 R2, P0, PT, R2, R37, RZ ;  /* 0x0000002502029210 */ /* 0x004fca0007f1e0ff */
[----:B------:R-:W-:Y:S01]  /*8f40*/  @!P1 IMAD.X R3, RZ, RZ, R3, P0 ;  /* 0x000000ffff039224 */ /* 0x000fe200000e0603 */
[----:B-1----:R-:W-:-:S04]  /*8f50*/  @!P1 LEA R4, P0, R2, R4, 0x2 ;  /* 0x0000000402049211 */ /* 0x002fc800078010ff */
[----:B------:R-:W-:-:S05]  /*8f60*/  @!P1 LEA.HI.X R5, R2, R5, R3, 0x2, P0 ;  /* 0x0000000502059211 */ /* 0x000fca00000f1403 */
[----:B------:R-:W-:Y:S01]  /*8f70*/  @!P1 STG.E desc[UR8][R4.64], R9 ;  /* 0x0000000904009986 */ /* 0x000fe2000c101908 */
[----:B------:R-:W-:-:S03]  /*8f80*/  NOP ;  /* 0x0000000000007918 */ /* 0x000fc60000000000 */
[----:B------:R-:W1:Y:S01]  /*8f90*/  LDS.64 R2, [R57+0x6600] ;  /* 0x0066000039027984 */ /* 0x000e620000000a00 */
[----:B------:R-:W-:-:S13]  /*8fa0*/  ISETP.GE.AND P1, PT, R6, R11, PT ;  /* 0x0000000b0600720c */ /* 0x000fda0003f26270 */
[----:B------:R-:W2:Y:S01]  /*8fb0*/  @!P1 LDS R23, [R21+0x600] ;  /* 0x0006000015179984 */ /* 0x000ea20000000800 */
[----:B------:R-:W3:Y:S01]  /*8fc0*/  @!P1 LDC.64 R6, c[0x0][0x3b0] ;  /* 0x0000ec00ff069b82 */ /* 0x000ee20000000a00 */
[----:B-1----:R-:W-:-:S05]  /*8fd0*/  @!P1 IADD3 R2, P0, PT, R2, R37, RZ ;  /* 0x0000002502029210 */ /* 0x002fca0007f1e0ff */
[----:B------:R-:W-:Y:S01]  /*8fe0*/  @!P1 IMAD.X R3, RZ, RZ, R3, P0 ;  /* 0x000000ffff039224 */ /* 0x000fe200000e0603 */
[----:B---3--:R-:W-:-:S04]  /*8ff0*/  @!P1 LEA R6, P0, R2, R6, 0x2 ;  /* 0x0000000602069211 */ /* 0x008fc800078010ff */
[----:B------:R-:W-:-:S05]  /*9000*/  @!P1 LEA.HI.X R7, R2, R7, R3, 0x2, P0 ;  /* 0x0000000702079211 */ /* 0x000fca00000f1403 */
[----:B--2---:R-:W-:Y:S01]  /*9010*/  @!P1 STG.E desc[UR8][R6.64+0x600], R23 ;  /* 0x0006001706009986 */ /* 0x004fe2000c101908 */
[----:B------:R-:W-:-:S03]  /*9020*/  NOP ;  /* 0x0000000000007918 */ /* 0x000fc60000000000 */
[----:B------:R-:W1:Y:S01]  /*9030*/  LDS.64 R2, [R38+0x6600] ;  /* 0x0066000026027984 */ /* 0x000e620000000a00 */
[----:B------:R-:W-:Y:S01]  /*9040*/  ISETP.GE.AND P1, PT, R8, R11, PT ;  /* 0x0000000b0800720c */ /* 0x000fe20003f26270 */
[----:B------:R-:W-:-:S12]  /*9050*/  VIADD R8, R37, 0x480 ;  /* 0x0000048025087836 */ /* 0x000fd80000000000 */
        /* <DEDUP_REMOVED lines=30> */
[----:B------:R1:W2:Y:S01]  /*9240*/  LDS.64 R2, [R22+0x6600] ;  /* 0x0066000016027984 */ /* 0x0002a20000000a00 */
[----:B------:R-:W-:Y:S01]  /*9250*/  ISETP.GE.AND P1, PT, R8, R11, PT ;  /* 0x0000000b0800720c */ /* 0x000fe20003f26270 */
[C---:B------:R-:W-:Y:S02]  /*9260*/  VIADD R8, R37.reuse, 0x900 ;  /* 0x0000090025087836 */ /* 0x040fe40000000000 */
[----:B-1----:R-:W-:-:S10]  /*9270*/  VIADD R22, R37, 0xa80 ;  /* 0x00000a8025167836 */ /* 0x002fd40000000000 */
[----:B------:R-:W1:Y:S01]  /*9280*/  @!P1 LDS R23, [R21+0x1e00] ;  /* 0x001e000015179984 */ /* 0x000e620000000800 */
[----:B------:R-:W3:Y:S01]  /*9290*/  @!P1 LDC.64 R6, c[0x0][0x3b0] ;  /* 0x0000ec00ff069b82 */ /* 0x000ee20000000a00 */
[----:B--2---:R-:W-:-:S05]  /*92a0*/  @!P1 IADD3 R2, P0, PT, R2, R37, RZ ;  /* 0x0000002502029210 */ /* 0x004fca0007f1e0ff */
[----:B------:R-:W-:Y:S01]  /*92b0*/  @!P1 IMAD.X R3, RZ, RZ, R3, P0 ;  /* 0x000000ffff039224 */ /* 0x000fe200000e0603 */
[----:B---3--:R-:W-:-:S04]  /*92c0*/  @!P1 LEA R6, P0, R2, R6, 0x2 ;  /* 0x0000000602069211 */ /* 0x008fc800078010ff */
[----:B------:R-:W-:-:S05]  /*92d0*/  @!P1 LEA.HI.X R7, R2, R7, R3, 0x2, P0 ;  /* 0x0000000702079211 */ /* 0x000fca00000f1403 */
[----:B-1----:R-:W-:Y:S01]  /*92e0*/  @!P1 STG.E desc[UR8][R6.64+0x1e00], R23 ;  /* 0x001e001706009986 */ /* 0x002fe2000c101908 */
[----:B------:R-:W-:-:S03]  /*92f0*/  NOP ;  /* 0x0000000000007918 */ /* 0x000fc60000000000 */
[----:B------:R1:W2:Y:S01]  /*9300*/  LDS.64 R2, [R20+0x6600] ;  /* 0x0066000014027984 */ /* 0x0002a20000000a00 */
[----:B------:R-:W-:Y:S02]  /*9310*/  ISETP.GE.AND P1, PT, R8, R11, PT ;  /* 0x0000000b0800720c */ /* 0x000fe40003f26270 */
[----:B------:R-:W-:Y:S02]  /*9320*/  LEA R8, R19, UR4, 0x3 ;  /* 0x0000000413087c11 */ /* 0x000fe4000f8e18ff */
[----:B-1----:R-:W-:-:S09]  /*9330*/  LOP3.LUT R20, R37, 0xc00, RZ, 0xfc, !PT ;  /* 0x00000c0025147812 */ /* 0x002fd200078efcff */
        /* <DEDUP_REMOVED lines=10> */
[----:B-1----:R-:W-:-:S11]  /*93e0*/  LEA R8, R17, UR4, 0x3 ;  /* 0x0000000411087c11 */ /* 0x002fd6000f8e18ff */
        /* <DEDUP_REMOVED lines=68> */
[----:B-1----:R-:W-:-:S12]  /*9830*/  VIADD R8, R37, 0x1680 ;  /* 0x0000168025087836 */ /* 0x002fd80000000000 */
        /* <DEDUP_REMOVED lines=19> */
[----:B------:R-:W-:Y:S02]  /*9970*/  ISETP.GE.AND P1, PT, R8, R11, PT ;  /* 0x0000000b0800720c */ /* 0x000fe40003f26270 */
[----:B------:R-:W-:-:S11]  /*9980*/  LOP3.LUT R8, R37, 0x1800, RZ, 0xfc, !PT ;  /* 0x0000180025087812 */ /* 0x000fd600078efcff */
        /* <DEDUP_REMOVED lines=9> */
[----:B------:R-:W-:-:S13]  /*9a20*/  ISETP.GE.AND P1, PT, R8, R11, PT ;  /* 0x0000000b0800720c */ /* 0x000fda0003f26270 */
[----:B------:R-:W2:Y:S01]  /*9a30*/  @!P1 LDS R21, [R21+0x6000] ;  /* 0x0060000015159984 */ /* 0x000ea20000000800 */
[----:B------:R-:W3:Y:S01]  /*9a40*/  @!P1 LDC.64 R4, c[0x0][0x3b0] ;  /* 0x0000ec00ff049b82 */ /* 0x000ee20000000a00 */
[----:B-1----:R-:W-:-:S05]  /*9a50*/  IADD3 R36, P0, PT, R2, R37, RZ ;  /* 0x0000002502247210 */ /* 0x002fca0007f1e0ff */
[----:B------:R-:W-:Y:S01]  /*9a60*/  IMAD.X R3, RZ, RZ, R3, P0 ;  /* 0x000000ffff037224 */ /* 0x000fe200000e0603 */
[----:B---3--:R-:W-:-:S04]  /*9a70*/  @!P1 LEA R2, P0, R36, R4, 0x2 ;  /* 0x0000000424029211 */ /* 0x008fc800078010ff */
[----:B------:R-:W-:-:S05]  /*9a80*/  @!P1 LEA.HI.X R3, R36, R5, R3, 0x2, P0 ;  /* 0x0000000524039211 */ /* 0x000fca00000f1403 */
[----:B--2---:R-:W-:Y:S01]  /*9a90*/  @!P1 STG.E desc[UR8][R2.64+0x6000], R21 ;  /* 0x0060001502009986 */ /* 0x004fe2000c101908 */
[----:B------:R-:W-:Y:S01]  /*9aa0*/  NOP ;  /* 0x0000000000007918 */ /* 0x000fe20000000000 */
[----:B------:R-:W-:Y:S05]  /*9ab0*/  EXIT ;  /* 0x000000000000794d */ /* 0x000fea0003800000 */
.L_x_29:
[----:B------:R-:W-:Y:S02]  /*9ac0*/  IMAD.MOV.U32 R38, RZ, RZ, 0x1 ;  /* 0x00000001ff267424 */ /* 0x000fe400078e00ff */
[----:B------:R-:W-:Y:S02]  /*9ad0*/  IMAD.MOV.U32 R77, RZ, RZ, R39 ;  /* 0x000000ffff4d7224 */ /* 0x000fe400078e0027 */
[----:B------:R-:W-:Y:S02]  /*9ae0*/  IMAD.MOV.U32 R75, RZ, RZ, RZ ;  /* 0x000000ffff4b7224 */ /* 0x000fe400078e00ff */
[----:B------:R-:W-:-:S07]  /*9af0*/  IMAD.MOV.U32 R76, RZ, RZ, -0x1 ;  /* 0xffffffffff4c7424 */ /* 0x000fce00078e00ff */
[----:B------:R-:W-:Y:S05]  /*9b00*/  WARPSYNC.COLLECTIVE R76, `(.L_x_113) ;  /* 0x000000004c087348 */ /* 0x000fea0003c00000 */
[----:B------:R0:W1:Y:S02]  /*9b10*/  SHFL.UP P0, R38, R77, R38, R75 ;  /* 0x040000264d267389 */ /* 0x000064000000004b */
[----:B01----:R-:W-:Y:S05]  /*9b20*/  ENDCOLLECTIVE ;  /* 0x000000000000791b */ /* 0x003fea0003800000 */
.L_x_113:
[----:B------:R-:W-:Y:S02]  /*9b30*/  IMAD.MOV.U32 R77, RZ, RZ, R38 ;  /* 0x000000ffff4d7224 */ /* 0x000fe400078e0026 */
[----:B------:R-:W-:Y:S02]  /*9b40*/  IMAD.MOV.U32 R38, RZ, RZ, 0x2 ;  /* 0x00000002ff267424 */ /* 0x000fe400078e00ff */
[----:B------:R-:W-:-:S07]  /*9b50*/  @P0 IMAD.IADD R77, R39, 0x1, R77 ;  /* 0x00000001274d0824 */ /* 0x000fce00078e024d */
[----:B------:R-:W-:Y:S05]  /*9b60*/  WARPSYNC.COLLECTIVE R76, `(.L_x_114) ;  /* 0x000000004c087348 */ /* 0x000fea0003c00000 */
[----:B------:R0:W1:Y:S02]  /*9b70*/  SHFL.UP P0, R38, R77, R38, R75 ;  /* 0x040000264d267389 */ /* 0x000064000000004b */
[----:B01----:R-:W-:Y:S05]  /*9b80*/  ENDCOLLECTIVE ;  /* 0x000000000000791b */ /* 0x003fea0003800000 */
.L_x_114:
[----:B------:R-:W-:Y:S02]  /*9b90*/  IMAD.MOV.U32 R74, RZ, RZ, R38 ;  /* 0x000000ffff4a7224 */ /* 0x000fe400078e0026 */
[----:B------:R-:W-:Y:S02]  /*9ba0*/  IMAD.MOV.U32 R38, RZ, RZ, 0x4 ;  /* 0x00000004ff267424 */ /* 0x000fe400078e00ff */
[----:B------:R-:W-:-:S04]  /*9bb0*/  @P0 IMAD.IADD R74, R77, 0x1, R74 ;  /* 0x000000014d4a0824 */ /* 0x000fc800078e024a */
[----:B------:R-:W-:-:S07]  /*9bc0*/  IMAD.MOV.U32 R77, RZ, RZ, R74 ;  /* 0x000000ffff4d7224 */ /* 0x000fce00078e004a */
[----:B------:R-:W-:Y:S05]  /*9bd0*/  WARPSYNC.COLLECTIVE R76, `(.L_x_115) ;  /* 0x000000004c087348 */ /* 0x000fea0003c00000 */
[----:B------:R0:W1:Y:S02]  /*9be0*/  SHFL.UP P0, R38, R77, R38, R75 ;  /* 0x040000264d267389 */ /* 0x000064000000004b */
[----:B01----:R-:W-:Y:S05]  /*9bf0*/  ENDCOLLECTIVE ;  /* 0x000000000000791b */ /* 0x003fea0003800000 */
.L_x_115:
[----:B------:R-:W-:Y:S02]  /*9c00*/  IMAD.MOV.U32 R77, RZ, RZ, R38 ;  /* 0x000000ffff4d7224 */ /* 0x000fe400078e0026 */
[----:B------:R-:W-:Y:S02]  /*9c10*/  IMAD.MOV.U32 R38, RZ, RZ, 0x8 ;  /* 0x00000008ff267424 */ /* 0x000fe400078e00ff */
[----:B------:R-:W-:-:S07]  /*9c20*/  @P0 IMAD.IADD R77, R74, 0x1, R77 ;  /* 0x000000014a4d0824 */ /* 0x000fce00078e024d */
[----:B------:R-:W-:Y:S05]  /*9c30*/  WARPSYNC.COLLECTIVE R76, `(.L_x_116) ;  /* 0x000000004c087348 */ /* 0x000fea0003c00000 */
[----:B------:R0:W1:Y:S02]  /*9c40*/  SHFL.UP P0, R38, R77, R38, R75 ;  /* 0x040000264d267389 */ /* 0x000064000000004b */
[----:B01----:R-:W-:Y:S05]  /*9c50*/  ENDCOLLECTIVE ;  /* 0x000000000000791b */ /* 0x003fea0003800000 */
.L_x_116:
[----:B------:R-:W-:Y:S02]  /*9c60*/  IMAD.MOV.U32 R74, RZ, RZ, R38 ;  /* 0x000000ffff4a7224 */ /* 0x000fe400078e0026 */
[----:B------:R-:W-:Y:S02]  /*9c70*/  IMAD.MOV.U32 R38, RZ, RZ, 0x10 ;  /* 0x00000010ff267424 */ /* 0x000fe400078e00ff */
[----:B------:R-:W-:-:S04]  /*9c80*/  @P0 IMAD.IADD R74, R77, 0x1, R74 ;  /* 0x000000014d4a0824 */ /* 0x000fc800078e024a */
[----:B------:R-:W-:-:S07]  /*9c90*/  IMAD.MOV.U32 R77, RZ, RZ, R74 ;  /* 0x000000ffff4d7224 */ /* 0x000fce00078e004a */
[----:B------:R-:W-:Y:S05]  /*9ca0*/  WARPSYNC.COLLECTIVE R76, `(.L_x_117) ;  /* 0x000000004c087348 */ /* 0x000fea0003c00000 */
[----:B------:R0:W1:Y:S02]  /*9cb0*/  SHFL.UP P0, R38, R77, R38, R75 ;  /* 0x040000264d267389 */ /* 0x000064000000004b */
[----:B01----:R-:W-:Y:S05]  /*9cc0*/  ENDCOLLECTIVE ;  /* 0x000000000000791b */ /* 0x003fea0003800000 */
.L_x_117:
[----:B------:R-:W-:Y:S05]  /*9cd0*/  BRA `(.L_x_118) ;  /* 0xffffff8c00587947 */ /* 0x000fea000383ffff */
.L_x_119:
[----:B------:R-:W-:-:S00]  /*9ce0*/  BRA `(.L_x_119) ;  /* 0xfffffffc00fc7947 */ /* 0x000fc0000383ffff */
[----:B------:R-:W-:-:S00]  /*9cf0*/  NOP ;  /* 0x0000000000007918 */ /* 0x000fc00000000000 */
        /* <DEDUP_REMOVED lines=8> */
.L_x_297:


//--------------------- .text._ZN3cub18CUB_300001_SM_10006detail10radix_sort33DeviceRadixSortExclusiveSumKernelINS1_5radix10policy_hubIjjyE10Policy1000EyEEvPT0_ --------------------------
	.section	.text._ZN3cub18CUB_300001_SM_10006detail10radix_sort33DeviceRadixSortExclusiveSumKernelINS1_5radix10policy_hubIjjyE10Policy1000EyEEvPT0_,"ax",@progbits
	.align	128
        .global         _ZN3cub18CUB_300001_SM_10006detail10radix_sort33DeviceRadixSortExclusiveSumKernelINS1_5radix10policy_hubIjjyE10Policy1000EyEEvPT0_
        .type           _ZN3cub18CUB_300001_SM_10006detail10radix_sort33DeviceRadixSortExclusiveSumKernelINS1_5radix10policy_hubIjjyE10Policy1000EyEEvPT0_,@function
        .size           _ZN3cub18CUB_300001_SM_10006detail10radix_sort33DeviceRadixSortExclusiveSumKernelINS1_5radix10policy_hubIjjyE10Policy1000EyEEvPT0_,(.L_x_298 - _ZN3cub18CUB_300001_SM_10006detail10radix_sort33DeviceRadixSortExclusiveSumKernelINS1_5radix10policy_hubIjjyE10Policy1000EyEEvPT0_)
        .other          _ZN3cub18CUB_300001_SM_10006detail10radix_sort33DeviceRadixSortExclusiveSumKernelINS1_5radix10policy_hubIjjyE10Policy1000EyEEvPT0_,@"STO_CUDA_ENTRY STV_DEFAULT"
_ZN3cub18CUB_300001_SM_10006detail10radix_sort33DeviceRadixSortExclusiveSumKernelINS1_5radix10policy_hubIjjyE10Policy1000EyEEvPT0_:
.text._ZN3cub18CUB_300001_SM_10006detail10radix_sort33DeviceRadixSortExclusiveSumKernelINS1_5radix10policy_hubIjjyE10Policy1000EyEEvPT0_:
[----:B------:R-:W-:Y:S01]  /*0000*/  LDC R1, c[0x0][0x37c] ;  /* 0x0000df00ff017b82 */ /* 0x000fe20000000800 */
[----:B------:R-:W0:Y:S07]  /*0010*/  S2R R18, SR_TID.X ;  /* 0x0000000000127919 */ /* 0x000e2e0000002100 */
[----:B------:R-:W1:Y:S01]  /*0020*/  LDC.64 R16, c[0x0][0x380] ;  /* 0x0000e000ff107b82 */ /* 0x000e620000000a00 */
[----:B------:R-:W2:Y:S01]  /*0030*/  LDCU.64 UR4, c[0x0][0x358] ;  /* 0x00006b00ff0477ac */ /* 0x000ea20008000a00 */
[----:B------:R-:W3:Y:S01]  /*0040*/  S2R R5, SR_CTAID.X ;  /* 0x0000000000057919 */ /* 0x000ee20000002500 */
[----:B0-----:R-:W-:Y:S01]  /*0050*/  ISETP.GT.U32.AND P1, PT, R18, 0xff, PT ;  /* 0x000000ff1200780c */ /* 0x001fe20003f24070 */
[----:B---3--:R-:W-:-:S04]  /*0060*/  IMAD R5, R5, 0x100, R18 ;  /* 0x0000010005057824 */ /* 0x008fc800078e0212 */
[----:B-1----:R-:W-:-:S08]  /*0070*/  IMAD.WIDE R16, R5, 0x8, R16 ;  /* 0x0000000805107825 */ /* 0x002fd000078e0210 */
[----:B--2---:R-:W2:Y:S01]  /*0080*/  @!P1 LDG.E.64 R2, desc[UR4][R16.64] ;  /* 0x0000000410029981 */ /* 0x004ea2000c1e1b00 */
[----:B------:R-:W-:Y:S02]  /*0090*/  MOV R0, 0x400 ;  /* 0x0000040000007802 */ /* 0x000fe40000000f00 */
[C---:B------:R-:W-:Y:S01]  /*00a0*/  ISETP.GT.U32.AND P0, PT, R18.reuse, 0x1f, PT ;  /* 0x0000001f1200780c */ /* 0x040fe20003f04070 */
[----:B------:R-:W0:Y:S02]  /*00b0*/  S2R R5, SR_CgaCtaId ;  /* 0x0000000000057919 */ /* 0x000e240000008800 */
[----:B0-----:R-:W-:Y:S02]  /*00c0*/  LEA R5, R5, R0, 0x18 ;  /* 0x0000000005057211 */ /* 0x001fe400078ec0ff */
[----:B------:R-:W-:-:S05]  /*00d0*/  LEA.HI R0, R18, R18, RZ, 0x1d ;  /* 0x0000001212007211 */ /* 0x000fca00078fe8ff */
[----:B------:R-:W-:-:S05]  /*00e0*/  IMAD R0, R0, 0x8, R5 ;  /* 0x0000000800007824 */ /* 0x000fca00078e0205 */
[----:B--2---:R0:W-:Y:S01]  /*00f0*/  STS.64 [R0+0x10], R2 ;  /* 0x0000100200007388 */ /* 0x0041e20000000a00 */
[----:B------:R-:W-:Y:S06]  /*0100*/  BAR.SYNC.DEFER_BLOCKING 0x0 ;  /* 0x0000000000007b1d */ /* 0x000fec0000010000 */
[----:B------:R-:W-:Y:S05]  /*0110*/  @P0 BRA `(.L_x_120) ;  /* 0x0000000400240947 */ /* 0x000fea0003800000 */
[----:B------:R-:W-:Y:S01]  /*0120*/  IMAD R18, R18, 0x48, R5 ;  /* 0x0000004812127824 */ /* 0x000fe200078e0205 */
[----:B------:R-:W-:-:S04]  /*0130*/  UMOV UR6, 0xffffffff ;  /* 0xffffffff00067882 */ /* 0x000fc80000000000 */
[----:B------:R-:W-:Y:S04]  /*0140*/  LDS.64 R14, [R18+0x10] ;  /* 0x00001000120e7984 */ /* 0x000fe80000000a00 */
[----:B------:R-:W-:Y:S04]  /*0150*/  LDS.64 R12, [R18+0x18] ;  /* 0x00001800120c7984 */ /* 0x000fe80000000a00 */
[----:B------:R-:W1:Y:S04]  /*0160*/  LDS.64 R10, [R18+0x20] ;  /* 0x00002000120a7984 */ /* 0x000e680000000a00 */
[----:B------:R-:W-:Y:S04]  /*0170*/  LDS.64 R8, [R18+0x28] ;  /* 0x0000280012087984 */ /* 0x000fe80000000a00 */
[----:B------:R-:W2:Y:S04]  /*0180*/  LDS.64 R6, [R18+0x30] ;  /* 0x0000300012067984 */ /* 0x000ea80000000a00 */
[----:B------:R-:W-:Y:S04]  /*0190*/  LDS.64 R4, [R18+0x38] ;  /* 0x0000380012047984 */ /* 0x000fe80000000a00 */
[----:B0-----:R-:W0:Y:S04]  /*01a0*/  LDS.64 R2, [R18+0x40] ;  /* 0x0000400012027984 */ /* 0x001e280000000a00 */
[----:B------:R-:W3:Y:S01]  /*01b0*/  LDS.64 R20, [R18+0x48] ;  /* 0x0000480012147984 */ /* 0x000ee20000000a00 */
[----:B-1----:R-:W-:-:S04]  /*01c0*/  IADD3 R19, P3, P4, R10, R12, R14 ;  /* 0x0000000c0a137210 */ /* 0x002fc80007c7e00e */
[----:B------:R-:W-:Y:S02]  /*01d0*/  IADD3.X R23, PT, PT, R11, R13, R15, P3, P4 ;  /* 0x0000000d0b177210 */ /* 0x000fe40001fe840f */
[----:B--2---:R-:W-:-:S04]  /*01e0*/  IADD3 R19, P0, P2, R6, R19, R8 ;  /* 0x0000001306137210 */ /* 0x004fc80007a1e008 */
[----:B------:R-:W-:Y:S02]  /*01f0*/  IADD3.X R23, PT, PT, R7, R23, R9, P0, P2 ;  /* 0x0000001707177210 */ /* 0x000fe400007e4409 */
[----:B0-----:R-:W-:-:S04]  /*0200*/  IADD3 R19, P3, P4, R2, R19, R4 ;  /* 0x0000001302137210 */ /* 0x001fc80007c7e004 */
[----:B---3--:R-:W-:Y:S02]  /*0210*/  IADD3 R20, P0, PT, R20, R19, RZ ;  /* 0x0000001314147210 */ /* 0x008fe40007f1e0ff */
[----:B------:R-:W-:-:S05]  /*0220*/  IADD3.X R19, PT, PT, R3, R23, R5, P3, P4 ;  /* 0x0000001703137210 */ /* 0x000fca0001fe8405 */
[----:B------:R-:W-:Y:S01]  /*0230*/  IMAD.X R19, R21, 0x1, R19, P0 ;  /* 0x0000000115137824 */ /* 0x000fe200000e0613 */
[----:B------:R-:W-:Y:S06]  /*0240*/  BRA.DIV UR6, `(.L_x_121) ;  /* 0x0000000206f07947 */ /* 0x000fec000b800000 */
[----:B------:R-:W0:Y:S04]  /*0250*/  SHFL.UP PT, R27, R20, 0x1, RZ ;  /* 0x04200000141b7989 */ /* 0x000e2800000e00ff */
[----:B------:R-:W1:Y:S01]  /*0260*/  SHFL.UP P0, R25, R19, 0x1, RZ ;  /* 0x0420000013197989 */ /* 0x000e6200000000ff */
[----:B0-----:R-:W-:-:S04]  /*0270*/  IADD3 R22, P2, PT, R27, R20, RZ ;  /* 0x000000141b167210 */ /* 0x001fc80007f5e0ff */
[----:B-1----:R-:W-:Y:S01]  /*0280*/  SEL R27, R22, R27, P0 ;  /* 0x0000001b161b7207 */ /* 0x002fe20000000000 */
[----:B------:R-:W-:-:S04]  /*0290*/  IMAD.X R26, R25, 0x1, R19, P2 ;  /* 0x00000001191a7824 */ /* 0x000fc800010e0613 */
[----:B------:R-:W0:Y:S01]  /*02a0*/  SHFL.UP PT, R28, R27, 0x2, RZ ;  /* 0x044000001b1c7989 */ /* 0x000e2200000e00ff */
[----:B------:R-:W-:-:S05]  /*02b0*/  SEL R26, R26, R25, P0 ;  /* 0x000000191a1a7207 */ /* 0x000fca0000000000 */
[----:B------:R-:W1:Y:S01]  /*02c0*/  SHFL.UP P0, R25, R26, 0x2, RZ ;  /* 0x044000001a197989 */ /* 0x000e6200000000ff */
[----:B0-----:R-:W-:-:S05]  /*02d0*/  IADD3 R21, P2, PT, R28, R27, RZ ;  /* 0x0000001b1c157210 */ /* 0x001fca0007f5e0ff */
[----:B-1----:R-:W-:Y:S01]  /*02e0*/  IMAD.X R22, R25, 0x1, R26, P2 ;  /* 0x0000000119167824 */ /* 0x002fe200010e061a */
[----:B------:R-:W-:-:S04]  /*02f0*/  SEL R28, R21, R28, P0 ;  /* 0x0000001c151c7207 */ /* 0x000fc80000000000 */
[----:B------:R-:W-:Y:S01]  /*0300*/  SEL R29, R22, R25, P0 ;  /* 0x00000019161d7207 */ /* 0x000fe20000000000 */
        /* <DEDUP_REMOVED lines=12> */
[----:B------:R0:W1:Y:S04]  /*03d0*/  SHFL.UP PT, R28, R27, 0x10, RZ ;  /* 0x060000001b1c7989 */ /* 0x00006800000e00ff */
[----:B------:R0:W2:Y:S02]  /*03e0*/  SHFL.UP P0, R25, R26, 0x10, RZ ;  /* 0x060000001a197989 */ /* 0x0000a400000000ff */
.L_x_132:
[----:B-1----:R-:W-:-:S04]  /*03f0*/  IADD3 R21, P2, PT, R28, R27, RZ ;  /* 0x0000001b1c157210 */ /* 0x002fc80007f5e0ff */
[----:B--2---:R-:W-:Y:S01]  /*0400*/  SEL R21, R21, R28, P0 ;  /* 0x0000001c15157207 */ /* 0x004fe20000000000 */
[----:B------:R-:W-:-:S05]  /*0410*/  IMAD.X R22, R25, 0x1, R26, P2 ;  /* 0x0000000119167824 */ /* 0x000fca00010e061a */
[----:B------:R-:W-:Y:S02]  /*0420*/  SEL R22, R22, R25, P0 ;  /* 0x0000001916167207 */ /* 0x000fe40000000000 */
[----:B------:R-:W-:-:S05]  /*0430*/  IADD3 R20, P0, PT, R21, -R20, RZ ;  /* 0x8000001415147210 */ /* 0x000fca0007f1e0ff */
[----:B------:R-:W-:Y:S01]  /*0440*/  IMAD.X R21, R22, 0x1, ~R19, P0 ;  /* 0x0000000116157824 */ /* 0x000fe200000e0e13 */
[----:B------:R-:W-:-:S04]  /*0450*/  IADD3 R14, P0, PT, R14, R20, RZ ;  /* 0x000000140e0e7210 */ /* 0x000fc80007f1e0ff */
[----:B------:R1:W-:Y:S01]  /*0460*/  STS.64 [R18+0x10], R20 ;  /* 0x0000101412007388 */ /* 0x0003e20000000a00 */
[----:B------:R-:W-:Y:S01]  /*0470*/  IMAD.X R15, R15, 0x1, R21, P0 ;  /* 0x000000010f0f7824 */ /* 0x000fe200000e0615 */
        /* <DEDUP_REMOVED lines=17> */
[----:B------:R-:W-:-:S05]  /*0590*/  IMAD.X R3, R3, 0x1, R5, P0 ;  /* 0x0000000103037824 */ /* 0x000fca00000e0605 */
[----:B------:R1:W-:Y:S03]  /*05a0*/  STS.64 [R18+0x48], R2 ;  /* 0x0000480212007388 */ /* 0x0003e60000000a00 */
.L_x_120:
[----:B------:R-:W-:Y:S05]  /*05b0*/  WARPSYNC.ALL ;  /* 0x0000000000007948 */ /* 0x000fea0003800000 */
[----:B------:R-:W-:Y:S06]  /*05c0*/  BAR.SYNC.DEFER_BLOCKING 0x0 ;  /* 0x0000000000007b1d */ /* 0x000fec0000010000 */
[----:B------:R-:W-:Y:S05]  /*05d0*/  @P1 EXIT ;  /* 0x000000000000194d */ /* 0x000fea0003800000 */
[----:B01----:R-:W0:Y:S04]  /*05e0*/  LDS.64 R2, [R0+0x10] ;  /* 0x0000100000027984 */ /* 0x003e280000000a00 */
[----:B0-----:R-:W-:Y:S01]  /*05f0*/  STG.E.64 desc[UR4][R16.64], R2 ;  /* 0x0000000210007986 */ /* 0x001fe2000c101b04 */
[----:B------:R-:W-:Y:S05]  /*0600*/  EXIT ;  /* 0x000000000000794d */ /* 0x000fea0003800000 */
.L_x_121:
[----:B------:R-:W-:Y:S02]  /*0610*/  IMAD.MOV.U32 R24, RZ, RZ, R20 ;  /* 0x000000ffff187224 */ /* 0x000fe400078e0014 */
[----:B------:R-:W-:Y:S02]  /*0620*/  IMAD.MOV.U32 R23, RZ, RZ, 0x1 ;  /* 0x00000001ff177424 */ /* 0x000fe400078e00ff */
[----:B------:R-:W-:Y:S02]  /*0630*/  IMAD.MOV.U32 R22, RZ, RZ, RZ ;  /* 0x000000ffff167224 */ /* 0x000fe400078e00ff */
[----:B------:R-:W-:-:S07]  /*0640*/  IMAD.MOV.U32 R21, RZ, RZ, -0x1 ;  /* 0xffffffffff157424 */ /* 0x000fce00078e00ff */
[----:B------:R-:W-:Y:S05]  /*0650*/  WARPSYNC.COLLECTIVE R21, `(.L_x_122) ;  /* 0x0000000015087348 */ /* 0x000fea0003c00000 */
[----:B------:R0:W1:Y:S02]  /*0660*/  SHFL.UP P0, R25, R24, R23, R22 ;  /* 0x0400001718197389 */ /* 0x0000640000000016 */
[----:B01----:R-:W-:Y:S05]  /*0670*/  ENDCOLLECTIVE ;  /* 0x000000000000791b */ /* 0x003fea0003800000 */
.L_x_122:
[----:B------:R-:W-:Y:S02]  /*0680*/  IMAD.MOV.U32 R24, RZ, RZ, R19 ;  /* 0x000000ffff187224 */ /* 0x000fe400078e0013 */
[----:B------:R-:W-:-:S07]  /*0690*/  IMAD.MOV.U32 R27, RZ, RZ, R25 ;  /* 0x000000ffff1b7224 */ /* 0x000fce00078e0019 */
[----:B------:R-:W-:Y:S05]  /*06a0*/  WARPSYNC.COLLECTIVE R21, `(.L_x_123) ;  /* 0x0000000015087348 */ /* 0x000fea0003c00000 */
[----:B------:R0:W1:Y:S02]  /*06b0*/  SHFL.UP P0, R25, R24, R23, R22 ;  /* 0x0400001718197389 */ /* 0x0000640000000016 */
[----:B01----:R-:W-:Y:S05]  /*06c0*/  ENDCOLLECTIVE ;  /* 0x000000000000791b */ /* 0x003fea0003800000 */
.L_x_123:
[----:B------:R-:W-:Y:S01]  /*06d0*/  IADD3 R26, P2, PT, R27, R20, RZ ;  /* 0x000000141b1a7210 */ /* 0x000fe20007f5e0ff */
[----:B------:R-:W-:-:S03]  /*06e0*/  IMAD.MOV.U32 R23, RZ, RZ, 0x2 ;  /* 0x00000002ff177424 */ /* 0x000fc600078e00ff */
[----:B------:R-:W-:Y:S01]  /*06f0*/  SEL R27, R26, R27, P0 ;  /* 0x0000001b1a1b7207 */ /* 0x000fe20000000000 */
[----:B------:R-:W-:-:S04]  /*0700*/  IMAD.X R26, R25, 0x1, R19, P2 ;  /* 0x00000001191a7824 */ /* 0x000fc800010e0613 */
[----:B------:R-:W-:Y:S01]  /*0710*/  IMAD.MOV.U32 R24, RZ, RZ, R27 ;  /* 0x000000ffff187224 */ /* 0x000fe200078e001b */
[----:B------:R-:W-:-:S07]  /*0720*/  SEL R26, R26, R25, P0 ;  /* 0x000000191a1a7207 */ /* 0x000fce0000000000 */
[----:B------:R-:W-:Y:S05]  /*0730*/  WARPSYNC.COLLECTIVE R21, `(.L_x_124) ;  /* 0x0000000015087348 */ /* 0x000fea0003c00000 */
[----:B------:R0:W1:Y:S02]  /*0740*/  SHFL.UP P0, R25, R24, R23, R22 ;  /* 0x0400001718197389 */ /* 0x0000640000000016 */
[----:B01----:R-:W-:Y:S05]  /*0750*/  ENDCOLLECTIVE ;  /* 0x000000000000791b */ /* 0x003fea0003800000 */
.L_x_124:
[----:B------:R-:W-:Y:S02]  /*0760*/  IMAD.MOV.U32 R24, RZ, RZ, R26 ;  /* 0x000000ffff187224 */ /* 0x000fe400078e001a */
[----:B------:R-:W-:-:S07]  /*0770*/  IMAD.MOV.U32 R28, RZ, RZ, R25 ;  /* 0x000000ffff1c7224 */ /* 0x000fce00078e0019 */
[----:B------:R-:W-:Y:S05]  /*0780*/  WARPSYNC.COLLECTIVE R21, `(.L_x_125) ;  /* 0x0000000015087348 */ /* 0x000fea0003c00000 */
[----:B------:R0:W1:Y:S02]  /*0790*/  SHFL.UP P0, R25, R24, R23, R22 ;  /* 0x0400001718197389 */ /* 0x0000640000000016 */
[----:B01----:R-:W-:Y:S05]  /*07a0*/  ENDCOLLECTIVE ;  /* 0x000000000000791b */ /* 0x003fea0003800000 */
.L_x_125:
        /* <DEDUP_REMOVED lines=9> */
.L_x_126:
[----:B------:R-:W-:Y:S02]  /*0840*/  IMAD.MOV.U32 R24, RZ, RZ, R29 ;  /* 0x000000ffff187224 */ /* 0x000fe400078e001d */
[----:B------:R-:W-:-:S07]  /*0850*/  IMAD.MOV.U32 R27, RZ, RZ, R25 ;  /* 0x000000ffff1b7224 */ /* 0x000fce00078e0019 */
[----:B------:R-:W-:Y:S05]  /*0860*/  WARPSYNC.COLLECTIVE R21, `(.L_x_127) ;  /* 0x0000000015087348 */ /* 0x000fea0003c00000 */
[----:B------:R0:W1:Y:S02]  /*0870*/  SHFL.UP P0, R25, R24, R23, R22 ;  /* 0x0400001718197389 */ /* 0x0000640000000016 */
[----:B01----:R-:W-:Y:S05]  /*0880*/  ENDCOLLECTIVE ;  /* 0x000000000000791b */ /* 0x003fea0003800000 */
.L_x_127:
        /* <DEDUP_REMOVED lines=9> */
.L_x_128:
[----:B------:R-:W-:Y:S02]  /*0920*/  IMAD.MOV.U32 R24, RZ, RZ, R29 ;  /* 0x000000ffff187224 */ /* 0x000fe400078e001d */
[----:B------:R-:W-:-:S07]  /*0930*/  IMAD.MOV.U32 R27, RZ, RZ, R25 ;  /* 0x000000ffff1b7224 */ /* 0x000fce00078e0019 */
[----:B------:R-:W-:Y:S05]  /*0940*/  WARPSYNC.COLLECTIVE R21, `(.L_x_129) ;  /* 0x0000000015087348 */ /* 0x000fea0003c00000 */
[----:B------:R0:W1:Y:S02]  /*0950*/  SHFL.UP P0, R25, R24, R23, R22 ;  /* 0x0400001718197389 */ /* 0x0000640000000016 */
[----:B01----:R-:W-:Y:S05]  /*0960*/  ENDCOLLECTIVE ;  /* 0x000000000000791b */ /* 0x003fea0003800000 */
.L_x_129:
        /* <DEDUP_REMOVED lines=9> */
.L_x_130:
[----:B------:R-:W-:Y:S02]  /*0a00*/  IMAD.MOV.U32 R24, RZ, RZ, R26 ;  /* 0x000000ffff187224 */ /* 0x000fe400078e001a */
[----:B------:R-:W-:-:S07]  /*0a10*/  IMAD.MOV.U32 R28, RZ, RZ, R25 ;  /* 0x000000ffff1c7224 */ /* 0x000fce00078e0019 */
[----:B------:R-:W-:Y:S05]  /*0a20*/  WARPSYNC.COLLECTIVE R21, `(.L_x_131) ;  /* 0x0000000015087348 */ /* 0x000fea0003c00000 */
[----:B------:R0:W1:Y:S02]  /*0a30*/  SHFL.UP P0, R25, R24, R23, R22 ;  /* 0x0400001718197389 */ /* 0x0000640000000016 */
[----:B01----:R-:W-:Y:S05]  /*0a40*/  ENDCOLLECTIVE ;  /* 0x000000000000791b */ /* 0x003fea0003800000 */
.L_x_131:
[----:B------:R-:W-:Y:S05]  /*0a50*/  BRA `(.L_x_132) ;  /* 0xfffffff800647947 */ /* 0x000fea000383ffff */
.L_x_133:
        /* <DEDUP_REMOVED lines=10> */
.L_x_298:


//--------------------- .text._ZN3cub18CUB_300001_SM_10006detail10radix_sort30DeviceRadixSortHistogramKernelINS1_5radix10policy_hubIjjyE10Policy1000ELNS0_9SortOrderE0EjyNS1_21identity_decomposer_tEEEvPT2_PKT1_SA_iiT3_ --------------------------
	.section	.text._ZN3cub18CUB_300001_SM_10006detail10radix_sort30DeviceRadixSortHistogramKernelINS1_5radix10policy_hubIjjyE10Policy1000ELNS0_9SortOrderE0EjyNS1_21identity_decomposer_tEEEvPT2_PKT1_SA_iiT3_,"ax",@progbits
	.align	128
        .global         _ZN3cub18CUB_300001_SM_10006detail10radix_sort30DeviceRadixSortHistogramKernelINS1_5radix10policy_hubIjjyE10Policy1000ELNS0_9SortOrderE0EjyNS1_21identity_decomposer_tEEEvPT2_PKT1_SA_iiT3_
        .type           _ZN3cub18CUB_300001_SM_10006detail10radix_sort30DeviceRadixSortHistogramKernelINS1_5radix10policy_hubIjjyE10Policy1000ELNS0_9SortOrderE0EjyNS1_21identity_decomposer_tEEEvPT2_PKT1_SA_iiT3_,@function
        .size           _ZN3cub18CUB_300001_SM_10006detail10radix_sort30DeviceRadixSortHistogramKernelINS1_5radix10policy_hubIjjyE10Policy1000ELNS0_9SortOrderE0EjyNS1_21identity_decomposer_tEEEvPT2_PKT1_SA_iiT3_,(.L_x_299 - _ZN3cub18CUB_300001_SM_10006detail10radix_sort30DeviceRadixSortHistogramKernelINS1_5radix10policy_hubIjjyE10Policy1000ELNS0_9SortOrderE0EjyNS1_21identity_decomposer_tEEEvPT2_PKT1_SA_iiT3_)
        .other          _ZN3cub18CUB_300001_SM_10006detail10radix_sort30DeviceRadixSortHistogramKernelINS1_5radix10policy_hubIjjyE10Policy1000ELNS0_9SortOrderE0EjyNS1_21identity_decomposer_tEEEvPT2_PKT1_SA_iiT3_,@"STO_CUDA_ENTRY STV_DEFAULT"
_ZN3cub18CUB_300001_SM_10006detail10radix_sort30DeviceRadixSortHistogramKernelINS1_5radix10policy_hubIjjyE10Policy1000ELNS0_9SortOrderE0EjyNS1_21identity_decomposer_tEEEvPT2_PKT1_SA_iiT3_:
.text._ZN3cub18CUB_300001_SM_10006detail10radix_sort30DeviceRadixSortHistogramKernelINS1_5radix10policy_hubIjjyE10Policy1000ELNS0_9SortOrderE0EjyNS1_21identity_decomposer_tEEEvPT2_PKT1_SA_iiT3_:
[----:B------:R-:W-:Y:S01]  /*0000*/  LDC R1, c[0x0][0x37c] ;  /* 0x0000df00ff017b82 */ /* 0x000fe20000000800 */
[----:B------:R-:W0:Y:S02]  /*0010*/  LDCU.64 UR4, c[0x0][0x390] ;  /* 0x00007200ff0477ac */ /* 0x000e240008000a00 */
[----:B0-----:R-:W-:-:S04]  /*0020*/  ISETP.NE.U32.AND P0, PT, RZ, UR4, PT ;  /* 0x00000004ff007c0c */ /* 0x001fc8000bf05070 */
[----:B------:R-:W-:-:S13]  /*0030*/  ISETP.NE.AND.EX P0, PT, RZ, UR5, PT, P0 ;  /* 0x00000005ff007c0c */ /* 0x000fda000bf05300 */
[----:B------:R-:W-:Y:S05]  /*0040*/  @!P0 EXIT ;  /* 0x000000000000894d */ /* 0x000fea0003800000 */
[----:B------:R-:W0:Y:S01]  /*0050*/  S2R R18, SR_TID.X ;  /* 0x0000000000127919 */ /* 0x000e220000002100 */
[----:B------:R-:W1:Y:S01]  /*0060*/  LDCU.64 UR4, c[0x0][0x398] ;  /* 0x00007300ff0477ac */ /* 0x000e620008000a00 */
[----:B------:R-:W2:Y:S01]  /*0070*/  S2UR UR7, SR_CgaCtaId ;  /* 0x00000000000779c3 */ /* 0x000ea20000008800 */
[----:B------:R-:W-:Y:S01]  /*0080*/  UMOV UR6, 0x400 ;  /* 0x0000040000067882 */ /* 0x000fe20000000000 */
[----:B------:R-:W3:Y:S06]  /*0090*/  LDCU.64 UR18, c[0x0][0x358] ;  /* 0x00006b00ff1277ac */ /* 0x000eec0008000a00 */
[----:B------:R-:W4:Y:S01]  /*00a0*/  S2UR UR8, SR_CTAID.X ;  /* 0x00000000000879c3 */ /* 0x000f220000002500 */
[----:B------:R-:W0:Y:S01]  /*00b0*/  LDCU UR21, c[0x0][0x370] ;  /* 0x00006e00ff1577ac */ /* 0x000e220008000800 */
[----:B-1----:R-:W-:-:S04]  /*00c0*/  UIADD3 UR4, UPT, UPT, UR5, 0x7, -UR4 ;  /* 0x0000000705047890 */ /* 0x002fc8000fffe804 */
[----:B------:R-:W-:Y:S02]  /*00d0*/  UISETP.GE.AND UP0, UPT, UR4, 0x8, UPT ;  /* 0x000000080400788c */ /* 0x000fe4000bf06270 */
[----:B------:R-:W-:Y:S02]  /*00e0*/  USHF.R.S32.HI UR5, URZ, 0x1f, UR4 ;  /* 0x0000001fff057899 */ /* 0x000fe40008011404 */
[----:B--2---:R-:W-:Y:S02]  /*00f0*/  ULEA UR6, UR7, UR6, 0x18 ;  /* 0x0000000607067291 */ /* 0x004fe4000f8ec0ff */
[----:B------:R-:W-:Y:S01]  /*0100*/  PLOP3.LUT P0, PT, PT, PT, UP0, 0x80, 0x8 ;  /* 0x000000000008781c */ /* 0x000fe20003f0f008 */
[----:B------:R-:W-:Y:S01]  /*0110*/  ULEA.HI UR5, UR5, UR4, URZ, 0x3 ;  /* 0x0000000405057291 */ /* 0x000fe2000f8f18ff */
[C---:B0-----:R-:W-:Y:S02]  /*0120*/  VIADD R19, R18.reuse, 0x80 ;  /* 0x0000008012137836 */ /* 0x041fe40000000000 */
[C---:B------:R-:W-:Y:S01]  /*0130*/  ISETP.GT.U32.OR P0, PT, R18.reuse, 0xff, !P0 ;  /* 0x000000ff1200780c */ /* 0x040fe20004704470 */
[----:B------:R-:W-:Y:S01]  /*0140*/  USHF.R.S32.HI UR5, URZ, 0x3, UR5 ;  /* 0x00000003ff057899 */ /* 0x000fe20008011405 */
[C---:B------:R-:W-:Y:S01]  /*0150*/  VIADD R20, R18.reuse, 0x100 ;  /* 0x0000010012147836 */ /* 0x040fe20000000000 */
[C---:B------:R-:W-:Y:S01]  /*0160*/  IADD3 R25, PT, PT, R18.reuse, 0x500, RZ ;  /* 0x0000050012197810 */ /* 0x040fe20007ffe0ff */
[C---:B------:R-:W-:Y:S01]  /*0170*/  VIADD R21, R18.reuse, 0x180 ;  /* 0x0000018012157836 */ /* 0x040fe20000000000 */
[----:B------:R-:W-:Y:S01]  /*0180*/  P2R R28, PR, RZ, 0x1 ;  /* 0x00000001ff1c7803 */ /* 0x000fe20000000000 */
[C---:B------:R-:W-:Y:S01]  /*0190*/  VIADD R22, R18.reuse, 0x200 ;  /* 0x0000020012167836 */ /* 0x040fe20000000000 */
[C---:B------:R-:W-:Y:S01]  /*01a0*/  LEA R27, R18.reuse, UR6, 0x2 ;  /* 0x00000006121b7c11 */ /* 0x040fe2000f8e10ff */
[C---:B------:R-:W-:Y:S01]  /*01b0*/  VIADD R23, R18.reuse, 0x280 ;  /* 0x0000028012177836 */ /* 0x040fe20000000000 */
[----:B----4-:R-:W-:Y:S01]  /*01c0*/  USHF.L.U32 UR8, UR8, 0xb, URZ ;  /* 0x0000000b08087899 */ /* 0x010fe200080006ff */
[C---:B------:R-:W-:Y:S01]  /*01d0*/  VIADD R24, R18.reuse, 0x300 ;  /* 0x0000030012187836 */ /* 0x040fe20000000000 */
[----:B------:R-:W-:Y:S01]  /*01e0*/  ULOP3.LUT UR20, UR5, 0x7, URZ, 0xc0, !UPT ;  /* 0x0000000705147892 */ /* 0x000fe2000f8ec0ff */
[----:B------:R-:W-:Y:S01]  /*01f0*/  VIADD R26, R18, 0x780 ;  /* 0x00000780121a7836 */ /* 0x000fe20000000000 */
[----:B------:R-:W-:Y:S01]  /*0200*/  ULOP3.LUT UR9, UR5, 0x3, URZ, 0xc0, !UPT ;  /* 0x0000000305097892 */ /* 0x000fe2000f8ec0ff */
[----:B------:R-:W-:Y:S01]  /*0210*/  UMOV UR6, URZ ;  /* 0x000000ff00067c82 */ /* 0x000fe20008000000 */
[----:B---3--:R-:W-:-:S10]  /*0220*/  UMOV UR7, URZ ;  /* 0x000000ff00077c82 */ /* 0x008fd40008000000 */
.L_x_217:
[----:B------:R-:W-:Y:S01]  /*0230*/  ISETP.NE.AND P0, PT, R28, RZ, PT ;  /* 0x000000ff1c00720c */ /* 0x000fe20003f05270 */
[----:B------:R-:W-:-:S12]  /*0240*/  BSSY.RECONVERGENT B0, `(.L_x_134) ;  /* 0x0000082000007945 */ /* 0x000fd80003800200 */
[----:B0-2345:R-:W-:Y:S05]  /*0250*/  @P0 BRA `(.L_x_135) ;  /* 0x0000000800000947 */ /* 0x03dfea0003800000 */
[----:B------:R-:W0:Y:S02]  /*0260*/  LDC.64 R2, c[0x0][0x398] ;  /* 0x0000e600ff027b82 */ /* 0x000e240000000a00 */
[----:B0-----:R-:W-:-:S04]  /*0270*/  IADD3 R2, PT, PT, R3, 0x7, -R2 ;  /* 0x0000000703027810 */ /* 0x001fc80007ffe802 */
[----:B------:R-:W-:-:S04]  /*0280*/  SHF.R.S32.HI R3, RZ, 0x1f, R2 ;  /* 0x0000001fff037819 */ /* 0x000fc80000011402 */
[----:B------:R-:W-:-:S04]  /*0290*/  LEA.HI R3, R3, R2, RZ, 0x3 ;  /* 0x0000000203037211 */ /* 0x000fc800078f18ff */
[----:B------:R-:W-:-:S04]  /*02a0*/  SHF.R.S32.HI R3, RZ, 0x3, R3 ;  /* 0x00000003ff037819 */ /* 0x000fc80000011403 */
[C---:B------:R-:W-:Y:S01]  /*02b0*/  LOP3.LUT R5, R3.reuse, 0xffffff0, RZ, 0xc0, !PT ;  /* 0x0ffffff003057812 */ /* 0x040fe200078ec0ff */
[----:B------:R-:W-:-:S05]  /*02c0*/  VIADD R0, R3, 0xffffffff ;  /* 0xffffffff03007836 */ /* 0x000fca0000000000 */
[----:B------:R-:W-:Y:S01]  /*02d0*/  ISETP.GE.U32.AND P0, PT, R0, 0xf, PT ;  /* 0x0000000f0000780c */ /* 0x000fe20003f06070 */
[----:B------:R-:W-:-:S12]  /*02e0*/  IMAD.MOV.U32 R0, RZ, RZ, RZ ;  /* 0x000000ffff007224 */ /* 0x000fd800078e00ff */
[----:B------:R-:W-:Y:S05]  /*02f0*/  @!P0 BRA `(.L_x_136) ;  /* 0x00000000005c8947 */ /* 0x000fea0003800000 */
[----:B------:R-:W-:Y:S02]  /*0300*/  IMAD.MOV R2, RZ, RZ, -R5 ;  /* 0x000000ffff027224 */ /* 0x000fe400078e0a05 */
[----:B------:R-:W-:-:S07]  /*0310*/  VIADD R0, R27, 0x2000 ;  /* 0x000020001b007836 */ /* 0x000fce0000000000 */
.L_x_137:
[----:B------:R-:W-:Y:S01]  /*0320*/  VIADD R2, R2, 0x10 ;  /* 0x0000001002027836 */ /* 0x000fe20000000000 */
[----:B------:R-:W-:Y:S04]  /*0330*/  STS [R0+-0x2000], RZ ;  /* 0xffe000ff00007388 */ /* 0x000fe80000000800 */
        /* <DEDUP_REMOVED lines=16> */
[----:B0-----:R-:W-:Y:S01]  /*0440*/  IADD3 R0, PT, PT, R0, 0x4000, RZ ;  /* 0x0000400000007810 */ /* 0x001fe20007ffe0ff */
[----:B------:R-:W-:Y:S06]  /*0450*/  @P1 BRA `(.L_x_137) ;  /* 0xfffffffc00b01947 */ /* 0x000fec000383ffff */
[----:B------:R-:W-:-:S07]  /*0460*/  IMAD.MOV.U32 R0, RZ, RZ, R5 ;  /* 0x000000ffff007224 */ /* 0x000fce00078e0005 */
.L_x_136:
[----:B------:R-:W-:Y:S01]  /*0470*/  LOP3.LUT R2, R3, 0xf, RZ, 0xc0, !PT ;  /* 0x0000000f03027812 */ /* 0x000fe200078ec0ff */
[----:B------:R-:W-:-:S03]  /*0480*/  IMAD.U32 R4, RZ, RZ, UR20 ;  /* 0x00000014ff047e24 */ /* 0x000fc6000f8e00ff */
[C---:B------:R-:W-:Y:S01]  /*0490*/  ISETP.NE.AND P1, PT, R2.reuse, RZ, PT ;  /* 0x000000ff0200720c */ /* 0x040fe20003f25270 */
[----:B------:R-:W-:Y:S02]  /*04a0*/  VIADD R2, R2, 0xffffffff ;  /* 0xffffffff02027836 */ /* 0x000fe40000000000 */
[----:B------:R-:W-:-:S10]  /*04b0*/  VIADD R4, R4, 0xffffffff ;  /* 0xffffffff04047836 */ /* 0x000fd40000000000 */
[----:B------:R-:W-:Y:S05]  /*04c0*/  @!P1 BRA `(.L_x_138) ;  /* 0x00000000007c9947 */ /* 0x000fea0003800000 */
[----:B------:R-:W-:Y:S01]  /*04d0*/  ISETP.GE.U32.AND P2, PT, R2, 0x7, PT ;  /* 0x000000070200780c */ /* 0x000fe20003f46070 */
[----:B------:R-:W-:-:S12]  /*04e0*/  UISETP.NE.AND UP0, UPT, UR20, URZ, UPT ;  /* 0x000000ff1400728c */ /* 0x000fd8000bf05270 */
[----:B------:R-:W-:Y:S05]  /*04f0*/  @!P2 BRA `(.L_x_139) ;  /* 0x000000000028a947 */ /* 0x000fea0003800000 */
        /* <DEDUP_REMOVED lines=10> */
.L_x_139:
[----:B------:R-:W-:Y:S05]  /*05a0*/  BRA.U !UP0, `(.L_x_138) ;  /* 0x0000000108447547 */ /* 0x000fea000b800000 */
[----:B------:R-:W-:Y:S01]  /*05b0*/  ISETP.GE.U32.AND P2, PT, R4, 0x3, PT ;  /* 0x000000030400780c */ /* 0x000fe20003f46070 */
[----:B------:R-:W-:-:S12]  /*05c0*/  UISETP.NE.AND UP0, UPT, UR9, URZ, UPT ;  /* 0x000000ff0900728c */ /* 0x000fd8000bf05270 */
[C---:B0-----:R-:W-:Y:S01]  /*05d0*/  @P2 LEA R3, R0.reuse, R27, 0xa ;  /* 0x0000001b00032211 */ /* 0x041fe200078e50ff */
[----:B------:R-:W-:-:S04]  /*05e0*/  @P2 VIADD R0, R0, 0x4 ;  /* 0x0000000400002836 */ /* 0x000fc80000000000 */
[----:B------:R1:W-:Y:S04]  /*05f0*/  @P2 STS [R3], RZ ;  /* 0x000000ff03002388 */ /* 0x0003e80000000800 */
[----:B------:R1:W-:Y:S04]  /*0600*/  @P2 STS [R3+0x400], RZ ;  /* 0x000400ff03002388 */ /* 0x0003e80000000800 */
[----:B------:R1:W-:Y:S04]  /*0610*/  @P2 STS [R3+0x800], RZ ;  /* 0x000800ff03002388 */ /* 0x0003e80000000800 */
[----:B------:R1:W-:Y:S01]  /*0620*/  @P2 STS [R3+0xc00], RZ ;  /* 0x000c00ff03002388 */ /* 0x0003e20000000800 */
[----:B------:R-:W-:Y:S05]  /*0630*/  BRA.U !UP0, `(.L_x_138) ;  /* 0x0000000108207547 */ /* 0x000fea000b800000 */
[----:B------:R-:W-:Y:S01]  /*0640*/  IMAD R0, R0, 0x400, R27 ;  /* 0x0000040000007824 */ /* 0x000fe200078e021b */
[----:B------:R-:W-:-:S04]  /*0650*/  UISETP.NE.AND UP0, UPT, UR9, 0x1, UPT ;  /* 0x000000010900788c */ /* 0x000fc8000bf05270 */
[----:B------:R2:W-:Y:S05]  /*0660*/  STS [R0], RZ ;  /* 0x000000ff00007388 */ /* 0x0005ea0000000800 */
[----:B------:R-:W-:Y:S05]  /*0670*/  BRA.U !UP0, `(.L_x_138) ;  /* 0x0000000108107547 */ /* 0x000fea000b800000 */
[----:B------:R-:W-:Y:S01]  /*0680*/  UISETP.NE.AND UP0, UPT, UR9, 0x2, UPT ;  /* 0x000000020900788c */ /* 0x000fe2000bf05270 */
[----:B------:R3:W-:Y:S05]  /*0690*/  STS [R0+0x400], RZ ;  /* 0x000400ff00007388 */ /* 0x0007ea0000000800 */
[----:B------:R-:W-:-:S13]  /*06a0*/  PLOP3.LUT P2, PT, PT, PT, UP0, 0x80, 0x8 ;  /* 0x000000000008781c */ /* 0x000fda0003f4f008 */
[----:B------:R3:W-:Y:S02]  /*06b0*/  @P2 STS [R0+0x800], RZ ;  /* 0x000800ff00002388 */ /* 0x0007e40000000800 */
.L_x_138:
[----:B------:R-:W-:-:S13]  /*06c0*/  ISETP.GT.U32.AND P2, PT, R18, 0x7f, PT ;  /* 0x0000007f1200780c */ /* 0x000fda0003f44070 */
[----:B------:R-:W-:Y:S05]  /*06d0*/  @P2 BRA `(.L_x_135) ;  /* 0x0000000000e02947 */ /* 0x000fea0003800000 */
[----:B--23--:R-:W-:Y:S01]  /*06e0*/  IMAD.MOV.U32 R0, RZ, RZ, RZ ;  /* 0x000000ffff007224 */ /* 0x00cfe200078e00ff */
[----:B------:R-:W-:Y:S06]  /*06f0*/  @!P0 BRA `(.L_x_140) ;  /* 0x0000000000588947 */ /* 0x000fec0003800000 */
[----:B------:R-:W-:-:S07]  /*0700*/  IMAD.MOV.U32 R0, RZ, RZ, RZ ;  /* 0x000000ffff007224 */ /* 0x000fce00078e00ff */
.L_x_141:
[C---:B012---:R-:W-:Y:S02]  /*0710*/  IMAD R3, R0.reuse, 0x400, R27 ;  /* 0x0000040000037824 */ /* 0x047fe400078e021b */
[----:B------:R-:W-:-:S03]  /*0720*/  VIADD R0, R0, 0x10 ;  /* 0x0000001000007836 */ /* 0x000fc60000000000 */
[----:B------:R2:W-:Y:S02]  /*0730*/  STS [R3+0x200], RZ ;  /* 0x000200ff03007388 */ /* 0x0005e40000000800 */
[----:B------:R-:W-:Y:S02]  /*0740*/  ISETP.NE.AND P0, PT, R0, R5, PT ;  /* 0x000000050000720c */ /* 0x000fe40003f05270 */
[----:B------:R2:W-:Y:S04]  /*0750*/  STS [R3+0x600], RZ ;  /* 0x000600ff03007388 */ /* 0x0005e80000000800 */
        /* <DEDUP_REMOVED lines=13> */
[----:B------:R2:W-:Y:S01]  /*0830*/  STS [R3+0x3e00], RZ ;  /* 0x003e00ff03007388 */ /* 0x0005e20000000800 */
[----:B------:R-:W-:Y:S05]  /*0840*/  @P0 BRA `(.L_x_141) ;  /* 0xfffffffc00b00947 */ /* 0x000fea000383ffff */
[----:B------:R-:W-:-:S07]  /*0850*/  MOV R0, R5 ;  /* 0x0000000500007202 */ /* 0x000fce0000000f00 */
.L_x_140:
[----:B------:R-:W-:Y:S05]  /*0860*/  @!P1 BRA `(.L_x_135) ;  /* 0x00000000007c9947 */ /* 0x000fea0003800000 */
[----:B------:R-:W-:Y:S01]  /*0870*/  ISETP.GE.U32.AND P0, PT, R2, 0x7, PT ;  /* 0x000000070200780c */ /* 0x000fe20003f06070 */
[----:B------:R-:W-:-:S12]  /*0880*/  UISETP.NE.AND UP0, UPT, UR20, URZ, UPT ;  /* 0x000000ff1400728c */ /* 0x000fd8000bf05270 */
[----:B------:R-:W-:Y:S05]  /*0890*/  @!P0 BRA `(.L_x_142) ;  /* 0x0000000000288947 */ /* 0x000fea0003800000 */
[C---:B------:R-:W-:Y:S02]  /*08a0*/  IMAD R2, R0.reuse, 0x400, R27 ;  /* 0x0000040000027824 */ /* 0x040fe400078e021b */
[----:B------:R-:W-:-:S03]  /*08b0*/  VIADD R0, R0, 0x8 ;  /* 0x0000000800007836 */ /* 0x000fc60000000000 */
[----:B------:R3:W-:Y:S04]  /*08c0*/  STS [R2+0x200], RZ ;  /* 0x000200ff02007388 */ /* 0x0007e80000000800 */
[----:B------:R3:W-:Y:S04]  /*08d0*/  STS [R2+0x600], RZ ;  /* 0x000600ff02007388 */ /* 0x0007e80000000800 */
[----:B------:R3:W-:Y:S04]  /*08e0*/  STS [R2+0xa00], RZ ;  /* 0x000a00ff02007388 */ /* 0x0007e80000000800 */
[----:B------:R3:W-:Y:S04]  /*08f0*/  STS [R2+0xe00], RZ ;  /* 0x000e00ff02007388 */ /* 0x0007e80000000800 */
[----:B------:R3:W-:Y:S04]  /*0900*/  STS [R2+0x1200], RZ ;  /* 0x001200ff02007388 */ /* 0x0007e80000000800 */
[----:B------:R3:W-:Y:S04]  /*0910*/  STS [R2+0x1600], RZ ;  /* 0x001600ff02007388 */ /* 0x0007e80000000800 */
[----:B------:R3:W-:Y:S04]  /*0920*/  STS [R2+0x1a00], RZ ;  /* 0x001a00ff02007388 */ /* 0x0007e80000000800 */
[----:B------:R3:W-:Y:S02]  /*0930*/  STS [R2+0x1e00], RZ ;  /* 0x001e00ff02007388 */ /* 0x0007e40000000800 */
.L_x_142:
[----:B------:R-:W-:Y:S05]  /*0940*/  BRA.U !UP0, `(.L_x_135) ;  /* 0x0000000108447547 */ /* 0x000fea000b800000 */
[----:B------:R-:W-:Y:S01]  /*0950*/  ISETP.GE.U32.AND P0, PT, R4, 0x3, PT ;  /* 0x000000030400780c */ /* 0x000fe20003f06070 */
[----:B------:R-:W-:-:S12]  /*0960*/  UISETP.NE.AND UP0, UPT, UR9, URZ, UPT ;  /* 0x000000ff0900728c */ /* 0x000fd8000bf05270 */
[C---:B---3--:R-:W-:Y:S02]  /*0970*/  @P0 IMAD R2, R0.reuse, 0x400, R27 ;  /* 0x0000040000020824 */ /* 0x048fe400078e021b */
[----:B------:R-:W-:-:S03]  /*0980*/  @P0 VIADD R0, R0, 0x4 ;  /* 0x0000000400000836 */ /* 0x000fc60000000000 */
[----:B------:R4:W-:Y:S04]  /*0990*/  @P0 STS [R2+0x200], RZ ;  /* 0x000200ff02000388 */ /* 0x0009e80000000800 */
[----:B------:R4:W-:Y:S04]  /*09a0*/  @P0 STS [R2+0x600], RZ ;  /* 0x000600ff02000388 */ /* 0x0009e80000000800 */
[----:B------:R4:W-:Y:S04]  /*09b0*/  @P0 STS [R2+0xa00], RZ ;  /* 0x000a00ff02000388 */ /* 0x0009e80000000800 */
[----:B------:R4:W-:Y:S01]  /*09c0*/  @P0 STS [R2+0xe00], RZ ;  /* 0x000e00ff02000388 */ /* 0x0009e20000000800 */
[----:B------:R-:W-:Y:S05]  /*09d0*/  BRA.U !UP0, `(.L_x_135) ;  /* 0x0000000108207547 */ /* 0x000fea000b800000 */
[----:B------:R-:W-:Y:S01]  /*09e0*/  IMAD R0, R0, 0x400, R27 ;  /* 0x0000040000007824 */ /* 0x000fe200078e021b */
[----:B------:R-:W-:-:S04]  /*09f0*/  UISETP.NE.AND UP0, UPT, UR9, 0x1, UPT ;  /* 0x000000010900788c */ /* 0x000fc8000bf05270 */
[----:B------:R3:W-:Y:S05]  /*0a00*/  STS [R0+0x200], RZ ;  /* 0x000200ff00007388 */ /* 0x0007ea0000000800 */
[----:B------:R-:W-:Y:S05]  /*0a10*/  BRA.U !UP0, `(.L_x_135) ;  /* 0x0000000108107547 */ /* 0x000fea000b800000 */
[----:B------:R-:W-:Y:S01]  /*0a20*/  UISETP.NE.AND UP0, UPT, UR9, 0x2, UPT ;  /* 0x000000020900788c */ /* 0x000fe2000bf05270 */
[----:B------:R0:W-:Y:S05]  /*0a30*/  STS [R0+0x600], RZ ;  /* 0x000600ff00007388 */ /* 0x0001ea0000000800 */
[----:B------:R-:W-:-:S13]  /*0a40*/  PLOP3.LUT P0, PT, PT, PT, UP0, 0x80, 0x8 ;  /* 0x000000000008781c */ /* 0x000fda0003f0f008 */
[----:B------:R0:W-:Y:S02]  /*0a50*/  @P0 STS [R0+0xa00], RZ ;  /* 0x000a00ff00000388 */ /* 0x0001e40000000800 */
.L_x_135:
[----:B------:R-:W-:Y:S05]  /*0a60*/  BSYNC.RECONVERGENT B0 ;  /* 0x0000000000007941 */ /* 0x000fea0003800200 */
.L_x_134:
[----:B------:R-:W5:Y:S01]  /*0a70*/  LDCU.64 UR10, c[0x0][0x390] ;  /* 0x00007200ff0a77ac */ /* 0x000f620008000a00 */
[----:B------:R-:W-:Y:S02]  /*0a80*/  USHF.L.U32 UR4, UR6, 0x1e, URZ ;  /* 0x0000001e06047899 */ /* 0x000fe400080006ff */
[----:B------:R-:W-:Y:S02]  /*0a90*/  USHF.L.U64.HI UR5, UR6, 0x1e, UR7 ;  /* 0x0000001e06057899 */ /* 0x000fe40008010207 */
[----:B-----5:R-:W-:-:S04]  /*0aa0*/  UIADD3 UR4, UP0, UPT, -UR4, UR10, URZ ;  /* 0x0000000a04047290 */ /* 0x020fc8000ff1e1ff */
[----:B------:R-:W-:Y:S02]  /*0ab0*/  UIADD3.X UR5, UPT, UPT, ~UR5, UR11, URZ, UP0, !UPT ;  /* 0x0000000b05057290 */ /* 0x000fe400087fe5ff */
[----:B------:R-:W-:-:S04]  /*0ac0*/  UISETP.LT.U32.AND UP0, UPT, UR4, 0x40000000, UPT ;  /* 0x400000000400788c */ /* 0x000fc8000bf01070 */
[----:B------:R-:W-:-:S04]  /*0ad0*/  UISETP.LT.U32.AND.EX UP0, UPT, UR5, URZ, UPT, UP0 ;  /* 0x000000ff0500728c */ /* 0x000fc8000bf01100 */
[----:B------:R-:W-:Y:S02]  /*0ae0*/  USEL UR11, UR4, 0x40000000, UP0 ;  /* 0x40000000040b7887 */ /* 0x000fe40008000000 */
[----:B------:R-:W-:Y:S02]  /*0af0*/  USEL UR12, UR5, URZ, UP0 ;  /* 0x000000ff050c7287 */ /* 0x000fe40008000000 */
[----:B------:R-:W-:-:S04]  /*0b00*/  UISETP.GT.U32.AND UP0, UPT, UR11, UR8, UPT ;  /* 0x000000080b00728c */ /* 0x000fc8000bf04070 */
[----:B------:R-:W-:Y:S01]  /*0b10*/  UISETP.GT.U32.AND.EX UP0, UPT, UR12, URZ, UPT, UP0 ;  /* 0x000000ff0c00728c */ /* 0x000fe2000bf04100 */
[----:B------:R-:W-:Y:S08]  /*0b20*/  BAR.SYNC.DEFER_BLOCKING 0x0 ;  /* 0x0000000000007b1d */ /* 0x000ff00000010000 */
[----:B------:R-:W-:Y:S06]  /*0b30*/  BAR.SYNC.DEFER_BLOCKING 0x0 ;  /* 0x0000000000007b1d */ /* 0x000fec0000010000 */
[----:B------:R-:W-:Y:S05]  /*0b40*/  BRA.U !UP0, `(.L_x_143) ;  /* 0x0000000908d87547 */ /* 0x000fea000b800000 */
[----:B------:R-:W-:Y:S01]  /*0b50*/  UMOV UR10, UR8 ;  /* 0x00000008000a7c82 */ /* 0x000fe20008000000 */
[----:B------:R-:W-:-:S05]  /*0b60*/  UMOV UR5, URZ ;  /* 0x000000ff00057c82 */ /* 0x000fca0008000000 */
.L_x_148:
[----:B-----5:R-:W5:Y:S01]  /*0b70*/  LDCU.64 UR16, c[0x0][0x390] ;  /* 0x00007200ff1077ac */ /* 0x020f620008000a00 */
[----:B------:R-:W-:Y:S02]  /*0b80*/  USHF.L.U32 UR13, UR6, 0x1e, URZ ;  /* 0x0000001e060d7899 */ /* 0x000fe400080006ff */
[----:B------:R-:W-:Y:S02]  /*0b90*/  USHF.L.U64.HI UR14, UR6, 0x1e, UR7 ;  /* 0x0000001e060e7899 */ /* 0x000fe40008010207 */
[----:B------:R-:W-:-:S04]  /*0ba0*/  UIADD3 UR13, UP0, UPT, UR10, UR13, URZ ;  /* 0x0000000d0a0d7290 */ /* 0x000fc8000ff1e0ff */
[----:B------:R-:W-:Y:S02]  /*0bb0*/  UIADD3.X UR14, UPT, UPT, UR5, UR14, URZ, UP0, !UPT ;  /* 0x0000000e050e7290 */ /* 0x000fe400087fe4ff */
[----:B------:R-:W-:Y:S02]  /*0bc0*/  ULEA UR10, UP0, UR21, UR10, 0xb ;  /* 0x0000000a150a7291 */ /* 0x000fe4000f8058ff */
[----:B-----5:R-:W-:Y:S02]  /*0bd0*/  UIADD3 UR15, UP1, UPT, -UR13, UR16, URZ ;  /* 0x000000100d0f7290 */ /* 0x020fe4000ff3e1ff */
[----:B------:R-:W-:Y:S02]  /*0be0*/  UIADD3.X UR5, UPT, UPT, URZ, UR5, URZ, UP0, !UPT ;  /* 0x00000005ff057290 */ /* 0x000fe400087fe4ff */
[----:B------:R-:W-:Y:S02]  /*0bf0*/  UIADD3.X UR4, UPT, UPT, ~UR14, UR17, URZ, UP1, !UPT ;  /* 0x000000110e047290 */ /* 0x000fe40008ffe5ff */
[----:B------:R-:W-:-:S02]  /*0c00*/  UISETP.GE.U32.AND UP1, UPT, UR15, 0x800, UPT ;  /* 0x000008000f00788c */ /* 0x000fc4000bf26070 */
[----:B------:R-:W-:Y:S02]  /*0c10*/  UISETP.GE.U32.AND UP0, UPT, UR10, UR11, UPT ;  /* 0x0000000b0a00728c */ /* 0x000fe4000bf06070 */
[----:B------:R-:W-:Y:S02]  /*0c20*/  UISETP.GE.U32.AND.EX UP1, UPT, UR4, URZ, UPT, UP1 ;  /* 0x000000ff0400728c */ /* 0x000fe4000bf26110 */
[----:B------:R-:W-:-:S07]  /*0c30*/  UISETP.GE.U32.AND.EX UP0, UPT, UR5, UR12, UPT, UP0 ;  /* 0x0000000c0500728c */ /* 0x000fce000bf06100 */
[----:B012---:R-:W-:Y:S05]  /*0c40*/  BRA.U !UP1, `(.L_x_144) ;  /* 0x0000000109587547 */ /* 0x007fea000b800000 */
[----:B------:R-:W4:Y:S01]  /*0c50*/  LDCU.64 UR16, c[0x0][0x388] ;  /* 0x00007100ff1077ac */ /* 0x000f220008000a00 */
[----:B0-23--:R-:W-:-:S05]  /*0c60*/  IADD3 R0, P0, PT, R18, UR13, RZ ;  /* 0x0000000d12007c10 */ /* 0x00dfca000ff1e0ff */
[----:B-1----:R-:W-:Y:S01]  /*0c70*/  IMAD.X R3, RZ, RZ, UR14, P0 ;  /* 0x0000000eff037e24 */ /* 0x002fe200080e06ff */
[----:B----4-:R-:W-:-:S04]  /*0c80*/  LEA R14, P0, R0, UR16, 0x2 ;  /* 0x00000010000e7c11 */ /* 0x010fc8000f8010ff */
        /* <DEDUP_REMOVED lines=18> */
.L_x_144:
[C---:B------:R-:W-:Y:S01]  /*0db0*/  ISETP.GE.AND P5, PT, R18.reuse, UR15, PT ;  /* 0x0000000f12007c0c */ /* 0x040fe2000bfa6270 */
[----:B------:R-:W4:Y:S01]  /*0dc0*/  LDCU.64 UR16, c[0x0][0x388] ;  /* 0x00007100ff1077ac */ /* 0x000f220008000a00 */
[----:B0-23--:R-:W-:Y:S01]  /*0dd0*/  IADD3 R0, P0, PT, R18, UR13, RZ ;  /* 0x0000000d12007c10 */ /* 0x00dfe2000ff1e0ff */
[----:B------:R-:W-:Y:S01]  /*0de0*/  IMAD.MOV.U32 R17, RZ, RZ, -0x1 ;  /* 0xffffffffff117424 */ /* 0x000fe200078e00ff */
[----:B------:R-:W0:Y:S01]  /*0df0*/  S2R R18, SR_TID.X ;  /* 0x0000000000127919 */ /* 0x000e220000002100 */
[----:B------:R-:W-:Y:S01]  /*0e00*/  ISETP.GE.AND P2, PT, R19, UR15, PT ;  /* 0x0000000f13007c0c */ /* 0x000fe2000bf46270 */
[----:B------:R-:W-:Y:S01]  /*0e10*/  IMAD.MOV.U32 R16, RZ, RZ, -0x1 ;  /* 0xffffffffff107424 */ /* 0x000fe200078e00ff */
[----:B-1----:R-:W-:Y:S02]  /*0e20*/  IADD3.X R3, PT, PT, RZ, UR14, RZ, P0, !PT ;  /* 0x0000000eff037c10 */ /* 0x002fe400087fe4ff */
[----:B------:R-:W-:Y:S02]  /*0e30*/  ISETP.GE.AND P3, PT, R20, UR15, PT ;  /* 0x0000000f14007c0c */ /* 0x000fe4000bf66270 */
[----:B------:R-:W-:-:S02]  /*0e40*/  ISETP.GE.AND P4, PT, R21, UR15, PT ;  /* 0x0000000f15007c0c */ /* 0x000fc4000bf86270 */
[----:B----4-:R-:W-:-:S04]  /*0e50*/  LEA R14, P0, R0, UR16, 0x2 ;  /* 0x00000010000e7c11 */ /* 0x010fc8000f8010ff */
[----:B------:R-:W-:Y:S01]  /*0e60*/  LEA.HI.X R15, R0, UR17, R3, 0x2, P0 ;  /* 0x00000011000f7c11 */ /* 0x000fe200080f1403 */
[----:B------:R-:W-:Y:S02]  /*0e70*/  IMAD.MOV.U32 R13, RZ, RZ, -0x1 ;  /* 0xffffffffff0d7424 */ /* 0x000fe400078e00ff */
[----:B------:R-:W-:Y:S02]  /*0e80*/  IMAD.MOV.U32 R12, RZ, RZ, -0x1 ;  /* 0xffffffffff0c7424 */ /* 0x000fe400078e00ff */
[----:B------:R1:W5:Y:S01]  /*0e90*/  @!P5 LDG.E R17, desc[UR18][R14.64] ;  /* 0x000000120e11d981 */ /* 0x000362000c1e1900 */
[----:B------:R-:W-:-:S03]  /*0ea0*/  ISETP.GE.AND P5, PT, R22, UR15, PT ;  /* 0x0000000f16007c0c */ /* 0x000fc6000bfa6270 */
[----:B------:R1:W5:Y:S01]  /*0eb0*/  @!P2 LDG.E R16, desc[UR18][R14.64+0x200] ;  /* 0x000200120e10a981 */ /* 0x000362000c1e1900 */
[C---:B0-----:R-:W-:Y:S01]  /*0ec0*/  LOP3.LUT R0, R18.reuse, 0x400, RZ, 0xfc, !PT ;  /* 0x0000040012007812 */ /* 0x041fe200078efcff */
[----:B------:R-:W-:Y:S01]  /*0ed0*/  VIADD R2, R18, 0x380 ;  /* 0x0000038012027836 */ /* 0x000fe20000000000 */
[----:B------:R-:W-:Y:S01]  /*0ee0*/  ISETP.GE.AND P2, PT, R23, UR15, PT ;  /* 0x0000000f17007c0c */ /* 0x000fe2000bf46270 */
[----:B------:R1:W5:Y:S01]  /*0ef0*/  @!P3 LDG.E R13, desc[UR18][R14.64+0x400] ;  /* 0x000400120e0db981 */ /* 0x000362000c1e1900 */
[----:B------:R-:W-:Y:S01]  /*0f00*/  ISETP.GE.AND P1, PT, R0, UR15, PT ;  /* 0x0000000f00007c0c */ /* 0x000fe2000bf26270 */
[----:B------:R-:W-:Y:S01]  /*0f10*/  VIADD R0, R18, 0x480 ;  /* 0x0000048012007836 */ /* 0x000fe20000000000 */
[----:B------:R-:W-:Y:S01]  /*0f20*/  ISETP.GE.AND P0, PT, R2, UR15, PT ;  /* 0x0000000f02007c0c */ /* 0x000fe2000bf06270 */
[----:B------:R1:W5:Y:S01]  /*0f30*/  @!P4 LDG.E R12, desc[UR18][R14.64+0x600] ;  /* 0x000600120e0cc981 */ /* 0x000362000c1e1900 */
[----:B------:R-:W-:Y:S01]  /*0f40*/  ISETP.GE.AND P3, PT, R24, UR15, PT ;  /* 0x0000000f18007c0c */ /* 0x000fe2000bf66270 */
[----:B------:R-:W-:Y:S01]  /*0f50*/  IMAD.MOV.U32 R10, RZ, RZ, -0x1 ;  /* 0xffffffffff0a7424 */ /* 0x000fe200078e00ff */
[----:B------:R-:W-:-:S02]  /*0f60*/  ISETP.GE.AND P4, PT, R0, UR15, PT ;  /* 0x0000000f00007c0c */ /* 0x000fc4000bf86270 */
[----:B------:R-:W-:Y:S01]  /*0f70*/  MOV R11, 0xffffffff ;  /* 0xffffffff000b7802 */ /* 0x000fe20000000f00 */
[C---:B------:R-:W-:Y:S02]  /*0f80*/  VIADD R0, R18.reuse, 0x580 ;  /* 0x0000058012007836 */ /* 0x040fe40000000000 */
[----:B------:R-:W-:Y:S01]  /*0f90*/  VIADD R2, R18, 0x600 ;  /* 0x0000060012027836 */ /* 0x000fe20000000000 */
[----:B------:R1:W5:Y:S01]  /*0fa0*/  @!P2 LDG.E R10, desc[UR18][R14.64+0xa00] ;  /* 0x000a00120e0aa981 */ /* 0x000362000c1e1900 */
[----:B------:R-:W-:Y:S01]  /*0fb0*/  IMAD.MOV.U32 R9, RZ, RZ, -0x1 ;  /* 0xffffffffff097424 */ /* 0x000fe200078e00ff */
[----:B------:R-:W-:Y:S01]  /*0fc0*/  MOV R7, 0xffffffff ;  /* 0xffffffff00077802 */ /* 0x000fe20000000f00 */
[----:B------:R-:W-:Y:S01]  /*0fd0*/  IMAD.MOV.U32 R8, RZ, RZ, -0x1 ;  /* 0xffffffffff087424 */ /* 0x000fe200078e00ff */
[----:B------:R1:W5:Y:S01]  /*0fe0*/  @!P5 LDG.E R11, desc[UR18][R14.64+0x800] ;  /* 0x000800120e0bd981 */ /* 0x000362000c1e1900 */
[----:B------:R-:W-:Y:S01]  /*0ff0*/  IMAD.MOV.U32 R6, RZ, RZ, -0x1 ;  /* 0xffffffffff067424 */ /* 0x000fe200078e00ff */
[----:B------:R-:W-:Y:S01]  /*1000*/  ISETP.GE.AND P5, PT, R0, UR15, PT ;  /* 0x0000000f00007c0c */ /* 0x000fe2000bfa6270 */
[----:B------:R-:W-:Y:S01]  /*1010*/  VIADD R0, R18, 0x680 ;  /* 0x0000068012007836 */ /* 0x000fe20000000000 */
[----:B------:R-:W-:Y:S01]  /*1020*/  ISETP.GE.AND P2, PT, R2, UR15, PT ;  /* 0x0000000f02007c0c */ /* 0x000fe2000bf46270 */
[----:B------:R-:W-:Y:S01]  /*1030*/  VIADD R2, R18, 0x700 ;  /* 0x0000070012027836 */ /* 0x000fe20000000000 */
[----:B------:R1:W5:Y:S01]  /*1040*/  @!P3 LDG.E R9, desc[UR18][R14.64+0xc00] ;  /* 0x000c00120e09b981 */ /* 0x000362000c1e1900 */
[----:B------:R-:W-:-:S03]  /*1050*/  ISETP.GE.AND P3, PT, R25, UR15, PT ;  /* 0x0000000f19007c0c */ /* 0x000fc6000bf66270 */
[----:B------:R1:W5:Y:S01]  /*1060*/  @!P0 LDG.E R8, desc[UR18][R14.64+0xe00] ;  /* 0x000e00120e088981 */ /* 0x000362000c1e1900 */
[----:B------:R-:W-:-:S03]  /*1070*/  ISETP.GE.AND P0, PT, R0, UR15, PT ;  /* 0x0000000f00007c0c */ /* 0x000fc6000bf06270 */
[----:B------:R1:W5:Y:S01]  /*1080*/  @!P1 LDG.E R7, desc[UR18][R14.64+0x1000] ;  /* 0x001000120e079981 */ /* 0x000362000c1e1900 */
[----:B------:R-:W-:-:S03]  /*1090*/  ISETP.GE.AND P1, PT, R2, UR15, PT ;  /* 0x0000000f02007c0c */ /* 0x000fc6000bf26270 */
[----:B------:R1:W5:Y:S01]  /*10a0*/  @!P4 LDG.E R6, desc[UR18][R14.64+0x1200] ;  /* 0x001200120e06c981 */ /* 0x000362000c1e1900 */
[----:B------:R-:W-:Y:S01]  /*10b0*/  ISETP.GE.AND P4, PT, R26, UR15, PT ;  /* 0x0000000f1a007c0c */ /* 0x000fe2000bf86270 */
[----:B------:R-:W-:Y:S01]  /*10c0*/  IMAD.MOV.U32 R5, RZ, RZ, -0x1 ;  /* 0xffffffffff057424 */ /* 0x000fe200078e00ff */
[----:B------:R-:W-:Y:S01]  /*10d0*/  MOV R0, 0xffffffff ;  /* 0xffffffff00007802 */ /* 0x000fe20000000f00 */
[----:B------:R-:W-:Y:S02]  /*10e0*/  IMAD.MOV.U32 R4, RZ, RZ, -0x1 ;  /* 0xffffffffff047424 */ /* 0x000fe400078e00ff */
        /* <DEDUP_REMOVED lines=9> */
.L_x_145:
[----:B------:R-:W2:Y:S02]  /*1180*/  LDCU.64 UR16, c[0x0][0x398] ;  /* 0x00007300ff1077ac */ /* 0x000ea40008000a00 */
[----:B--2---:R-:W-:-:S09]  /*1190*/  UISETP.GT.AND UP1, UPT, UR17, UR16, UPT ;  /* 0x000000101100728c */ /* 0x004fd2000bf24270 */
[----:B------:R-:W-:Y:S05]  /*11a0*/  BRA.U !UP1, `(.L_x_146) ;  /* 0x00000005093c7547 */ /* 0x000fea000b800000 */
[----:B------:R-:W2:Y:S01]  /*11b0*/  S2UR UR13, SR_CgaCtaId ;  /* 0x00000000000d79c3 */ /* 0x000ea20000008800 */
[----:B------:R-:W-:Y:S01]  /*11c0*/  UMOV UR4, 0x400 ;  /* 0x0000040000047882 */ /* 0x000fe20000000000 */
[----:B------:R-:W3:Y:S01]  /*11d0*/  LDCU UR14, c[0x0][0x398] ;  /* 0x00007300ff0e77ac */ /* 0x000ee20008000800 */
[----:B--2---:R-:W-:-:S03]  /*11e0*/  ULEA UR13, UR13, UR4, 0x18 ;  /* 0x000000040d0d7291 */ /* 0x004fc6000f8ec0ff */
[----:B---3--:R-:W-:-:S09]  /*11f0*/  UMOV UR4, URZ ;  /* 0x000000ff00047c82 */ /* 0x008fd20008000000 */
.L_x_147:
[----:B012---:R-:W-:Y:S01]  /*1200*/  IMAD R14, RZ, RZ, -UR14 ;  /* 0x8000000eff0e7e24 */ /* 0x007fe2000f8e02ff */
[----:B------:R-:W-:Y:S01]  /*1210*/  ULEA UR15, UR4, UR13, 0xa ;  /* 0x0000000d040f7291 */ /* 0x000fe2000f8e50ff */
[----:B------:R-:W-:Y:S01]  /*1220*/  IMAD.U32 R15, RZ, RZ, UR17 ;  /* 0x00000011ff0f7e24 */ /* 0x000fe2000f8e00ff */
[----:B------:R-:W-:-:S04]  /*1230*/  UIADD3 UR4, UPT, UPT, UR4, 0x1, URZ ;  /* 0x0000000104047890 */ /* 0x000fc8000fffe0ff */
[----:B------:R-:W-:Y:S01]  /*1240*/  VIADDMNMX R14, R14, R15, 0x8, PT ;  /* 0x000000080e0e7446 */ /* 0x000fe2000380010f */
[----:B------:R-:W-:-:S05]  /*1250*/  IMAD.MOV.U32 R15, RZ, RZ, -0x1 ;  /* 0xffffffffff0f7424 */ /* 0x000fca00078e00ff */
[----:B------:R-:W-:Y:S02]  /*1260*/  SHF.L.U32 R14, R15, R14, RZ ;  /* 0x0000000e0f0e7219 */ /* 0x000fe400000006ff */
[----:B-----5:R-:W-:-:S04]  /*1270*/  SHF.R.U32.HI R15, RZ, UR14, R17 ;  /* 0x0000000eff0f7c19 */ /* 0x020fc80008011611 */
[----:B------:R-:W-:-:S04]  /*1280*/  LOP3.LUT R15, R15, R14, RZ, 0x30, !PT ;  /* 0x0000000e0f0f7212 */ /* 0x000fc800078e30ff */
[----:B------:R-:W-:-:S05]  /*1290*/  LEA R15, R15, UR15, 0x2 ;  /* 0x0000000f0f0f7c11 */ /* 0x000fca000f8e10ff */
[----:B------:R0:W-:Y:S02]  /*12a0*/  ATOMS.POPC.INC.32 RZ, [R15+URZ] ;  /* 0x000000000fff7f8c */ /* 0x0001e4000d8000ff */
[----:B0-----:R-:W-:-:S04]  /*12b0*/  SHF.R.U32.HI R15, RZ, UR14, R16 ;  /* 0x0000000eff0f7c19 */ /* 0x001fc80008011610 */
        /* <DEDUP_REMOVED lines=55> */
[----:B0-----:R-:W-:Y:S01]  /*1630*/  SHF.R.U32.HI R15, RZ, UR14, R29 ;  /* 0x0000000eff0f7c19 */ /* 0x001fe2000801161d */
[----:B------:R-:W-:-:S03]  /*1640*/  UIADD3 UR14, UPT, UPT, UR14, 0x8, URZ ;  /* 0x000000080e0e7890 */ /* 0x000fc6000fffe0ff */
[----:B------:R-:W-:Y:S01]  /*1650*/  LOP3.LUT R14, R15, R14, RZ, 0x30, !PT ;  /* 0x0000000e0f0e7212 */ /* 0x000fe200078e30ff */
[----:B------:R-:W-:-:S03]  /*1660*/  UISETP.GE.AND UP1, UPT, UR14, UR17, UPT ;  /* 0x000000110e00728c */ /* 0x000fc6000bf26270 */
[----:B------:R-:W-:-:S05]  /*1670*/  LEA R14, R14, UR15, 0x2 ;  /* 0x0000000f0e0e7c11 */ /* 0x000fca000f8e10ff */
[----:B------:R2:W-:Y:S01]  /*1680*/  ATOMS.POPC.INC.32 RZ, [R14+URZ] ;  /* 0x000000000eff7f8c */ /* 0x0005e2000d8000ff */
[----:B------:R-:W-:Y:S05]  /*1690*/  BRA.U !UP1, `(.L_x_147) ;  /* 0xfffffff909d87547 */ /* 0x000fea000b83ffff */
.L_x_146:
[----:B------:R-:W-:Y:S05]  /*16a0*/  BRA.U !UP0, `(.L_x_148) ;  /* 0xfffffff508307547 */ /* 0x000fea000b83ffff */
.L_x_143:
[----:B------:R-:W-:Y:S01]  /*16b0*/  BAR.SYNC.DEFER_BLOCKING 0x0 ;  /* 0x0000000000007b1d */ /* 0x000fe20000010000 */
[----:B------:R-:W-:-:S05]  /*16c0*/  ISETP.NE.AND P0, PT, R28, RZ, PT ;  /* 0x000000ff1c00720c */ /* 0x000fca0003f05270 */
[----:B------:R-:W-:Y:S08]  /*16d0*/  BSSY.RECONVERGENT B0, `(.L_x_149) ;  /* 0x000016e000007945 */ /* 0x000ff00003800200 */
[----:B------:R-:W-:Y:S05]  /*16e0*/  @P0 BRA `(.L_x_150) ;  /* 0x0000001400b00947 */ /* 0x000fea0003800000 */
[----:B012345:R-:W0:Y:S01]  /*16f0*/  LDC.64 R2, c[0x0][0x398] ;  /* 0x0000e600ff027b82 */ /* 0x03fe220000000a00 */
[----:B------:R-:W-:Y:S01]  /*1700*/  IMAD.MOV.U32 R7, RZ, RZ, RZ ;  /* 0x000000ffff077224 */ /* 0x000fe200078e00ff */
[----:B0-----:R-:W-:-:S04]  /*1710*/  IADD3 R2, PT, PT, R3, 0x7, -R2 ;  /* 0x0000000703027810 */ /* 0x001fc80007ffe802 */
[----:B------:R-:W-:-:S04]  /*1720*/  SHF.R.S32.HI R3, RZ, 0x1f, R2 ;  /* 0x0000001fff037819 */ /* 0x000fc80000011402 */
[----:B------:R-:W-:-:S04]  /*1730*/  LEA.HI R0, R3, R2, RZ, 0x3 ;  /* 0x0000000203007211 */ /* 0x000fc800078f18ff */
[----:B------:R-:W-:-:S04]  /*1740*/  SHF.R.S32.HI R0, RZ, 0x3, R0 ;  /* 0x00000003ff007819 */ /* 0x000fc80000011400 */
[C---:B------:R-:W-:Y:S01]  /*1750*/  LOP3.LUT R9, R0.reuse, 0xffffff8, RZ, 0xc0, !PT ;  /* 0x0ffffff800097812 */ /* 0x040fe200078ec0ff */
[----:B------:R-:W-:-:S05]  /*1760*/  VIADD R8, R0, 0xffffffff ;  /* 0xffffffff00087836 */ /* 0x000fca0000000000 */
[----:B------:R-:W-:-:S13]  /*1770*/  ISETP.GE.U32.AND P0, PT, R8, 0x7, PT ;  /* 0x000000070800780c */ /* 0x000fda0003f06070 */
[----:B------:R-:W-:Y:S05]  /*1780*/  @!P0 BRA `(.L_x_151) ;  /* 0x00000004006c8947 */ /* 0x000fea0003800000 */
[----:B------:R-:W0:Y:S01]  /*1790*/  LDC.64 R2, c[0x0][0x380] ;  /* 0x0000e000ff027b82 */ /* 0x000e220000000a00 */
[----:B------:R-:W-:-:S07]  /*17a0*/  HFMA2 R11, -RZ, RZ, 0, 0 ;  /* 0x00000000ff0b7431 */ /* 0x000fce00000001ff */
.L_x_168:
[----:B------:R-:W-:Y:S01]  /*17b0*/  IMAD R29, R11, 0x400, R27 ;  /* 0x000004000b1d7824 */ /* 0x000fe200078e021b */
[----:B------:R-:W-:Y:S04]  /*17c0*/  BSSY.RECONVERGENT B1, `(.L_x_152) ;  /* 0x000000a000017945 */ /* 0x000fe80003800200 */
[----:B01234-:R-:W1:Y:S04]  /*17d0*/  LDS R4, [R29] ;  /* 0x000000001d047984 */ /* 0x01fe680000000800 */
[----:B------:R2:W3:Y:S04]  /*17e0*/  LDS R17, [R29+0x400] ;  /* 0x000400001d117984 */ /* 0x0004e80000000800 */
[----:B------:R2:W4:Y:S01]  /*17f0*/  LDS R15, [R29+0x800] ;  /* 0x000800001d0f7984 */ /* 0x0005220000000800 */
[----:B-1----:R-:W-:-:S13]  /*1800*/  ISETP.NE.AND P0, PT, R4, RZ, PT ;  /* 0x000000ff0400720c */ /* 0x002fda0003f05270 */
[----:B--234-:R-:W-:Y:S05]  /*1810*/  @!P0 BRA `(.L_x_153) ;  /* 0x0000000000108947 */ /* 0x01cfea0003800000 */
[----:B------:R-:W-:Y:S02]  /*1820*/  IMAD R7, R11, 0x100, R18 ;  /* 0x000001000b077824 */ /* 0x000fe400078e0212 */
[----:B------:R-:W-:Y:S02]  /*1830*/  IMAD.MOV.U32 R5, RZ, RZ, RZ ;  /* 0x000000ffff057224 */ /* 0x000fe400078e00ff */
[----:B0-----:R-:W-:-:S05]  /*1840*/  IMAD.WIDE.U32 R6, R7, 0x8, R2 ;  /* 0x0000000807067825 */ /* 0x001fca00078e0002 */
[----:B------:R1:W-:Y:S02]  /*1850*/  REDG.E.ADD.64.STRONG.GPU desc[UR18][R6.64], R4 ;  /* 0x000000040600798e */ /* 0x0003e4000c12e512 */
.L_x_153:
[----:B------:R-:W-:Y:S05]  /*1860*/  BSYNC.RECONVERGENT B1 ;  /* 0x0000000000017941 */ /* 0x000fea0003800200 */
.L_x_152:
[----:B------:R-:W2:Y:S01]  /*1870*/  LDS R10, [R29+0xc00] ;  /* 0x000c00001d0a7984 */ /* 0x000ea20000000800 */
[----:B------:R-:W-:Y:S01]  /*1880*/  ISETP.NE.AND P6, PT, R17, RZ, PT ;  /* 0x000000ff1100720c */ /* 0x000fe20003fc5270 */
[----:B------:R-:W-:Y:S01]  /*1890*/  BSSY.RECONVERGENT B1, `(.L_x_154) ;  /* 0x0000012000017945 */ /* 0x000fe20003800200 */
[----:B------:R-:W-:Y:S01]  /*18a0*/  ISETP.NE.AND P0, PT, R15, RZ, PT ;  /* 0x000000ff0f00720c */ /* 0x000fe20003f05270 */
[----:B------:R-:W3:Y:S04]  /*18b0*/  LDS R12, [R29+0x1000] ;  /* 0x001000001d0c7984 */ /* 0x000ee80000000800 */
[----:B------:R-:W4:Y:S04]  /*18c0*/  LDS R14, [R29+0x1400] ;  /* 0x001400001d0e7984 */ /* 0x000f280000000800 */
[----:B------:R-:W5:Y:S04]  /*18d0*/  LDS R16, [R29+0x1800] ;  /* 0x001800001d107984 */ /* 0x000f680000000800 */
[----:B------:R-:W0:Y:S01]  /*18e0*/  LDS R13, [R29+0x1c00] ;  /* 0x001c00001d0d7984 */ /* 0x000e220000000800 */
[----:B--2---:R-:W-:-:S02]  /*18f0*/  ISETP.NE.AND P1, PT, R10, RZ, PT ;  /* 0x000000ff0a00720c */ /* 0x004fc40003f25270 */
[----:B---3--:R-:W-:Y:S02]  /*1900*/  ISETP.NE.AND P2, PT, R12, RZ, PT ;  /* 0x000000ff0c00720c */ /* 0x008fe40003f45270 */
[----:B----4-:R-:W-:Y:S02]  /*1910*/  ISETP.NE.AND P3, PT, R14, RZ, PT ;  /* 0x000000ff0e00720c */ /* 0x010fe40003f65270 */
[----:B-----5:R-:W-:Y:S02]  /*1920*/  ISETP.NE.AND P4, PT, R16, RZ, PT ;  /* 0x000000ff1000720c */ /* 0x020fe40003f85270 */
[----:B0-----:R-:W-:Y:S01]  /*1930*/  ISETP.NE.AND P5, PT, R13, RZ, PT ;  /* 0x000000ff0d00720c */ /* 0x001fe20003fa5270 */
[----:B------:R-:W-:-:S12]  /*1940*/  @!P6 BRA `(.L_x_155) ;  /* 0x000000000018e947 */ /* 0x000fd80003800000 */
[----:B-1----:R-:W-:Y:S01]  /*1950*/  IMAD R7, R11, 0x100, R18 ;  /* 0x000001000b077824 */ /* 0x002fe200078e0212 */
[----:B------:R-:W-:Y:S01]  /*1960*/  MOV R5, RZ ;  /* 0x000000ff00057202 */ /* 0x000fe20000000f00 */
[----:B------:R-:W-:Y:S02]  /*1970*/  IMAD.MOV.U32 R4, RZ, RZ, R17 ;  /* 0x000000ffff047224 */ /* 0x000fe400078e0011 */
[----:B------:R-:W-:-:S04]  /*1980*/  VIADD R7, R7, 0x100 ;  /* 0x0000010007077836 */ /* 0x000fc80000000000 */
[----:B------:R-:W-:-:S05]  /*1990*/  IMAD.WIDE.U32 R6, R7, 0x8, R2 ;  /* 0x0000000807067825 */ /* 0x000fca00078e0002 */
[----:B------:R0:W-:Y:S02]  /*19a0*/  REDG.E.ADD.64.STRONG.GPU desc[UR18][R6.64], R4 ;  /* 0x000000040600798e */ /* 0x0001e4000c12e512 */
.L_x_155:
[----:B------:R-:W-:Y:S05]  /*19b0*/  BSYNC.RECONVERGENT B1 ;  /* 0x0000000000017941 */ /* 0x000fea0003800200 */
.L_x_154:
[----:B------:R-:W-:Y:S04]  /*19c0*/  BSSY.RECONVERGENT B1, `(.L_x_156) ;  /* 0x0000008000017945 */ /* 0x000fe80003800200 */
[----:B------:R-:W-:Y:S05]  /*19d0*/  @!P0 BRA `(.L_x_157) ;  /* 0x0000000000188947 */ /* 0x000fea0003800000 */
[----:B01----:R-:W-:Y:S02]  /*19e0*/  IMAD R5, R11, 0x100, R18 ;  /* 0x000001000b057824 */ /* 0x003fe400078e0212 */
[----:B------:R-:W-:Y:S02]  /*19f0*/  IMAD.MOV.U32 R6, RZ, RZ, R15 ;  /* 0x000000ffff067224 */ /* 0x000fe400078e000f */
[----:B------:R-:W-:Y:S02]  /*1a00*/  VIADD R5, R5, 0x200 ;  /* 0x0000020005057836 */ /* 0x000fe40000000000 */
[----:B------:R-:W-:Y:S02]  /*1a10*/  IMAD.MOV.U32 R7, RZ, RZ, RZ ;  /* 0x000000ffff077224 */ /* 0x000fe400078e00ff */
[----:B------:R-:W-:-:S05]  /*1a20*/  IMAD.WIDE.U32 R4, R5, 0x8, R2 ;  /* 0x0000000805047825 */ /* 0x000fca00078e0002 */
[----:B------:R2:W-:Y:S02]  /*1a30*/  REDG.E.ADD.64.STRONG.GPU desc[UR18][R4.64], R6 ;  /* 0x000000060400798e */ /* 0x0005e4000c12e512 */
.L_x_157:
[----:B------:R-:W-:Y:S05]  /*1a40*/  BSYNC.RECONVERGENT B1 ;  /* 0x0000000000017941 */ /* 0x000fea0003800200 */
.L_x_156:
[----:B------:R-:W-:Y:S04]  /*1a50*/  BSSY.RECONVERGENT B1, `(.L_x_158) ;  /* 0x0000008000017945 */ /* 0x000fe80003800200 */
[----:B------:R-:W-:Y:S05]  /*1a60*/  @!P1 BRA `(.L_x_159) ;  /* 0x0000000000189947 */ /* 0x000fea0003800000 */
[----:B012---:R-:W-:Y:S01]  /*1a70*/  IMAD R5, R11, 0x100, R18 ;  /* 0x000001000b057824 */ /* 0x007fe200078e0212 */
[----:B------:R-:W-:Y:S01]  /*1a80*/  MOV R6, R10 ;  /* 0x0000000a00067202 */ /* 0x000fe20000000f00 */
[----:B------:R-:W-:Y:S02]  /*1a90*/  IMAD.MOV.U32 R7, RZ, RZ, RZ ;  /* 0x000000ffff077224 */ /* 0x000fe400078e00ff */
[----:B------:R-:W-:-:S04]  /*1aa0*/  VIADD R5, R5, 0x300 ;  /* 0x0000030005057836 */ /* 0x000fc80000000000 */
[----:B------:R-:W-:-:S05]  /*1ab0*/  IMAD.WIDE.U32 R4, R5, 0x8, R2 ;  /* 0x0000000805047825 */ /* 0x000fca00078e0002 */
[----:B------:R3:W-:Y:S02]  /*1ac0*/  REDG.E.ADD.64.STRONG.GPU desc[UR18][R4.64], R6 ;  /* 0x000000060400798e */ /* 0x0007e4000c12e512 */
.L_x_159:
[----:B------:R-:W-:Y:S05]  /*1ad0*/  BSYNC.RECONVERGENT B1 ;  /* 0x0000000000017941 */ /* 0x000fea0003800200 */
.L_x_158:
[----:B------:R-:W-:Y:S04]  /*1ae0*/  BSSY.RECONVERGENT B1, `(.L_x_160) ;  /* 0x0000008000017945 */ /* 0x000fe80003800200 */
[----:B------:R-:W-:Y:S05]  /*1af0*/  @!P2 BRA `(.L_x_161) ;  /* 0x000000000018a947 */ /* 0x000fea0003800000 */
[----:B0123--:R-:W-:Y:S02]  /*1b00*/  IMAD R5, R11, 0x100, R18 ;  /* 0x000001000b057824 */ /* 0x00ffe400078e0212 */
[----:B------:R-:W-:Y:S02]  /*1b10*/  IMAD.MOV.U32 R6, RZ, RZ, R12 ;  /* 0x000000ffff067224 */ /* 0x000fe400078e000c */
[----:B------:R-:W-:Y:S02]  /*1b20*/  VIADD R5, R5, 0x400 ;  /* 0x0000040005057836 */ /* 0x000fe40000000000 */
[----:B------:R-:W-:Y:S02]  /*1b30*/  IMAD.MOV.U32 R7, RZ, RZ, RZ ;  /* 0x000000ffff077224 */ /* 0x000fe400078e00ff */
[----:B------:R-:W-:-:S05]  /*1b40*/  IMAD.WIDE.U32 R4, R5, 0x8, R2 ;  /* 0x0000000805047825 */ /* 0x000fca00078e0002 */
[----:B------:R4:W-:Y:S02]  /*1b50*/  REDG.E.ADD.64.STRONG.GPU desc[UR18][R4.64], R6 ;  /* 0x000000060400798e */ /* 0x0009e4000c12e512 */
.L_x_161:
[----:B------:R-:W-:Y:S05]  /*1b60*/  BSYNC.RECONVERGENT B1 ;  /* 0x0000000000017941 */ /* 0x000fea0003800200 */
.L_x_160:
[----:B------:R-:W-:Y:S04]  /*1b70*/  BSSY.RECONVERGENT B1, `(.L_x_162) ;  /* 0x0000007000017945 */ /* 0x000fe80003800200 */
[----:B------:R-:W-:Y:S05]  /*1b80*/  @!P3 BRA `(.L_x_163) ;  /* 0x000000000014b947 */ /* 0x000fea0003800000 */
[----:B01234-:R-:W-:Y:S02]  /*1b90*/  IMAD R5, R11, 0x100, R18 ;  /* 0x000001000b057824 */ /* 0x01ffe400078e0212 */
[----:B------:R-:W-:-:S03]  /*1ba0*/  IMAD.MOV.U32 R15, RZ, RZ, RZ ;  /* 0x000000ffff0f7224 */ /* 0x000fc600078e00ff */
[----:B------:R-:W-:-:S05]  /*1bb0*/  IADD3 R5, PT, PT, R5, 0x500, RZ ;  /* 0x0000050005057810 */ /* 0x000fca0007ffe0ff */
[----:B------:R-:W-:-:S05]  /*1bc0*/  IMAD.WIDE.U32 R4, R5, 0x8, R2 ;  /* 0x0000000805047825 */ /* 0x000fca00078e0002 */
[----:B------:R0:W-:Y:S02]  /*1bd0*/  REDG.E.ADD.64.STRONG.GPU desc[UR18][R4.64], R14 ;  /* 0x0000000e0400798e */ /* 0x0001e4000c12e512 */
.L_x_163:
[----:B------:R-:W-:Y:S05]  /*1be0*/  BSYNC.RECONVERGENT B1 ;  /* 0x0000000000017941 */ /* 0x000fea0003800200 */
.L_x_162:
[----:B------:R-:W-:Y:S04]  /*1bf0*/  BSSY.RECONVERGENT B1, `(.L_x_164) ;  /* 0x0000007000017945 */ /* 0x000fe80003800200 */
[----:B------:R-:W-:Y:S05]  /*1c00*/  @!P4 BRA `(.L_x_165) ;  /* 0x000000000014c947 */ /* 0x000fea0003800000 */
[----:B01234-:R-:W-:Y:S02]  /*1c10*/  IMAD R5, R11, 0x100, R18 ;  /* 0x000001000b057824 */ /* 0x01ffe400078e0212 */
[----:B------:R-:W-:Y:S02]  /*1c20*/  IMAD.MOV.U32 R17, RZ, RZ, RZ ;  /* 0x000000ffff117224 */ /* 0x000fe400078e00ff */
[----:B------:R-:W-:-:S04]  /*1c30*/  VIADD R5, R5, 0x600 ;  /* 0x0000060005057836 */ /* 0x000fc80000000000 */
[----:B------:R-:W-:-:S05]  /*1c40*/  IMAD.WIDE.U32 R4, R5, 0x8, R2 ;  /* 0x0000000805047825 */ /* 0x000fca00078e0002 */
[----:B------:R0:W-:Y:S02]  /*1c50*/  REDG.E.ADD.64.STRONG.GPU desc[UR18][R4.64], R16 ;  /* 0x000000100400798e */ /* 0x0001e4000c12e512 */
.L_x_165:
[----:B------:R-:W-:Y:S05]  /*1c60*/  BSYNC.RECONVERGENT B1 ;  /* 0x0000000000017941 */ /* 0x000fea0003800200 */
.L_x_164:
[----:B------:R-:W-:Y:S04]  /*1c70*/  BSSY.RECONVERGENT B1, `(.L_x_166) ;  /* 0x0000008000017945 */ /* 0x000fe80003800200 */
[----:B------:R-:W-:Y:S05]  /*1c80*/  @!P5 BRA `(.L_x_167) ;  /* 0x000000000018d947 */ /* 0x000fea0003800000 */
[----:B01234-:R-:W-:Y:S01]  /*1c90*/  IMAD R5, R11, 0x100, R18 ;  /* 0x000001000b057824 */ /* 0x01ffe200078e0212 */
[----:B------:R-:W-:Y:S01]  /*1ca0*/  MOV R6, R13 ;  /* 0x0000000d00067202 */ /* 0x000fe20000000f00 */
[----:B------:R-:W-:Y:S02]  /*1cb0*/  IMAD.MOV.U32 R7, RZ, RZ, RZ ;  /* 0x000000ffff077224 */ /* 0x000fe400078e00ff */
[----:B------:R-:W-:-:S04]  /*1cc0*/  VIADD R5, R5, 0x700 ;  /* 0x0000070005057836 */ /* 0x000fc80000000000 */
[----:B------:R-:W-:-:S05]  /*1cd0*/  IMAD.WIDE.U32 R4, R5, 0x8, R2 ;  /* 0x0000000805047825 */ /* 0x000fca00078e0002 */
[----:B------:R0:W-:Y:S02]  /*1ce0*/  REDG.E.ADD.64.STRONG.GPU desc[UR18][R4.64], R6 ;  /* 0x000000060400798e */ /* 0x0001e4000c12e512 */
.L_x_167:
[----:B------:R-:W-:Y:S05]  /*1cf0*/  BSYNC.RECONVERGENT B1 ;  /* 0x0000000000017941 */ /* 0x000fea0003800200 */
.L_x_166:
[----:B------:R-:W-:-:S05]  /*1d00*/  VIADD R11, R11, 0x8 ;  /* 0x000000080b0b7836 */ /* 0x000fca0000000000 */
[----:B------:R-:W-:-:S13]  /*1d10*/  ISETP.NE.AND P0, PT, R11, R9, PT ;  /* 0x000000090b00720c */ /* 0x000fda0003f05270 */
[----:B------:R-:W-:Y:S05]  /*1d20*/  @P0 BRA `(.L_x_168) ;  /* 0xfffffff800a00947 */ /* 0x000fea000383ffff */
[----:B01234-:R-:W-:-:S07]  /*1d30*/  IMAD.MOV.U32 R7, RZ, RZ, R9 ;  /* 0x000000ffff077224 */ /* 0x01ffce00078e0009 */
.L_x_151:
[----:B------:R-:W-:Y:S01]  /*1d40*/  UISETP.NE.AND UP0, UPT, UR20, URZ, UPT ;  /* 0x000000ff1400728c */ /* 0x000fe2000bf05270 */
[----:B------:R-:W-:Y:S01]  /*1d50*/  IMAD.U32 R2, RZ, RZ, UR9 ;  /* 0x00000009ff027e24 */ /* 0x000fe2000f8e00ff */
[----:B------:R-:W-:Y:S01]  /*1d60*/  LOP3.LUT R11, R0, 0x1, RZ, 0xc0, !PT ;  /* 0x00000001000b7812 */ /* 0x000fe200078ec0ff */
[----:B------:R-:W-:-:S03]  /*1d70*/  IMAD.U32 R10, RZ, RZ, UR20 ;  /* 0x00000014ff0a7e24 */ /* 0x000fc6000f8e00ff */
[----:B------:R-:W-:Y:S01]  /*1d80*/  IADD3 R0, PT, PT, R2, -0x1, RZ ;  /* 0xffffffff02007810 */ /* 0x000fe20007ffe0ff */
[----:B------:R-:W-:Y:S02]  /*1d90*/  VIADD R10, R10, 0xffffffff ;  /* 0xffffffff0a0a7836 */ /* 0x000fe40000000000 */
[----:B------:R-:W-:Y:S05]  /*1da0*/  BRA.U !UP0, `(.L_x_169) ;  /* 0x00000005086c7547 */ /* 0x000fea000b800000 */
[----:B------:R-:W-:-:S13]  /*1db0*/  ISETP.GE.U32.AND P0, PT, R10, 0x3, PT ;  /* 0x000000030a00780c */ /* 0x000fda0003f06070 */
[----:B------:R-:W-:Y:S05]  /*1dc0*/  @!P0 BRA `(.L_x_170) ;  /* 0x0000000000bc8947 */ /* 0x000fea0003800000 */
[----:B------:R-:W-:Y:S01]  /*1dd0*/  IMAD R2, R7, 0x400, R27 ;  /* 0x0000040007027824 */ /* 0x000fe200078e021b */
[----:B------:R-:W-:Y:S04]  /*1de0*/  BSSY.RECONVERGENT B1, `(.L_x_171) ;  /* 0x0000010000017945 */ /* 0x000fe80003800200 */
[----:B------:R-:W0:Y:S04]  /*1df0*/  LDS R13, [R2] ;  /* 0x00000000020d7984 */ /* 0x000e280000000800 */
[----:B------:R-:W1:Y:S04]  /*1e00*/  LDS R14, [R2+0x400] ;  /* 0x00040000020e7984 */ /* 0x000e680000000800 */
[----:B------:R-:W2:Y:S04]  /*1e10*/  LDS R6, [R2+0x800] ;  /* 0x0008000002067984 */ /* 0x000ea80000000800 */
[----:B------:R-:W3:Y:S01]  /*1e20*/  LDS R12, [R2+0xc00] ;  /* 0x000c0000020c7984 */ /* 0x000ee20000000800 */
[----:B0-----:R-:W-:-:S02]  /*1e30*/  ISETP.NE.AND P0, PT, R13, RZ, PT ;  /* 0x000000ff0d00720c */ /* 0x001fc40003f05270 */
[----:B-1----:R-:W-:Y:S02]  /*1e40*/  ISETP.NE.AND P1, PT, R14, RZ, PT ;  /* 0x000000ff0e00720c */ /* 0x002fe40003f25270 */
[----:B--2---:R-:W-:Y:S02]  /*1e50*/  ISETP.NE.AND P2, PT, R6, RZ, PT ;  /* 0x000000ff0600720c */ /* 0x004fe40003f45270 */
[----:B---3--:R-:W-:-:S07]  /*1e60*/  ISETP.NE.AND P3, PT, R12, RZ, PT ;  /* 0x000000ff0c00720c */ /* 0x008fce0003f65270 */
[----:B------:R-:W-:Y:S06]  /*1e70*/  @!P0 BRA `(.L_x_172) ;  /* 0x0000000000188947 */ /* 0x000fec0003800000 */
[----:B------:R-:W0:Y:S01]  /*1e80*/  LDC.64 R4, c[0x0][0x380] ;  /* 0x0000e000ff047b82 */ /* 0x000e220000000a00 */
[----:B------:R-:W-:Y:S02]  /*1e90*/  IMAD R3, R7, 0x100, R18 ;  /* 0x0000010007037824 */ /* 0x000fe400078e0212 */
[----:B------:R-:W-:Y:S02]  /*1ea0*/  IMAD.MOV.U32 R2, RZ, RZ, R13 ;  /* 0x000000ffff027224 */ /* 0x000fe400078e000d */
[----:B0-----:R-:W-:-:S04]  /*1eb0*/  IMAD.WIDE.U32 R4, R3, 0x8, R4 ;  /* 0x0000000803047825 */ /* 0x001fc800078e0004 */
[----:B------:R-:W-:-:S05]  /*1ec0*/  IMAD.MOV.U32 R3, RZ, RZ, RZ ;  /* 0x000000ffff037224 */ /* 0x000fca00078e00ff */
[----:B------:R0:W-:Y:S02]  /*1ed0*/  REDG.E.ADD.64.STRONG.GPU desc[UR18][R4.64], R2 ;  /* 0x000000020400798e */ /* 0x0001e4000c12e512 */
.L_x_172:
[----:B------:R-:W-:Y:S05]  /*1ee0*/  BSYNC.RECONVERGENT B1 ;  /* 0x0000000000017941 */ /* 0x000fea0003800200 */
.L_x_171:
[----:B------:R-:W-:Y:S04]  /*1ef0*/  BSSY.RECONVERGENT B1, `(.L_x_173) ;  /* 0x0000008000017945 */ /* 0x000fe80003800200 */
[----:B------:R-:W-:Y:S05]  /*1f00*/  @!P1 BRA `(.L_x_174) ;  /* 0x0000000000189947 */ /* 0x000fea0003800000 */
[----:B0-----:R-:W0:Y:S01]  /*1f10*/  LDC.64 R2, c[0x0][0x380] ;  /* 0x0000e000ff027b82 */ /* 0x001e220000000a00 */
[----:B------:R-:W-:Y:S02]  /*1f20*/  IMAD R5, R7, 0x100, R18 ;  /* 0x0000010007057824 */ /* 0x000fe400078e0212 */
[----:B------:R-:W-:Y:S02]  /*1f30*/  HFMA2 R15, -RZ, RZ, 0, 0 ;  /* 0x00000000ff0f7431 */ /* 0x000fe400000001ff */
[----:B------:R-:W-:-:S04]  /*1f40*/  VIADD R5, R5, 0x100 ;  /* 0x0000010005057836 */ /* 0x000fc80000000000 */
[----:B0-----:R-:W-:-:S05]  /*1f50*/  IMAD.WIDE.U32 R2, R5, 0x8, R2 ;  /* 0x0000000805027825 */ /* 0x001fca00078e0002 */
[----:B------:R1:W-:Y:S02]  /*1f60*/  REDG.E.ADD.64.STRONG.GPU desc[UR18][R2.64], R14 ;  /* 0x0000000e0200798e */ /* 0x0003e4000c12e512 */
.L_x_174:
[----:B------:R-:W-:Y:S05]  /*1f70*/  BSYNC.RECONVERGENT B1 ;  /* 0x0000000000017941 */ /* 0x000fea0003800200 */
.L_x_173:
[----:B------:R-:W-:Y:S04]  /*1f80*/  BSSY.RECONVERGENT B1, `(.L_x_175) ;  /* 0x0000009000017945 */ /* 0x000fe80003800200 */
[----:B------:R-:W-:Y:S05]  /*1f90*/  @!P2 BRA `(.L_x_176) ;  /* 0x00000000001ca947 */ /* 0x000fea0003800000 */
[----:B01----:R-:W0:Y:S01]  /*1fa0*/  LDC.64 R2, c[0x0][0x380] ;  /* 0x0000e000ff027b82 */ /* 0x003e220000000a00 */
[----:B------:R-:W-:Y:S02]  /*1fb0*/  IMAD R5, R7, 0x100, R18 ;  /* 0x0000010007057824 */ /* 0x000fe400078e0212 */
[----:B------:R-:W-:Y:S02]  /*1fc0*/  IMAD.MOV.U32 R4, RZ, RZ, R6 ;  /* 0x000000ffff047224 */ /* 0x000fe400078e0006 */
[----:B------:R-:W-:-:S04]  /*1fd0*/  VIADD R5, R5, 0x200 ;  /* 0x0000020005057836 */ /* 0x000fc80000000000 */
[----:B0-----:R-:W-:-:S04]  /*1fe0*/  IMAD.WIDE.U32 R2, R5, 0x8, R2 ;  /* 0x0000000805027825 */ /* 0x001fc800078e0002 */
[----:B------:R-:W-:-:S05]  /*1ff0*/  IMAD.MOV.U32 R5, RZ, RZ, RZ ;  /* 0x000000ffff057224 */ /* 0x000fca00078e00ff */
[----:B------:R2:W-:Y:S02]  /*2000*/  REDG.E.ADD.64.STRONG.GPU desc[UR18][R2.64], R4 ;  /* 0x000000040200798e */ /* 0x0005e4000c12e512 */
.L_x_176:
[----:B------:R-:W-:Y:S05]  /*2010*/  BSYNC.RECONVERGENT B1 ;  /* 0x0000000000017941 */ /* 0x000fea0003800200 */
.L_x_175:
[----:B------:R-:W-:Y:S04]  /*2020*/  BSSY.RECONVERGENT B1, `(.L_x_177) ;  /* 0x0000008000017945 */ /* 0x000fe80003800200 */
[----:B------:R-:W-:Y:S05]  /*2030*/  @!P3 BRA `(.L_x_178) ;  /* 0x000000000018b947 */ /* 0x000fea0003800000 */
[----:B012---:R-:W0:Y:S01]  /*2040*/  LDC.64 R2, c[0x0][0x380] ;  /* 0x0000e000ff027b82 */ /* 0x007e220000000a00 */
[----:B------:R-:W-:Y:S01]  /*2050*/  IMAD R5, R7, 0x100, R18 ;  /* 0x0000010007057824 */ /* 0x000fe200078e0212 */
[----:B------:R-:W-:-:S03]  /*2060*/  MOV R13, RZ ;  /* 0x000000ff000d7202 */ /* 0x000fc60000000f00 */
[----:B------:R-:W-:-:S04]  /*2070*/  VIADD R5, R5, 0x300 ;  /* 0x0000030005057836 */ /* 0x000fc80000000000 */
[----:B0-----:R-:W-:-:S05]  /*2080*/  IMAD.WIDE.U32 R2, R5, 0x8, R2 ;  /* 0x0000000805027825 */ /* 0x001fca00078e0002 */
[----:B------:R3:W-:Y:S02]  /*2090*/  REDG.E.ADD.64.STRONG.GPU desc[UR18][R2.64], R12 ;  /* 0x0000000c0200798e */ /* 0x0007e4000c12e512 */
.L_x_178:
[----:B------:R-:W-:Y:S05]  /*20a0*/  BSYNC.RECONVERGENT B1 ;  /* 0x0000000000017941 */ /* 0x000fea0003800200 */
.L_x_177:
[----:B------:R-:W-:-:S07]  /*20b0*/  VIADD R7, R7, 0x4 ;  /* 0x0000000407077836 */ /* 0x000fce0000000000 */
.L_x_170:
[----:B------:R-:W-:Y:S01]  /*20c0*/  UISETP.NE.AND UP0, UPT, UR9, URZ, UPT ;  /* 0x000000ff0900728c */ /* 0x000fe2000bf05270 */
[----:B------:R-:W-:Y:S08]  /*20d0*/  BSSY.RECONVERGENT B1, `(.L_x_169) ;  /* 0x0000028000017945 */ /* 0x000ff00003800200 */
[----:B------:R-:W-:Y:S05]  /*20e0*/  BRA.U !UP0, `(.L_x_179) ;  /* 0x0000000108987547 */ /* 0x000fea000b800000 */
[----:B------:R-:W-:-:S13]  /*20f0*/  ISETP.NE.AND P0, PT, R0, RZ, PT ;  /* 0x000000ff0000720c */ /* 0x000fda0003f05270 */
[----:B------:R-:W-:Y:S05]  /*2100*/  @!P0 BRA `(.L_x_180) ;  /* 0x0000000000608947 */ /* 0x000fea0003800000 */
[----:B0123--:R-:W-:Y:S01]  /*2110*/  IMAD R2, R7, 0x400, R27 ;  /* 0x0000040007027824 */ /* 0x00ffe200078e021b */
[----:B------:R-:W-:Y:S04]  /*2120*/  BSSY.RECONVERGENT B2, `(.L_x_181) ;  /* 0x000000b000027945 */ /* 0x000fe80003800200 */
[----:B------:R-:W0:Y:S04]  /*2130*/  LDS R4, [R2] ;  /* 0x0000000002047984 */ /* 0x000e280000000800 */
[----:B------:R-:W1:Y:S01]  /*2140*/  LDS R6, [R2+0x400] ;  /* 0x0004000002067984 */ /* 0x000e620000000800 */
[----:B0-----:R-:W-:-:S02]  /*2150*/  ISETP.NE.AND P0, PT, R4, RZ, PT ;  /* 0x000000ff0400720c */ /* 0x001fc40003f05270 */
[----:B-1----:R-:W-:-:S11]  /*2160*/  ISETP.NE.AND P1, PT, R6, RZ, PT ;  /* 0x000000ff0600720c */ /* 0x002fd60003f25270 */
[----:B------:R-:W-:Y:S05]  /*2170*/  @!P0 BRA `(.L_x_182) ;  /* 0x0000000000148947 */ /* 0x000fea0003800000 */
[----:B------:R-:W0:Y:S01]  /*2180*/  LDC.64 R2, c[0x0][0x380] ;  /* 0x0000e000ff027b82 */ /* 0x000e220000000a00 */
[----:B------:R-:W-:-:S04]  /*2190*/  IMAD R5, R7, 0x100, R18 ;  /* 0x0000010007057824 */ /* 0x000fc800078e0212 */
[----:B0-----:R-:W-:-:S04]  /*21a0*/  IMAD.WIDE.U32 R2, R5, 0x8, R2 ;  /* 0x0000000805027825 */ /* 0x001fc800078e0002 */
[----:B------:R-:W-:-:S05]  /*21b0*/  IMAD.MOV.U32 R5, RZ, RZ, RZ ;  /* 0x000000ffff057224 */ /* 0x000fca00078e00ff */
[----:B------:R0:W-:Y:S02]  /*21c0*/  REDG.E.ADD.64.STRONG.GPU desc[UR18][R2.64], R4 ;  /* 0x000000040200798e */ /* 0x0001e4000c12e512 */
.L_x_182:
[----:B------:R-:W-:Y:S05]  /*21d0*/  BSYNC.RECONVERGENT B2 ;  /* 0x0000000000027941 */ /* 0x000fea0003800200 */
.L_x_181:
[----:B------:R-:W-:Y:S04]  /*21e0*/  BSSY.RECONVERGENT B2, `(.L_x_183) ;  /* 0x0000009000027945 */ /* 0x000fe80003800200 */
[----:B------:R-:W-:Y:S05]  /*21f0*/  @!P1 BRA `(.L_x_184) ;  /* 0x00000000001c9947 */ /* 0x000fea0003800000 */
[----:B0-----:R-:W0:Y:S01]  /*2200*/  LDC.64 R2, c[0x0][0x380] ;  /* 0x0000e000ff027b82 */ /* 0x001e220000000a00 */
[----:B------:R-:W-:-:S05]  /*2210*/  IMAD R4, R7, 0x100, R18 ;  /* 0x0000010007047824 */ /* 0x000fca00078e0212 */
[----:B------:R-:W-:Y:S01]  /*2220*/  IADD3 R5, PT, PT, R4, 0x100, RZ ;  /* 0x0000010004057810 */ /* 0x000fe20007ffe0ff */
[----:B------:R-:W-:-:S04]  /*2230*/  IMAD.MOV.U32 R4, RZ, RZ, R6 ;  /* 0x000000ffff047224 */ /* 0x000fc800078e0006 */
[----:B0-----:R-:W-:-:S04]  /*2240*/  IMAD.WIDE.U32 R2, R5, 0x8, R2 ;  /* 0x0000000805027825 */ /* 0x001fc800078e0002 */
[----:B------:R-:W-:-:S05]  /*2250*/  IMAD.MOV.U32 R5, RZ, RZ, RZ ;  /* 0x000000ffff057224 */ /* 0x000fca00078e00ff */
[----:B------:R1:W-:Y:S02]  /*2260*/  REDG.E.ADD.64.STRONG.GPU desc[UR18][R2.64], R4 ;  /* 0x000000040200798e */ /* 0x0003e4000c12e512 */
.L_x_184:
[----:B------:R-:W-:Y:S05]  /*2270*/  BSYNC.RECONVERGENT B2 ;  /* 0x0000000000027941 */ /* 0x000fea0003800200 */
.L_x_183:
[----:B------:R-:W-:-:S07]  /*2280*/  VIADD R7, R7, 0x2 ;  /* 0x0000000207077836 */ /* 0x000fce0000000000 */
.L_x_180:
[----:B------:R-:W-:-:S13]  /*2290*/  ISETP.NE.AND P0, PT, R11, RZ, PT ;  /* 0x000000ff0b00720c */ /* 0x000fda0003f05270 */
[----:B------:R-:W-:Y:S05]  /*22a0*/  @!P0 BRA `(.L_x_179) ;  /* 0x0000000000288947 */ /* 0x000fea0003800000 */
[----:B0123--:R-:W-:-:S05]  /*22b0*/  IMAD R2, R7, 0x400, R27 ;  /* 0x0000040007027824 */ /* 0x00ffca00078e021b */
[----:B------:R-:W0:Y:S02]  /*22c0*/  LDS R6, [R2] ;  /* 0x0000000002067984 */ /* 0x000e240000000800 */
[----:B0-----:R-:W-:-:S13]  /*22d0*/  ISETP.NE.AND P0, PT, R6, RZ, PT ;  /* 0x000000ff0600720c */ /* 0x001fda0003f05270 */
[----:B------:R-:W-:Y:S05]  /*22e0*/  @!P0 BRA `(.L_x_179) ;  /* 0x0000000000188947 */ /* 0x000fea0003800000 */
[----:B------:R-:W0:Y:S01]  /*22f0*/  LDC.64 R2, c[0x0][0x380] ;  /* 0x0000e000ff027b82 */ /* 0x000e220000000a00 */
[----:B------:R-:W-:-:S04]  /*2300*/  IMAD R5, R7, 0x100, R18 ;  /* 0x0000010007057824 */ /* 0x000fc800078e0212 */
[----:B0-----:R-:W-:Y:S01]  /*2310*/  IMAD.WIDE.U32 R4, R5, 0x8, R2 ;  /* 0x0000000805047825 */ /* 0x001fe200078e0002 */
[----:B------:R-:W-:-:S03]  /*2320*/  MOV R2, R6 ;  /* 0x0000000600027202 */ /* 0x000fc60000000f00 */
[----:B------:R-:W-:-:S05]  /*2330*/  IMAD.MOV.U32 R3, RZ, RZ, RZ ;  /* 0x000000ffff037224 */ /* 0x000fca00078e00ff */
[----:B------:R4:W-:Y:S02]  /*2340*/  REDG.E.ADD.64.STRONG.GPU desc[UR18][R4.64], R2 ;  /* 0x000000020400798e */ /* 0x0009e4000c12e512 */
.L_x_179:
[----:B------:R-:W-:Y:S05]  /*2350*/  BSYNC.RECONVERGENT B1 ;  /* 0x0000000000017941 */ /* 0x000fea0003800200 */
.L_x_169:
[----:B------:R-:W-:-:S13]  /*2360*/  ISETP.GT.U32.AND P0, PT, R18, 0x7f, PT ;  /* 0x0000007f1200780c */ /* 0x000fda0003f04070 */
[----:B------:R-:W-:Y:S05]  /*2370*/  @P0 BRA `(.L_x_150) ;  /* 0x00000008008c0947 */ /* 0x000fea0003800000 */
[----:B------:R-:W-:Y:S01]  /*2380*/  ISETP.GE.U32.AND P0, PT, R8, 0x7, PT ;  /* 0x000000070800780c */ /* 0x000fe20003f06070 */
[----:B------:R-:W-:-:S12]  /*2390*/  IMAD.MOV.U32 R7, RZ, RZ, RZ ;  /* 0x000000ffff077224 */ /* 0x000fd800078e00ff */
[----:B------:R-:W-:Y:S05]  /*23a0*/  @!P0 BRA `(.L_x_185) ;  /* 0x0000000400148947 */ /* 0x000fea0003800000 */
[----:B01234-:R-:W0:Y:S01]  /*23b0*/  LDC.64 R2, c[0x0][0x380] ;  /* 0x0000e000ff027b82 */ /* 0x01fe220000000a00 */
[----:B------:R-:W-:-:S07]  /*23c0*/  IMAD.MOV.U32 R8, RZ, RZ, RZ ;  /* 0x000000ffff087224 */ /* 0x000fce00078e00ff */
.L_x_202:
[C---:B------:R-:W-:Y:S01]  /*23d0*/  IMAD R29, R8.reuse, 0x400, R27 ;  /* 0x00000400081d7824 */ /* 0x040fe200078e021b */
[----:B------:R-:W-:Y:S01]  /*23e0*/  BSSY.RECONVERGENT B1, `(.L_x_186) ;  /* 0x000000c000017945 */ /* 0x000fe20003800200 */
[----:B01234-:R-:W-:-:S03]  /*23f0*/  IMAD R5, R8, 0x100, R18 ;  /* 0x0000010008057824 */ /* 0x01ffc600078e0212 */
[----:B------:R-:W1:Y:S01]  /*2400*/  LDS R6, [R29+0x200] ;  /* 0x000200001d067984 */ /* 0x000e620000000800 */
[----:B0-----:R-:W-:-:S03]  /*2410*/  IMAD.WIDE.U32 R4, R5, 0x8, R2 ;  /* 0x0000000805047825 */ /* 0x001fc600078e0002 */
[----:B------:R-:W0:Y:S04]  /*2420*/  LDS R12, [R29+0x600] ;  /* 0x000600001d0c7984 */ /* 0x000e280000000800 */
[----:B------:R2:W3:Y:S04]  /*2430*/  LDS R17, [R29+0xa00] ;  /* 0x000a00001d117984 */ /* 0x0004e80000000800 */
[----:B------:R2:W4:Y:S01]  /*2440*/  LDS R13, [R29+0xe00] ;  /* 0x000e00001d0d7984 */ /* 0x0005220000000800 */
[----:B-1----:R-:W-:Y:S02]  /*2450*/  ISETP.NE.AND P0, PT, R6, RZ, PT ;  /* 0x000000ff0600720c */ /* 0x002fe40003f05270 */
[----:B0-----:R-:W-:-:S11]  /*2460*/  ISETP.NE.AND P1, PT, R12, RZ, PT ;  /* 0x000000ff0c00720c */ /* 0x001fd60003f25270 */
[----:B--234-:R-:W-:Y:S05]  /*2470*/  @!P0 BRA `(.L_x_187) ;  /* 0x0000000000088947 */ /* 0x01cfea0003800000 */
[----:B------:R-:W-:-:S05]  /*2480*/  HFMA2 R7, -RZ, RZ, 0, 0 ;  /* 0x00000000ff077431 */ /* 0x000fca00000001ff */
[----:B------:R0:W-:Y:S02]  /*2490*/  REDG.E.ADD.64.STRONG.GPU desc[UR18][R4.64+0x400], R6 ;  /* 0x000400060400798e */ /* 0x0001e4000c12e512 */
.L_x_187:
[----:B------:R-:W-:Y:S05]  /*24a0*/  BSYNC.RECONVERGENT B1 ;  /* 0x0000000000017941 */ /* 0x000fea0003800200 */
.L_x_186:
[----:B------:R-:W-:Y:S04]  /*24b0*/  BSSY.RECONVERGENT B1, `(.L_x_188) ;  /* 0x0000005000017945 */ /* 0x000fe80003800200 */
[----:B------:R-:W-:Y:S05]  /*24c0*/  @!P1 BRA `(.L_x_189) ;  /* 0x00000000000c9947 */ /* 0x000fea0003800000 */
[----:B0-----:R-:W-:Y:S02]  /*24d0*/  IMAD.MOV.U32 R6, RZ, RZ, R12 ;  /* 0x000000ffff067224 */ /* 0x001fe400078e000c */
[----:B------:R-:W-:-:S05]  /*24e0*/  IMAD.MOV.U32 R7, RZ, RZ, RZ ;  /* 0x000000ffff077224 */ /* 0x000fca00078e00ff */
[----:B------:R1:W-:Y:S02]  /*24f0*/  REDG.E.ADD.64.STRONG.GPU desc[UR18][R4.64+0xc00], R6 ;  /* 0x000c00060400798e */ /* 0x0003e4000c12e512 */
.L_x_189:
[----:B------:R-:W-:Y:S05]  /*2500*/  BSYNC.RECONVERGENT B1 ;  /* 0x0000000000017941 */ /* 0x000fea0003800200 */
.L_x_188:
[----:B------:R-:W2:Y:S01]  /*2510*/  LDS R15, [R29+0x1200] ;  /* 0x001200001d0f7984 */ /* 0x000ea20000000800 */
[----:B------:R-:W-:Y:S01]  /*2520*/  ISETP.NE.AND P6, PT, R17, RZ, PT ;  /* 0x000000ff1100720c */ /* 0x000fe20003fc5270 */
[----:B------:R-:W-:Y:S01]  /*2530*/  VIADD R8, R8, 0x8 ;  /* 0x0000000808087836 */ /* 0x000fe20000000000 */
[----:B------:R-:W-:Y:S01]  /*2540*/  BSSY.RECONVERGENT B1, `(.L_x_190) ;  /* 0x000000e000017945 */ /* 0x000fe20003800200 */
[----:B------:R-:W3:Y:S01]  /*2550*/  LDS R12, [R29+0x1600] ;  /* 0x001600001d0c7984 */ /* 0x000ee20000000800 */
[----:B------:R-:W-:Y:S02]  /*2560*/  ISETP.NE.AND P1, PT, R13, RZ, PT ;  /* 0x000000ff0d00720c */ /* 0x000fe40003f25270 */
[----:B------:R-:W-:Y:S01]  /*2570*/  ISETP.NE.AND P0, PT, R8, R9, PT ;  /* 0x000000090800720c */ /* 0x000fe20003f05270 */
[----:B------:R-:W4:Y:S04]  /*2580*/  LDS R14, [R29+0x1a00] ;  /* 0x001a00001d0e7984 */ /* 0x000f280000000800 */
[----:B------:R-:W5:Y:S01]  /*2590*/  LDS R16, [R29+0x1e00] ;  /* 0x001e00001d107984 */ /* 0x000f620000000800 */
[----:B--2---:R-:W-:-:S02]  /*25a0*/  ISETP.NE.AND P2, PT, R15, RZ, PT ;  /* 0x000000ff0f00720c */ /* 0x004fc40003f45270 */
[----:B---3--:R-:W-:Y:S02]  /*25b0*/  ISETP.NE.AND P3, PT, R12, RZ, PT ;  /* 0x000000ff0c00720c */ /* 0x008fe40003f65270 */
[----:B----4-:R-:W-:Y:S02]  /*25c0*/  ISETP.NE.AND P4, PT, R14, RZ, PT ;  /* 0x000000ff0e00720c */ /* 0x010fe40003f85270 */
[----:B-----5:R-:W-:Y:S01]  /*25d0*/  ISETP.NE.AND P5, PT, R16, RZ, PT ;  /* 0x000000ff1000720c */ /* 0x020fe20003fa5270 */
[----:B------:R-:W-:-:S12]  /*25e0*/  @!P6 BRA `(.L_x_191) ;  /* 0x00000000000ce947 */ /* 0x000fd80003800000 */
[----:B01----:R-:W-:Y:S02]  /*25f0*/  IMAD.MOV.U32 R6, RZ, RZ, R17 ;  /* 0x000000ffff067224 */ /* 0x003fe400078e0011 */
[----:B------:R-:W-:-:S05]  /*2600*/  IMAD.MOV.U32 R7, RZ, RZ, RZ ;  /* 0x000000ffff077224 */ /* 0x000fca00078e00ff */
[----:B------:R2:W-:Y:S02]  /*2610*/  REDG.E.ADD.64.STRONG.GPU desc[UR18][R4.64+0x1400], R6 ;  /* 0x001400060400798e */ /* 0x0005e4000c12e512 */
.L_x_191:
[----:B------:R-:W-:Y:S05]  /*2620*/  BSYNC.RECONVERGENT B1 ;  /* 0x0000000000017941 */ /* 0x000fea0003800200 */
.L_x_190:
[----:B------:R-:W-:Y:S04]  /*2630*/  BSSY.RECONVERGENT B1, `(.L_x_192) ;  /* 0x0000005000017945 */ /* 0x000fe80003800200 */
[----:B------:R-:W-:Y:S05]  /*2640*/  @!P1 BRA `(.L_x_193) ;  /* 0x00000000000c9947 */ /* 0x000fea0003800000 */
[----:B012---:R-:W-:Y:S01]  /*2650*/  MOV R6, R13 ;  /* 0x0000000d00067202 */ /* 0x007fe20000000f00 */
[----:B------:R-:W-:-:S05]  /*2660*/  IMAD.MOV.U32 R7, RZ, RZ, RZ ;  /* 0x000000ffff077224 */ /* 0x000fca00078e00ff */
[----:B------:R3:W-:Y:S02]  /*2670*/  REDG.E.ADD.64.STRONG.GPU desc[UR18][R4.64+0x1c00], R6 ;  /* 0x001c00060400798e */ /* 0x0007e4000c12e512 */
.L_x_193:
[----:B------:R-:W-:Y:S05]  /*2680*/  BSYNC.RECONVERGENT B1 ;  /* 0x0000000000017941 */ /* 0x000fea0003800200 */
.L_x_192:
[----:B------:R-:W-:Y:S04]  /*2690*/  BSSY.RECONVERGENT B1, `(.L_x_194) ;  /* 0x0000005000017945 */ /* 0x000fe80003800200 */
[----:B------:R-:W-:Y:S05]  /*26a0*/  @!P2 BRA `(.L_x_195) ;  /* 0x00000000000ca947 */ /* 0x000fea0003800000 */
[----:B0123--:R-:W-:Y:S02]  /*26b0*/  IMAD.MOV.U32 R6, RZ, RZ, R15 ;  /* 0x000000ffff067224 */ /* 0x00ffe400078e000f */
[----:B------:R-:W-:-:S05]  /*26c0*/  IMAD.MOV.U32 R7, RZ, RZ, RZ ;  /* 0x000000ffff077224 */ /* 0x000fca00078e00ff */
[----:B------:R4:W-:Y:S02]  /*26d0*/  REDG.E.ADD.64.STRONG.GPU desc[UR18][R4.64+0x2400], R6 ;  /* 0x002400060400798e */ /* 0x0009e4000c12e512 */
.L_x_195:
[----:B------:R-:W-:Y:S05]  /*26e0*/  BSYNC.RECONVERGENT B1 ;  /* 0x0000000000017941 */ /* 0x000fea0003800200 */
.L_x_194:
[----:B------:R-:W-:Y:S04]  /*26f0*/  BSSY.RECONVERGENT B1, `(.L_x_196) ;  /* 0x0000004000017945 */ /* 0x000fe80003800200 */
[----:B------:R-:W-:Y:S05]  /*2700*/  @!P3 BRA `(.L_x_197) ;  /* 0x000000000008b947 */ /* 0x000fea0003800000 */
[----:B------:R-:W-:-:S05]  /*2710*/  IMAD.MOV.U32 R13, RZ, RZ, RZ ;  /* 0x000000ffff0d7224 */ /* 0x000fca00078e00ff */
[----:B------:R0:W-:Y:S02]  /*2720*/  REDG.E.ADD.64.STRONG.GPU desc[UR18][R4.64+0x2c00], R12 ;  /* 0x002c000c0400798e */ /* 0x0001e4000c12e512 */
.L_x_197:
[----:B------:R-:W-:Y:S05]  /*2730*/  BSYNC.RECONVERGENT B1 ;  /* 0x0000000000017941 */ /* 0x000fea0003800200 */
.L_x_196:
[----:B------:R-:W-:Y:S04]  /*2740*/  BSSY.RECONVERGENT B1, `(.L_x_198) ;  /* 0x0000004000017945 */ /* 0x000fe80003800200 */
[----:B------:R-:W-:Y:S05]  /*2750*/  @!P4 BRA `(.L_x_199) ;  /* 0x000000000008c947 */ /* 0x000fea0003800000 */
[----:B------:R-:W-:-:S05]  /*2760*/  IMAD.MOV.U32 R15, RZ, RZ, RZ ;  /* 0x000000ffff0f7224 */ /* 0x000fca00078e00ff */
[----:B------:R0:W-:Y:S02]  /*2770*/  REDG.E.ADD.64.STRONG.GPU desc[UR18][R4.64+0x3400], R14 ;  /* 0x0034000e0400798e */ /* 0x0001e4000c12e512 */
.L_x_199:
[----:B------:R-:W-:Y:S05]  /*2780*/  BSYNC.RECONVERGENT B1 ;  /* 0x0000000000017941 */ /* 0x000fea0003800200 */
.L_x_198:
[----:B------:R-:W-:Y:S04]  /*2790*/  BSSY.RECONVERGENT B1, `(.L_x_200) ;  /* 0x0000004000017945 */ /* 0x000fe80003800200 */
[----:B------:R-:W-:Y:S05]  /*27a0*/  @!P5 BRA `(.L_x_201) ;  /* 0x000000000008d947 */ /* 0x000fea0003800000 */
[----:B------:R-:W-:-:S05]  /*27b0*/  HFMA2 R17, -RZ, RZ, 0, 0 ;  /* 0x00000000ff117431 */ /* 0x000fca00000001ff */
[----:B------:R0:W-:Y:S02]  /*27c0*/  REDG.E.ADD.64.STRONG.GPU desc[UR18][R4.64+0x3c00], R16 ;  /* 0x003c00100400798e */ /* 0x0001e4000c12e512 */
.L_x_201:
[----:B------:R-:W-:Y:S05]  /*27d0*/  BSYNC.RECONVERGENT B1 ;  /* 0x0000000000017941 */ /* 0x000fea0003800200 */
.L_x_200:
[----:B------:R-:W-:Y:S05]  /*27e0*/  @P0 BRA `(.L_x_202) ;  /* 0xfffffff800f80947 */ /* 0x000fea000383ffff */
[----:B01234-:R-:W-:-:S07]  /*27f0*/  IMAD.MOV.U32 R7, RZ, RZ, R9 ;  /* 0x000000ffff077224 */ /* 0x01ffce00078e0009 */
.L_x_185:
[----:B------:R-:W-:-:S09]  /*2800*/  UISETP.NE.AND UP0, UPT, UR20, URZ, UPT ;  /* 0x000000ff1400728c */ /* 0x000fd2000bf05270 */
[----:B------:R-:W-:Y:S05]  /*2810*/  BRA.U !UP0, `(.L_x_150) ;  /* 0x0000000508647547 */ /* 0x000fea000b800000 */
[----:B------:R-:W-:-:S13]  /*2820*/  ISETP.GE.U32.AND P0, PT, R10, 0x3, PT ;  /* 0x000000030a00780c */ /* 0x000fda0003f06070 */
[----:B------:R-:W-:Y:S05]  /*2830*/  @!P0 BRA `(.L_x_203) ;  /* 0x0000000000c08947 */ /* 0x000fea0003800000 */
[----:B01234-:R-:W-:Y:S01]  /*2840*/  IMAD R2, R7, 0x400, R27 ;  /* 0x0000040007027824 */ /* 0x01ffe200078e021b */
[----:B------:R-:W-:Y:S04]  /*2850*/  BSSY.RECONVERGENT B1, `(.L_x_204) ;  /* 0x0000010000017945 */ /* 0x000fe80003800200 */
[----:B------:R-:W0:Y:S04]  /*2860*/  LDS R10, [R2+0x200] ;  /* 0x00020000020a7984 */ /* 0x000e280000000800 */
        /* <DEDUP_REMOVED lines=14> */
.L_x_205:
[----:B------:R-:W-:Y:S05]  /*2950*/  BSYNC.RECONVERGENT B1 ;  /* 0x0000000000017941 */ /* 0x000fea0003800200 */
.L_x_204:
[----:B------:R-:W-:Y:S04]  /*2960*/  BSSY.RECONVERGENT B1, `(.L_x_206) ;  /* 0x0000009000017945 */ /* 0x000fe80003800200 */
[----:B------:R-:W-:Y:S05]  /*2970*/  @!P1 BRA `(.L_x_207) ;  /* 0x00000000001c9947 */ /* 0x000fea0003800000 */
[----:B0-----:R-:W0:Y:S01]  /*2980*/  LDC.64 R4, c[0x0][0x380] ;  /* 0x0000e000ff047b82 */ /* 0x001e220000000a00 */
[----:B------:R-:W-:Y:S01]  /*2990*/  LEA R3, R7, R18, 0x8 ;  /* 0x0000001207037211 */ /* 0x000fe200078e40ff */
[----:B------:R-:W-:-:S04]  /*29a0*/  IMAD.MOV.U32 R2, RZ, RZ, R9 ;  /* 0x000000ffff027224 */ /* 0x000fc800078e0009 */
[----:B------:R-:W-:-:S04]  /*29b0*/  VIADD R3, R3, 0x100 ;  /* 0x0000010003037836 */ /* 0x000fc80000000000 */
[----:B0-----:R-:W-:-:S04]  /*29c0*/  IMAD.WIDE.U32 R4, R3, 0x8, R4 ;  /* 0x0000000803047825 */ /* 0x001fc800078e0004 */
[----:B------:R-:W-:-:S05]  /*29d0*/  IMAD.MOV.U32 R3, RZ, RZ, RZ ;  /* 0x000000ffff037224 */ /* 0x000fca00078e00ff */
[----:B------:R1:W-:Y:S02]  /*29e0*/  REDG.E.ADD.64.STRONG.GPU desc[UR18][R4.64+0x400], R2 ;  /* 0x000400020400798e */ /* 0x0003e4000c12e512 */
.L_x_207:
[----:B------:R-:W-:Y:S05]  /*29f0*/  BSYNC.RECONVERGENT B1 ;  /* 0x0000000000017941 */ /* 0x000fea0003800200 */
.L_x_206:
[----:B------:R-:W-:Y:S04]  /*2a00*/  BSSY.RECONVERGENT B1, `(.L_x_208) ;  /* 0x0000009000017945 */ /* 0x000fe80003800200 */
[----:B------:R-:W-:Y:S05]  /*2a10*/  @!P2 BRA `(.L_x_209) ;  /* 0x00000000001ca947 */ /* 0x000fea0003800000 */
[----:B01----:R-:W0:Y:S01]  /*2a20*/  LDC.64 R2, c[0x0][0x380] ;  /* 0x0000e000ff027b82 */ /* 0x003e220000000a00 */
[----:B------:R-:W-:Y:S01]  /*2a30*/  IMAD R5, R7, 0x100, R18 ;  /* 0x0000010007057824 */ /* 0x000fe200078e0212 */
[----:B------:R-:W-:-:S03]  /*2a40*/  MOV R4, R6 ;  /* 0x0000000600047202 */ /* 0x000fc60000000f00 */
[----:B------:R-:W-:-:S04]  /*2a50*/  VIADD R5, R5, 0x200 ;  /* 0x0000020005057836 */ /* 0x000fc80000000000 */
[----:B0-----:R-:W-:-:S04]  /*2a60*/  IMAD.WIDE.U32 R2, R5, 0x8, R2 ;  /* 0x0000000805027825 */ /* 0x001fc800078e0002 */
[----:B------:R-:W-:-:S05]  /*2a70*/  IMAD.MOV.U32 R5, RZ, RZ, RZ ;  /* 0x000000ffff057224 */ /* 0x000fca00078e00ff */
[----:B------:R2:W-:Y:S02]  /*2a80*/  REDG.E.ADD.64.STRONG.GPU desc[UR18][R2.64+0x400], R4 ;  /* 0x000400040200798e */ /* 0x0005e4000c12e512 */
.L_x_209:
[----:B------:R-:W-:Y:S05]  /*2a90*/  BSYNC.RECONVERGENT B1 ;  /* 0x0000000000017941 */ /* 0x000fea0003800200 */
.L_x_208:
[----:B------:R-:W-:Y:S04]  /*2aa0*/  BSSY.RECONVERGENT B1, `(.L_x_210) ;  /* 0x0000008000017945 */ /* 0x000fe80003800200 */
[----:B------:R-:W-:Y:S05]  /*2ab0*/  @!P3 BRA `(.L_x_211) ;  /* 0x000000000018b947 */ /* 0x000fea0003800000 */
[----:B012---:R-:W0:Y:S01]  /*2ac0*/  LDC.64 R2, c[0x0][0x380] ;  /* 0x0000e000ff027b82 */ /* 0x007e220000000a00 */
[----:B------:R-:W-:Y:S02]  /*2ad0*/  IMAD R5, R7, 0x100, R18 ;  /* 0x0000010007057824 */ /* 0x000fe400078e0212 */
[----:B------:R-:W-:Y:S02]  /*2ae0*/  IMAD.MOV.U32 R9, RZ, RZ, RZ ;  /* 0x000000ffff097224 */ /* 0x000fe400078e00ff */
[----:B------:R-:W-:-:S04]  /*2af0*/  VIADD R5, R5, 0x300 ;  /* 0x0000030005057836 */ /* 0x000fc80000000000 */
[----:B0-----:R-:W-:-:S05]  /*2b00*/  IMAD.WIDE.U32 R2, R5, 0x8, R2 ;  /* 0x0000000805027825 */ /* 0x001fca00078e0002 */
[----:B------:R3:W-:Y:S02]  /*2b10*/  REDG.E.ADD.64.STRONG.GPU desc[UR18][R2.64+0x400], R8 ;  /* 0x000400080200798e */ /* 0x0007e4000c12e512 */
.L_x_211:
[----:B------:R-:W-:Y:S05]  /*2b20*/  BSYNC.RECONVERGENT B1 ;  /* 0x0000000000017941 */ /* 0x000fea0003800200 */
.L_x_210:
[----:B------:R-:W-:-:S07]  /*2b30*/  VIADD R7, R7, 0x4 ;  /* 0x0000000407077836 */ /* 0x000fce0000000000 */
.L_x_203:
[----:B------:R-:W-:-:S09]  /*2b40*/  UISETP.NE.AND UP0, UPT, UR9, URZ, UPT ;  /* 0x000000ff0900728c */ /* 0x000fd2000bf05270 */
[----:B------:R-:W-:Y:S05]  /*2b50*/  BRA.U !UP0, `(.L_x_150) ;  /* 0x0000000108947547 */ /* 0x000fea000b800000 */
[----:B------:R-:W-:-:S13]  /*2b60*/  ISETP.NE.AND P0, PT, R0, RZ, PT ;  /* 0x000000ff0000720c */ /* 0x000fda0003f05270 */
[----:B------:R-:W-:Y:S05]  /*2b70*/  @!P0 BRA `(.L_x_212) ;  /* 0x0000000000608947 */ /* 0x000fea0003800000 */
[----:B01234-:R-:W-:Y:S01]  /*2b80*/  LEA R2, R7, R27, 0xa ;  /* 0x0000001b07027211 */ /* 0x01ffe200078e50ff */
[----:B------:R-:W-:Y:S04]  /*2b90*/  BSSY.RECONVERGENT B1, `(.L_x_213) ;  /* 0x000000b000017945 */ /* 0x000fe80003800200 */
[----:B------:R-:W0:Y:S04]  /*2ba0*/  LDS R4, [R2+0x200] ;  /* 0x0002000002047984 */ /* 0x000e280000000800 */
        /* <DEDUP_REMOVED lines=9> */
.L_x_214:
[----:B------:R-:W-:Y:S05]  /*2c40*/  BSYNC.RECONVERGENT B1 ;  /* 0x0000000000017941 */ /* 0x000fea0003800200 */
.L_x_213:
[----:B------:R-:W-:Y:S04]  /*2c50*/  BSSY.RECONVERGENT B1, `(.L_x_215) ;  /* 0x0000009000017945 */ /* 0x000fe80003800200 */
[----:B------:R-:W-:Y:S05]  /*2c60*/  @!P1 BRA `(.L_x_216) ;  /* 0x00000000001c9947 */ /* 0x000fea0003800000 */
[----:B0-----:R-:W0:Y:S01]  /*2c70*/  LDC.64 R2, c[0x0][0x380] ;  /* 0x0000e000ff027b82 */ /* 0x001e220000000a00 */
[----:B------:R-:W-:-:S04]  /*2c80*/  IMAD R4, R7, 0x100, R18 ;  /* 0x0000010007047824 */ /* 0x000fc800078e0212 */
[----:B------:R-:W-:Y:S02]  /*2c90*/  VIADD R5, R4, 0x100 ;  /* 0x0000010004057836 */ /* 0x000fe40000000000 */
[----:B------:R-:W-:Y:S02]  /*2ca0*/  IMAD.MOV.U32 R4, RZ, RZ, R0 ;  /* 0x000000ffff047224 */ /* 0x000fe400078e0000 */
[----:B0-----:R-:W-:-:S04]  /*2cb0*/  IMAD.WIDE.U32 R2, R5, 0x8, R2 ;  /* 0x0000000805027825 */ /* 0x001fc800078e0002 */
[----:B------:R-:W-:-:S05]  /*2cc0*/  HFMA2 R5, -RZ, RZ, 0, 0 ;  /* 0x00000000ff057431 */ /* 0x000fca00000001ff */
[----:B------:R1:W-:Y:S02]  /*2cd0*/  REDG.E.ADD.64.STRONG.GPU desc[UR18][R2.64+0x400], R4 ;  /* 0x000400040200798e */ /* 0x0003e4000c12e512 */
.L_x_216:
[----:B------:R-:W-:Y:S05]  /*2ce0*/  BSYNC.RECONVERGENT B1 ;  /* 0x0000000000017941 */ /* 0x000fea0003800200 */
.L_x_215:
[----:B------:R-:W-:-:S07]  /*2cf0*/  VIADD R7, R7, 0x2 ;  /* 0x0000000207077836 */ /* 0x000fce0000000000 */
.L_x_212:
[----:B------:R-:W-:-:S13]  /*2d00*/  ISETP.NE.AND P0, PT, R11, RZ, PT ;  /* 0x000000ff0b00720c */ /* 0x000fda0003f05270 */
[----:B------:R-:W-:Y:S05]  /*2d10*/  @!P0 BRA `(.L_x_150) ;  /* 0x0000000000248947 */ /* 0x000fea0003800000 */
[----:B------:R-:W-:-:S05]  /*2d20*/  IMAD R0, R7, 0x400, R27 ;  /* 0x0000040007007824 */ /* 0x000fca00078e021b */
[----:B012-4-:R-:W0:Y:S02]  /*2d30*/  LDS R4, [R0+0x200] ;  /* 0x0002000000047984 */ /* 0x017e240000000800 */
[----:B0-----:R-:W-:-:S13]  /*2d40*/  ISETP.NE.AND P0, PT, R4, RZ, PT ;  /* 0x000000ff0400720c */ /* 0x001fda0003f05270 */
[----:B------:R-:W-:Y:S05]  /*2d50*/  @!P0 BRA `(.L_x_150) ;  /* 0x0000000000148947 */ /* 0x000fea0003800000 */
[----:B---3--:R-:W0:Y:S01]  /*2d60*/  LDC.64 R2, c[0x0][0x380] ;  /* 0x0000e000ff027b82 */ /* 0x008e220000000a00 */
[----:B------:R-:W-:Y:S02]  /*2d70*/  IMAD R7, R7, 0x100, R18 ;  /* 0x0000010007077824 */ /* 0x000fe400078e0212 */
[----:B------:R-:W-:Y:S02]  /*2d80*/  IMAD.MOV.U32 R5, RZ, RZ, RZ ;  /* 0x000000ffff057224 */ /* 0x000fe400078e00ff */
[----:B0-----:R-:W-:-:S05]  /*2d90*/  IMAD.WIDE.U32 R2, R7, 0x8, R2 ;  /* 0x0000000807027825 */ /* 0x001fca00078e0002 */
[----:B------:R0:W-:Y:S02]  /*2da0*/  REDG.E.ADD.64.STRONG.GPU desc[UR18][R2.64+0x400], R4 ;  /* 0x000400040200798e */ /* 0x0001e4000c12e512 */
.L_x_150:
[----:B------:R-:W-:Y:S05]  /*2db0*/  BSYNC.RECONVERGENT B0 ;  /* 0x0000000000007941 */ /* 0x000fea0003800200 */
.L_x_149:
[----:B------:R-:W1:Y:S01]  /*2dc0*/  LDCU.64 UR4, c[0x0][0x390] ;  /* 0x00007200ff0477ac */ /* 0x000e620008000a00 */
[----:B------:R-:W-:-:S04]  /*2dd0*/  UIADD3 UR6, UP1, UPT, UR6, 0x1, URZ ;  /* 0x0000000106067890 */ /* 0x000fc8000ff3e0ff */
[----:B------:R-:W-:Y:S02]  /*2de0*/  UIADD3.X UR7, UPT, UPT, URZ, UR7, URZ, UP1, !UPT ;  /* 0x00000007ff077290 */ /* 0x000fe40008ffe4ff */
[----:B-1----:R-:W-:-:S04]  /*2df0*/  UIADD3 UR10, UP0, UPT, UR4, -0x1, URZ ;  /* 0xffffffff040a7890 */ /* 0x002fc8000ff1e0ff */
[----:B------:R-:W-:-:S04]  /*2e00*/  UIADD3.X UR11, UPT, UPT, UR5, -0x1, URZ, UP0, !UPT ;  /* 0xffffffff050b7890 */ /* 0x000fc800087fe4ff */
[----:B------:R-:W-:-:S04]  /*2e10*/  USHF.R.U64 UR10, UR10, 0x1e, UR11 ;  /* 0x0000001e0a0a7899 */ /* 0x000fc8000800120b */
[----:B------:R-:W-:-:S04]  /*2e20*/  UIADD3 UR10, UP0, UPT, UR10, 0x1, URZ ;  /* 0x000000010a0a7890 */ /* 0x000fc8000ff1e0ff */
[----:B------:R-:W-:Y:S02]  /*2e30*/  ULEA.HI.X UR11, UR11, URZ, URZ, 0x2, UP0 ;  /* 0x000000ff0b0b7291 */ /* 0x000fe400080f14ff */
[----:B------:R-:W-:-:S04]  /*2e40*/  UISETP.LT.U32.AND UP0, UPT, UR10, UR4, UPT ;  /* 0x000000040a00728c */ /* 0x000fc8000bf01070 */
[----:B------:R-:W-:-:S04]  /*2e50*/  UISETP.LT.U32.AND.EX UP0, UPT, UR11, UR5, UPT, UP0 ;  /* 0x000000050b00728c */ /* 0x000fc8000bf01100 */
[----:B------:R-:W-:Y:S02]  /*2e60*/  USEL UR4, UR10, UR4, UP0 ;  /* 0x000000040a047287 */ /* 0x000fe40008000000 */
[----:B------:R-:W-:Y:S02]  /*2e70*/  USEL UR5, UR11, UR5, UP0 ;  /* 0x000000050b057287 */ /* 0x000fe40008000000 */
[----:B------:R-:W-:-:S04]  /*2e80*/  UISETP.NE.U32.AND UP0, UPT, UR6, UR4, UPT ;  /* 0x000000040600728c */ /* 0x000fc8000bf05070 */
[----:B------:R-:W-:Y:S01]  /*2e90*/  UISETP.NE.AND.EX UP0, UPT, UR7, UR5, UPT, UP0 ;  /* 0x000000050700728c */ /* 0x000fe2000bf05300 */
[----:B------:R-:W-:Y:S08]  /*2ea0*/  BAR.SYNC.DEFER_BLOCKING 0x0 ;  /* 0x0000000000007b1d */ /* 0x000ff00000010000 */
[----:B------:R-:W-:Y:S05]  /*2eb0*/  BRA.U UP0, `(.L_x_217) ;  /* 0xffffffd100dc7547 */ /* 0x000fea000b83ffff */
[----:B------:R-:W-:Y:S05]  /*2ec0*/  EXIT ;  /* 0x000000000000794d */ /* 0x000fea0003800000 */
.L_x_218:
        /* <DEDUP_REMOVED lines=11> */
.L_x_299:


//--------------------- .text._ZN3cub18CUB_300001_SM_10006detail10radix_sort31DeviceRadixSortSingleTileKernelINS1_5radix10policy_hubIjjyE10Policy1000ELNS0_9SortOrderE0EjjyNS1_21identity_decomposer_tEEEvPKT1_PSA_PKT2_PSE_T3_iiT4_ --------------------------
	.section	.text._ZN3cub18CUB_300001_SM_10006detail10radix_sort31DeviceRadixSortSingleTileKernelINS1_5radix10policy_hubIjjyE10Policy1000ELNS0_9SortOrderE0EjjyNS1_21identity_decomposer_tEEEvPKT1_PSA_PKT2_PSE_T3_iiT4_,"ax",@progbits
	.align	128
        .global         _ZN3cub18CUB_300001_SM_10006detail10radix_sort31DeviceRadixSortSingleTileKernelINS1_5radix10policy_hubIjjyE10Policy1000ELNS0_9SortOrderE0EjjyNS1_21identity_decomposer_tEEEvPKT1_PSA_PKT2_PSE_T3_iiT4_
        .type           _ZN3cub18CUB_300001_SM_10006detail10radix_sort31DeviceRadixSortSingleTileKernelINS1_5radix10policy_hubIjjyE10Policy1000ELNS0_9SortOrderE0EjjyNS1_21identity_decomposer_tEEEvPKT1_PSA_PKT2_PSE_T3_iiT4_,@function
        .size           _ZN3cub18CUB_300001_SM_10006detail10radix_sort31DeviceRadixSortSingleTileKernelINS1_5radix10policy_hubIjjyE10Policy1000ELNS0_9SortOrderE0EjjyNS1_21identity_decomposer_tEEEvPKT1_PSA_PKT2_PSE_T3_iiT4_,(.L_x_300 - _ZN3cub18CUB_300001_SM_10006detail10radix_sort31DeviceRadixSortSingleTileKernelINS1_5radix10policy_hubIjjyE10Policy1000ELNS0_9SortOrderE0EjjyNS1_21identity_decomposer_tEEEvPKT1_PSA_PKT2_PSE_T3_iiT4_)
        .other          _ZN3cub18CUB_300001_SM_10006detail10radix_sort31DeviceRadixSortSingleTileKernelINS1_5radix10policy_hubIjjyE10Policy1000ELNS0_9SortOrderE0EjjyNS1_21identity_decomposer_tEEEvPKT1_PSA_PKT2_PSE_T3_iiT4_,@"STO_CUDA_ENTRY STV_DEFAULT"
_ZN3cub18CUB_300001_SM_10006detail10radix_sort31DeviceRadixSortSingleTileKernelINS1_5radix10policy_hubIjjyE10Policy1000ELNS0_9SortOrderE0EjjyNS1_21identity_decomposer_tEEEvPKT1_PSA_PKT2_PSE_T3_iiT4_:
.text._ZN3cub18CUB_300001_SM_10006detail10radix_sort31DeviceRadixSortSingleTileKernelINS1_5radix10policy_hubIjjyE10Policy1000ELNS0_9SortOrderE0EjjyNS1_21identity_decomposer_tEEEvPKT1_PSA_PKT2_PSE_T3_iiT4_:
[----:B------:R-:W-:Y:S01]  /*0000*/  LDC R1, c[0x0][0x37c] ;  /* 0x0000df00ff017b82 */ /* 0x000fe20000000800 */
[----:B------:R-:W0:Y:S01]  /*0010*/  S2R R0, SR_TID.X ;  /* 0x0000000000007919 */ /* 0x000e220000002100 */
[----:B------:R-:W1:Y:S01]  /*0020*/  LDCU UR4, c[0x0][0x3a0] ;  /* 0x00007400ff0477ac */ /* 0x000e620008000800 */
[----:B------:R-:W-:-:S05]  /*0030*/  IMAD.MOV.U32 R16, RZ, RZ, -0x1 ;  /* 0xffffffffff107424 */ /* 0x000fca00078e00ff */
[----:B------:R-:W2:Y:S01]  /*0040*/  LDC.64 R6, c[0x0][0x390] ;  /* 0x0000e400ff067b82 */ /* 0x000ea20000000a00 */
[----:B------:R-:W-:Y:S01]  /*0050*/  IMAD.MOV.U32 R17, RZ, RZ, -0x1 ;  /* 0xffffffffff117424 */ /* 0x000fe200078e00ff */
[----:B------:R-:W3:Y:S01]  /*0060*/  LDCU.64 UR10, c[0x0][0x358] ;  /* 0x00006b00ff0a77ac */ /* 0x000ee20008000a00 */
[----:B------:R-:W-:Y:S02]  /*0070*/  IMAD.MOV.U32 R18, RZ, RZ, -0x1 ;  /* 0xffffffffff127424 */ /* 0x000fe400078e00ff */
[----:B------:R-:W-:Y:S01]  /*0080*/  IMAD.MOV.U32 R19, RZ, RZ, -0x1 ;  /* 0xffffffffff137424 */ /* 0x000fe200078e00ff */
[----:B------:R-:W4:Y:S01]  /*0090*/  LDCU.64 UR6, c[0x0][0x3a8] ;  /* 0x00007500ff0677ac */ /* 0x000f220008000a00 */
[----:B------:R-:W-:Y:S02]  /*00a0*/  IMAD.MOV.U32 R20, RZ, RZ, -0x1 ;  /* 0xffffffffff147424 */ /* 0x000fe400078e00ff */
[----:B------:R-:W-:Y:S02]  /*00b0*/  IMAD.MOV.U32 R21, RZ, RZ, -0x1 ;  /* 0xffffffffff157424 */ /* 0x000fe400078e00ff */
[----:B------:R-:W-:-:S02]  /*00c0*/  IMAD.MOV.U32 R22, RZ, RZ, -0x1 ;  /* 0xffffffffff167424 */ /* 0x000fc400078e00ff */
[----:B------:R-:W-:Y:S02]  /*00d0*/  IMAD.MOV.U32 R12, RZ, RZ, -0x1 ;  /* 0xffffffffff0c7424 */ /* 0x000fe400078e00ff */
[----:B------:R-:W-:Y:S02]  /*00e0*/  IMAD.MOV.U32 R13, RZ, RZ, -0x1 ;  /* 0xffffffffff0d7424 */ /* 0x000fe400078e00ff */
[----:B------:R-:W-:Y:S02]  /*00f0*/  IMAD.MOV.U32 R14, RZ, RZ, -0x1 ;  /* 0xffffffffff0e7424 */ /* 0x000fe400078e00ff */
[----:B------:R-:W-:Y:S02]  /*0100*/  IMAD.MOV.U32 R15, RZ, RZ, -0x1 ;  /* 0xffffffffff0f7424 */ /* 0x000fe400078e00ff */
[----:B------:R-:W-:Y:S02]  /*0110*/  IMAD.MOV.U32 R23, RZ, RZ, -0x1 ;  /* 0xffffffffff177424 */ /* 0x000fe400078e00ff */
[----:B------:R-:W-:-:S02]  /*0120*/  IMAD.MOV.U32 R24, RZ, RZ, -0x1 ;  /* 0xffffffffff187424 */ /* 0x000fc400078e00ff */
[----:B------:R-:W-:Y:S02]  /*0130*/  IMAD.MOV.U32 R25, RZ, RZ, -0x1 ;  /* 0xffffffffff197424 */ /* 0x000fe400078e00ff */
[----:B------:R-:W-:Y:S02]  /*0140*/  IMAD.MOV.U32 R26, RZ, RZ, -0x1 ;  /* 0xffffffffff1a7424 */ /* 0x000fe400078e00ff */
[----:B------:R-:W-:Y:S02]  /*0150*/  IMAD.MOV.U32 R27, RZ, RZ, -0x1 ;  /* 0xffffffffff1b7424 */ /* 0x000fe400078e00ff */
[----:B------:R-:W-:Y:S01]  /*0160*/  IMAD.MOV.U32 R28, RZ, RZ, -0x1 ;  /* 0xffffffffff1c7424 */ /* 0x000fe200078e00ff */
[----:B------:R-:W4:Y:S01]  /*0170*/  S2UR UR5, SR_CgaCtaId ;  /* 0x00000000000579c3 */ /* 0x000f220000008800 */
[----:B0-----:R-:W-:Y:S01]  /*0180*/  IMAD R9, R0, 0x13, RZ ;  /* 0x0000001300097824 */ /* 0x001fe200078e02ff */
[----:B------:R-:W0:Y:S03]  /*0190*/  LDCU UR9, c[0x0][0x3ac] ;  /* 0x00007580ff0977ac */ /* 0x000e260008000800 */
[C---:B------:R-:W-:Y:S01]  /*01a0*/  VIADD R4, R9.reuse, 0x3 ;  /* 0x0000000309047836 */ /* 0x040fe20000000000 */
[C---:B-1----:R-:W-:Y:S01]  /*01b0*/  ISETP.GE.AND P6, PT, R9.reuse, UR4, PT ;  /* 0x0000000409007c0c */ /* 0x042fe2000bfc6270 */
[----:B------:R-:W-:-:S02]  /*01c0*/  VIADD R5, R9, 0x6 ;  /* 0x0000000609057836 */ /* 0x000fc40000000000 */
[C---:B------:R-:W-:Y:S01]  /*01d0*/  VIADD R51, R9.reuse, 0x7 ;  /* 0x0000000709337836 */ /* 0x040fe20000000000 */
[----:B------:R-:W-:Y:S01]  /*01e0*/  ISETP.GE.AND P3, PT, R4, UR4, PT ;  /* 0x0000000404007c0c */ /* 0x000fe2000bf66270 */
[----:B------:R-:W-:Y:S01]  /*01f0*/  VIADD R52, R9, 0x8 ;  /* 0x0000000809347836 */ /* 0x000fe20000000000 */
[----:B------:R-:W-:Y:S01]  /*0200*/  ISETP.GE.AND P0, PT, R5, UR4, PT ;  /* 0x0000000405007c0c */ /* 0x000fe2000bf06270 */
[C---:B------:R-:W-:Y:S01]  /*0210*/  VIADD R53, R9.reuse, 0x9 ;  /* 0x0000000909357836 */ /* 0x040fe20000000000 */
[----:B------:R-:W1:Y:S01]  /*0220*/  LDC.64 R4, c[0x0][0x380] ;  /* 0x0000e000ff047b82 */ /* 0x000e620000000a00 */
[C---:B------:R-:W-:Y:S01]  /*0230*/  VIADD R54, R9.reuse, 0xa ;  /* 0x0000000a09367836 */ /* 0x040fe20000000000 */
[----:B------:R-:W-:Y:S01]  /*0240*/  P2R R50, PR, RZ, 0x1 ;  /* 0x00000001ff327803 */ /* 0x000fe20000000000 */
[C---:B------:R-:W-:Y:S01]  /*0250*/  VIADD R55, R9.reuse, 0xb ;  /* 0x0000000b09377836 */ /* 0x040fe20000000000 */
[----:B------:R-:W-:Y:S01]  /*0260*/  P2R R11, PR, RZ, 0x8 ;  /* 0x00000008ff0b7803 */ /* 0x000fe20000000000 */
[----:B------:R-:W-:-:S02]  /*0270*/  VIADD R56, R9, 0xc ;  /* 0x0000000c09387836 */ /* 0x000fc40000000000 */
[C---:B------:R-:W-:Y:S02]  /*0280*/  VIADD R2, R9.reuse, 0x1 ;  /* 0x0000000109027836 */ /* 0x040fe40000000000 */
[C---:B------:R-:W-:Y:S02]  /*0290*/  VIADD R3, R9.reuse, 0x2 ;  /* 0x0000000209037836 */ /* 0x040fe40000000000 */
[C---:B------:R-:W-:Y:S01]  /*02a0*/  VIADD R57, R9.reuse, 0xd ;  /* 0x0000000d09397836 */ /* 0x040fe20000000000 */
[----:B------:R-:W-:Y:S01]  /*02b0*/  ISETP.GE.AND P5, PT, R2, UR4, PT ;  /* 0x0000000402007c0c */ /* 0x000fe2000bfa6270 */
[----:B------:R-:W-:Y:S01]  /*02c0*/  VIADD R2, R9, 0x4 ;  /* 0x0000000409027836 */ /* 0x000fe20000000000 */
[----:B------:R-:W-:Y:S01]  /*02d0*/  ISETP.GE.AND P4, PT, R3, UR4, PT ;  /* 0x0000000403007c0c */ /* 0x000fe2000bf86270 */
[C---:B------:R-:W-:Y:S01]  /*02e0*/  VIADD R3, R9.reuse, 0x5 ;  /* 0x0000000509037836 */ /* 0x040fe20000000000 */
[----:B------:R-:W-:Y:S01]  /*02f0*/  P2R R8, PR, RZ, 0x20 ;  /* 0x00000020ff087803 */ /* 0x000fe20000000000 */
[----:B------:R-:W-:Y:S01]  /*0300*/  VIADD R58, R9, 0xe ;  /* 0x0000000e093a7836 */ /* 0x000fe20000000000 */
[----:B------:R-:W-:Y:S01]  /*0310*/  ISETP.GE.AND P2, PT, R2, UR4, PT ;  /* 0x0000000402007c0c */ /* 0x000fe2000bf46270 */
[----:B------:R-:W-:Y:S01]  /*0320*/  IMAD.MOV.U32 R2, RZ, RZ, -0x1 ;  /* 0xffffffffff027424 */ /* 0x000fe200078e00ff */
[----:B------:R-:W-:Y:S01]  /*0330*/  ISETP.GE.AND P1, PT, R3, UR4, PT ;  /* 0x0000000403007c0c */ /* 0x000fe2000bf26270 */
[----:B------:R-:W-:Y:S01]  /*0340*/  IMAD.MOV.U32 R3, RZ, RZ, -0x1 ;  /* 0xffffffffff037424 */ /* 0x000fe200078e00ff */
[----:B------:R-:W-:Y:S01]  /*0350*/  P2R R10, PR, RZ, 0x10 ;  /* 0x00000010ff0a7803 */ /* 0x000fe20000000000 */
[C---:B------:R-:W-:Y:S01]  /*0360*/  VIADD R59, R9.reuse, 0xf ;  /* 0x0000000f093b7836 */ /* 0x040fe20000000000 */
[----:B------:R-:W-:Y:S01]  /*0370*/  P2R R49, PR, RZ, 0x2 ;  /* 0x00000002ff317803 */ /* 0x000fe20000000000 */
[----:B-1----:R-:W-:Y:S01]  /*0380*/  IMAD.WIDE.U32 R4, R9, 0x4, R4 ;  /* 0x0000000409047825 */ /* 0x002fe200078e0004 */
[----:B------:R-:W-:-:S03]  /*0390*/  P2R R48, PR, RZ, 0x4 ;  /* 0x00000004ff307803 */ /* 0x000fc60000000000 */
[----:B------:R-:W-:Y:S01]  /*03a0*/  VIADD R60, R9, 0x10 ;  /* 0x00000010093c7836 */ /* 0x000fe20000000000 */
[----:B---3--:R1:W5:Y:S01]  /*03b0*/  @!P0 LDG.E R16, desc[UR10][R4.64+0x18] ;  /* 0x0000180a04108981 */ /* 0x008362000c1e1900 */
[----:B------:R-:W-:Y:S01]  /*03c0*/  ISETP.GE.AND P0, PT, R51, UR4, PT ;  /* 0x0000000433007c0c */ /* 0x000fe2000bf06270 */
[C---:B------:R-:W-:Y:S02]  /*03d0*/  VIADD R61, R9.reuse, 0x11 ;  /* 0x00000011093d7836 */ /* 0x040fe40000000000 */
[C---:B------:R-:W-:Y:S01]  /*03e0*/  VIADD R62, R9.reuse, 0x12 ;  /* 0x00000012093e7836 */ /* 0x040fe20000000000 */
[----:B------:R-:W-:Y:S01]  /*03f0*/  P2R R51, PR, RZ, 0x1 ;  /* 0x00000001ff337803 */ /* 0x000fe20000000000 */
[----:B------:R1:W5:Y:S01]  /*0400*/  @!P6 LDG.E R2, desc[UR10][R4.64] ;  /* 0x0000000a0402e981 */ /* 0x000362000c1e1900 */
[----:B--2---:R-:W-:-:S03]  /*0410*/  IMAD.WIDE.U32 R6, R9, 0x4, R6 ;  /* 0x0000000409067825 */ /* 0x004fc600078e0006 */
[----:B------:R1:W5:Y:S04]  /*0420*/  @!P5 LDG.E R3, desc[UR10][R4.64+0x4] ;  /* 0x0000040a0403d981 */ /* 0x000368000c1e1900 */
[----:B------:R1:W5:Y:S01]  /*0430*/  @!P0 LDG.E R17, desc[UR10][R4.64+0x1c] ;  /* 0x00001c0a04118981 */ /* 0x000362000c1e1900 */
[----:B------:R-:W-:-:S03]  /*0440*/  ISETP.GE.AND P0, PT, R52, UR4, PT ;  /* 0x0000000434007c0c */ /* 0x000fc6000bf06270 */
[----:B------:R1:W5:Y:S01]  /*0450*/  @!P4 LDG.E R12, desc[UR10][R4.64+0x8] ;  /* 0x0000080a040cc981 */ /* 0x000362000c1e1900 */
[----:B------:R-:W-:-:S03]  /*0460*/  P2R R52, PR, RZ, 0x1 ;  /* 0x00000001ff347803 */ /* 0x000fc60000000000 */
[----:B------:R1:W5:Y:S04]  /*0470*/  @!P3 LDG.E R13, desc[UR10][R4.64+0xc] ;  /* 0x00000c0a040db981 */ /* 0x000368000c1e1900 */
[----:B------:R1:W5:Y:S04]  /*0480*/  @!P2 LDG.E R14, desc[UR10][R4.64+0x10] ;  /* 0x0000100a040ea981 */ /* 0x000368000c1e1900 */
[----:B------:R1:W5:Y:S01]  /*0490*/  @!P0 LDG.E R18, desc[UR10][R4.64+0x20] ;  /* 0x0000200a04128981 */ /* 0x000362000c1e1900 */
[----:B------:R-:W-:-:S03]  /*04a0*/  ISETP.GE.AND P0, PT, R53, UR4, PT ;  /* 0x0000000435007c0c */ /* 0x000fc6000bf06270 */
[----:B------:R1:W5:Y:S01]  /*04b0*/  @!P1 LDG.E R15, desc[UR10][R4.64+0x14] ;  /* 0x0000140a040f9981 */ /* 0x000362000c1e1900 */
[----:B------:R-:W-:-:S09]  /*04c0*/  P2R R53, PR, RZ, 0x1 ;  /* 0x00000001ff357803 */ /* 0x000fd20000000000 */
[----:B------:R1:W5:Y:S01]  /*04d0*/  @!P0 LDG.E R19, desc[UR10][R4.64+0x24] ;  /* 0x0000240a04138981 */ /* 0x000362000c1e1900 */
[----:B------:R-:W-:-:S04]  /*04e0*/  ISETP.GE.AND P0, PT, R54, UR4, PT ;  /* 0x0000000436007c0c */ /* 0x000fc8000bf06270 */
        /* <DEDUP_REMOVED lines=8> */
[----:B------:R-:W-:-:S04]  /*0570*/  ISETP.NE.AND P0, PT, R55, RZ, PT ;  /* 0x000000ff3700720c */ /* 0x000fc80003f05270 */
[----:B------:R-:W-:Y:S02]  /*0580*/  P2R R55, PR, RZ, 0x1 ;  /* 0x00000001ff377803 */ /* 0x000fe40000000000 */
        /* <DEDUP_REMOVED lines=8> */
[----:B------:R-:W-:Y:S02]  /*0610*/  ISETP.NE.AND P0, PT, R50, RZ, PT ;  /* 0x000000ff3200720c */ /* 0x000fe40003f05270 */
[----:B------:R-:W-:Y:S02]  /*0620*/  ISETP.GE.AND P1, PT, R57, UR4, PT ;  /* 0x0000000439007c0c */ /* 0x000fe4000bf26270 */
[----:B------:R-:W-:Y:S02]  /*0630*/  P2R R50, PR, RZ, 0x1 ;  /* 0x00000001ff327803 */ /* 0x000fe40000000000 */
[----:B------:R-:W-:Y:S02]  /*0640*/  ISETP.NE.AND P0, PT, R49, RZ, PT ;  /* 0x000000ff3100720c */ /* 0x000fe40003f05270 */
[----:B------:R-:W-:-:S02]  /*0650*/  ISETP.GE.AND P2, PT, R58, UR4, PT ;  /* 0x000000043a007c0c */ /* 0x000fc4000bf46270 */
[----:B------:R-:W-:Y:S02]  /*0660*/  ISETP.GE.AND P3, PT, R59, UR4, PT ;  /* 0x000000043b007c0c */ /* 0x000fe4000bf66270 */
[----:B------:R-:W-:Y:S02]  /*0670*/  ISETP.GE.AND P4, PT, R60, UR4, PT ;  /* 0x000000043c007c0c */ /* 0x000fe4000bf86270 */
[----:B------:R-:W-:Y:S01]  /*0680*/  ISETP.GE.AND P5, PT, R61, UR4, PT ;  /* 0x000000043d007c0c */ /* 0x000fe2000bfa6270 */
[----:B------:R1:W5:Y:S01]  /*0690*/  @!P1 LDG.E R23, desc[UR10][R4.64+0x34] ;  /* 0x0000340a04179981 */ /* 0x000362000c1e1900 */
[----:B------:R-:W-:Y:S02]  /*06a0*/  ISETP.GE.AND P6, PT, R62, UR4, PT ;  /* 0x000000043e007c0c */ /* 0x000fe4000bfc6270 */
[----:B------:R-:W-:Y:S02]  /*06b0*/  P2R R49, PR, RZ, 0x1 ;  /* 0x00000001ff317803 */ /* 0x000fe40000000000 */
[----:B------:R-:W-:Y:S01]  /*06c0*/  ISETP.NE.AND P0, PT, R48, RZ, PT ;  /* 0x000000ff3000720c */ /* 0x000fe20003f05270 */
[----:B------:R1:W5:Y:S03]  /*06d0*/  @!P2 LDG.E R24, desc[UR10][R4.64+0x38] ;  /* 0x0000380a0418a981 */ /* 0x000366000c1e1900 */
[----:B------:R-:W-:Y:S01]  /*06e0*/  P2R R48, PR, RZ, 0x1 ;  /* 0x00000001ff307803 */ /* 0x000fe20000000000 */
[----:B------:R1:W5:Y:S01]  /*06f0*/  @!P3 LDG.E R25, desc[UR10][R4.64+0x3c] ;  /* 0x00003c0a0419b981 */ /* 0x000362000c1e1900 */
[----:B------:R-:W-:-:S03]  /*0700*/  ISETP.NE.AND P0, PT, R11, RZ, PT ;  /* 0x000000ff0b00720c */ /* 0x000fc60003f05270 */
[----:B------:R1:W5:Y:S01]  /*0710*/  @!P4 LDG.E R26, desc[UR10][R4.64+0x40] ;  /* 0x0000400a041ac981 */ /* 0x000362000c1e1900 */
[----:B------:R-:W-:-:S03]  /*0720*/  P2R R11, PR, RZ, 0x1 ;  /* 0x00000001ff0b7803 */ /* 0x000fc60000000000 */
[----:B------:R1:W5:Y:S01]  /*0730*/  @!P5 LDG.E R27, desc[UR10][R4.64+0x44] ;  /* 0x0000440a041bd981 */ /* 0x000362000c1e1900 */
[----:B------:R-:W-:-:S03]  /*0740*/  ISETP.NE.AND P0, PT, R10, RZ, PT ;  /* 0x000000ff0a00720c */ /* 0x000fc60003f05270 */
[----:B------:R1:W5:Y:S01]  /*0750*/  @!P6 LDG.E R28, desc[UR10][R4.64+0x48] ;  /* 0x0000480a041ce981 */ /* 0x000362000c1e1900 */
[----:B------:R-:W-:Y:S01]  /*0760*/  BAR.SYNC.DEFER_BLOCKING 0x0 ;  /* 0x0000000000007b1d */ /* 0x000fe20000010000 */
[----:B------:R-:W-:Y:S02]  /*0770*/  P2R R10, PR, RZ, 0x1 ;  /* 0x00000001ff0a7803 */ /* 0x000fe40000000000 */
[----:B------:R-:W-:-:S04]  /*0780*/  ISETP.NE.AND P0, PT, R8, RZ, PT ;  /* 0x000000ff0800720c */ /* 0x000fc80003f05270 */
[----:B------:R-:W-:Y:S02]  /*0790*/  P2R R8, PR, RZ, 0x1 ;  /* 0x00000001ff087803 */ /* 0x000fe40000000000 */
[----:B------:R-:W-:-:S13]  /*07a0*/  ISETP.GE.AND P0, PT, R9, UR4, PT ;  /* 0x0000000409007c0c */ /* 0x000fda000bf06270 */
[----:B------:R1:W5:Y:S01]  /*07b0*/  @!P0 LDG.E R29, desc[UR10][R6.64] ;  /* 0x0000000a061d8981 */ /* 0x000362000c1e1900 */
[----:B------:R-:W-:-:S03]  /*07c0*/  ISETP.NE.AND P0, PT, R8, RZ, PT ;  /* 0x000000ff0800720c */ /* 0x000fc60003f05270 */
[----:B------:R1:W5:Y:S04]  /*07d0*/  @!P1 LDG.E R42, desc[UR10][R6.64+0x34] ;  /* 0x0000340a062a9981 */ /* 0x000368000c1e1900 */
[----:B------:R1:W5:Y:S04]  /*07e0*/  @!P2 LDG.E R43, desc[UR10][R6.64+0x38] ;  /* 0x0000380a062ba981 */ /* 0x000368000c1e1900 */
[----:B------:R1:W5:Y:S04]  /*07f0*/  @!P3 LDG.E R44, desc[UR10][R6.64+0x3c] ;  /* 0x00003c0a062cb981 */ /* 0x000368000c1e1900 */
[----:B------:R1:W5:Y:S01]  /*0800*/  @!P0 LDG.E R30, desc[UR10][R6.64+0x4] ;  /* 0x0000040a061e8981 */ /* 0x000362000c1e1900 */
[----:B------:R-:W-:-:S03]  /*0810*/  ISETP.NE.AND P0, PT, R10, RZ, PT ;  /* 0x000000ff0a00720c */ /* 0x000fc60003f05270 */
[----:B------:R1:W5:Y:S04]  /*0820*/  @!P4 LDG.E R45, desc[UR10][R6.64+0x40] ;  /* 0x0000400a062dc981 */ /* 0x000368000c1e1900 */
[----:B------:R1:W5:Y:S04]  /*0830*/  @!P5 LDG.E R46, desc[UR10][R6.64+0x44] ;  /* 0x0000440a062ed981 */ /* 0x000368000c1e1900 */
[----:B------:R1:W5:Y:S04]  /*0840*/  @!P6 LDG.E R47, desc[UR10][R6.64+0x48] ;  /* 0x0000480a062fe981 */ /* 0x000368000c1e1900 */
[----:B------:R1:W5:Y:S01]  /*0850*/  @!P0 LDG.E R31, desc[UR10][R6.64+0x8] ;  /* 0x0000080a061f8981 */ /* 0x000362000c1e1900 */
[----:B------:R-:W-:-:S13]  /*0860*/  ISETP.NE.AND P0, PT, R11, RZ, PT ;  /* 0x000000ff0b00720c */ /* 0x000fda0003f05270 */
        /* <DEDUP_REMOVED lines=17> */
[----:B------:R-:W-:Y:S01]  /*0980*/  ISETP.NE.AND P0, PT, R56, RZ, PT ;  /* 0x000000ff3800720c */ /* 0x000fe20003f05270 */
[----:B------:R-:W2:Y:S01]  /*0990*/  S2R R48, SR_LANEID ;  /* 0x0000000000307919 */ /* 0x000ea20000000000 */
[----:B------:R-:W-:Y:S02]  /*09a0*/  UMOV UR4, 0x400 ;  /* 0x0000040000047882 */ /* 0x000fe40000000000 */
[----:B----4-:R-:W-:-:S09]  /*09b0*/  ULEA UR4, UR5, UR4, 0x18 ;  /* 0x0000000405047291 */ /* 0x010fd2000f8ec0ff */
[----:B------:R1:W5:Y:S01]  /*09c0*/  @!P0 LDG.E R41, desc[UR10][R6.64+0x30] ;  /* 0x0000300a06298981 */ /* 0x000362000c1e1900 */
[----:B------:R-:W-:Y:S02]  /*09d0*/  LEA R49, R0, UR4, 0x2 ;  /* 0x0000000400317c11 */ /* 0x000fe4000f8e10ff */
[----:B------:R-:W-:-:S03]  /*09e0*/  SHF.R.U32.HI R124, RZ, 0x5, R0 ;  /* 0x00000005ff7c7819 */ /* 0x000fc60000011600 */
[----:B------:R-:W-:Y:S01]  /*09f0*/  IMAD R51, R0, 0x80, R49 ;  /* 0x0000008000337824 */ /* 0x000fe200078e0231 */
[----:B------:R-:W-:-:S03]  /*0a00*/  LEA R50, R124, UR4, 0x2 ;  /* 0x000000047c327c11 */ /* 0x000fc6000f8e10ff */
[----:B------:R-:W-:Y:S01]  /*0a10*/  IMAD R53, R0, -0x38, R51 ;  /* 0xffffffc800357824 */ /* 0x000fe200078e0233 */
[----:B------:R-:W-:Y:S02]  /*0a20*/  UIADD3 UR8, UPT, UPT, UR6, 0x6, URZ ;  /* 0x0000000606087890 */ /* 0x000fe4000fffe0ff */
[----:B------:R-:W-:Y:S01]  /*0a30*/  UIADD3 UR5, UPT, UPT, -UR6, UR7, URZ ;  /* 0x0000000706057290 */ /* 0x000fe2000fffe1ff */
[----:B01----:R-:W-:Y:S11]  /*0a40*/  BAR.SYNC.DEFER_BLOCKING 0x0 ;  /* 0x0000000000007b1d */ /* 0x003ff60000010000 */
.L_x_220:
[----:B------:R-:W-:Y:S01]  /*0a50*/  UISETP.LT.AND UP0, UPT, UR5, 0x6, UPT ;  /* 0x000000060500788c */ /* 0x000fe2000bf01270 */
[----:B------:R-:W-:Y:S01]  /*0a60*/  STS [R49], RZ ;  /* 0x000000ff31007388 */ /* 0x000fe20000000800 */
[----:B------:R-:W-:Y:S01]  /*0a70*/  UIADD3 UR6, UPT, UPT, UR8, -0x6, URZ ;  /* 0xfffffffa08067890 */ /* 0x000fe2000fffe0ff */
[----:B--2---:R-:W-:Y:S01]  /*0a80*/  ISETP.NE.AND P1, PT, R48, 0x1f, PT ;  /* 0x0000001f3000780c */ /* 0x004fe20003f25270 */
[----:B------:R-:W-:Y:S01]  /*0a90*/  USEL UR4, UR5, 0x6, UP0 ;  /* 0x0000000605047887 */ /* 0x000fe20008000000 */
[----:B------:R-:W-:Y:S01]  /*0aa0*/  STS [R49+0x400], RZ ;  /* 0x000400ff31007388 */ /* 0x000fe20000000800 */
[C---:B------:R-:W-:Y:S01]  /*0ab0*/  ISETP.NE.AND P2, PT, R124.reuse, 0x6, PT ;  /* 0x000000067c00780c */ /* 0x040fe20003f45270 */
[----:B------:R-:W-:Y:S01]  /*0ac0*/  UISETP.GE.AND UP0, UPT, UR8, UR9, UPT ;  /* 0x000000090800728c */ /* 0x000fe2000bf06270 */
[----:B0----5:R-:W-:Y:S01]  /*0ad0*/  SHF.R.U32.HI R4, RZ, UR6, R2 ;  /* 0x00000006ff047c19 */ /* 0x021fe20008011602 */
[----:B------:R-:W-:Y:S01]  /*0ae0*/  UBMSK UR4, URZ, UR4 ;  /* 0x00000004ff04729b */ /* 0x000fe20008000000 */
[----:B------:R-:W-:Y:S01]  /*0af0*/  STS [R49+0x800], RZ ;  /* 0x000800ff31007388 */ /* 0x000fe20000000800 */
[----:B------:R-:W-:-:S03]  /*0b00*/  ISETP.NE.AND P3, PT, R124, 0x7, PT ;  /* 0x000000077c00780c */ /* 0x000fc60003f65270 */
[----:B------:R-:W-:Y:S01]  /*0b10*/  STS [R49+0xc00], RZ ;  /* 0x000c00ff31007388 */ /* 0x000fe20000000800 */
[----:B------:R-:W-:-:S03]  /*0b20*/  LOP3.LUT R4, R4, UR4, RZ, 0xc0, !PT ;  /* 0x0000000404047c12 */ /* 0x000fc6000f8ec0ff */
[----:B------:R-:W-:Y:S02]  /*0b30*/  STS [R49+0x1000], RZ ;  /* 0x001000ff31007388 */ /* 0x000fe40000000800 */
[----:B------:R-:W-:Y:S01]  /*0b40*/  IMAD.SHL.U32 R5, R4, 0x400, RZ ;  /* 0x0000040004057824 */ /* 0x000fe200078e00ff */
[----:B------:R-:W-:Y:S01]  /*0b50*/  SHF.R.U32.HI R4, RZ, 0x4, R4 ;  /* 0x00000004ff047819 */ /* 0x000fe20000011604 */
[----:B------:R-:W-:Y:S03]  /*0b60*/  STS [R49+0x1400], RZ ;  /* 0x001400ff31007388 */ /* 0x000fe60000000800 */
[----:B------:R-:W-:Y:S01]  /*0b70*/  LOP3.LUT R54, R5, 0x7c00, RZ, 0xc0, !PT ;  /* 0x00007c0005367812 */ /* 0x000fe200078ec0ff */
[----:B------:R-:W-:Y:S01]  /*0b80*/  STS [R49+0x1800], RZ ;  /* 0x001800ff31007388 */ /* 0x000fe20000000800 */
[----:B------:R-:W-:-:S03]  /*0b90*/  LOP3.LUT R4, R4, 0xffffffe, RZ, 0xc0, !PT ;  /* 0x0ffffffe04047812 */ /* 0x000fc600078ec0ff */
[----:B------:R-:W-:Y:S01]  /*0ba0*/  STS [R49+0x1c00], RZ ;  /* 0x001c00ff31007388 */ /* 0x000fe20000000800 */
[----:B------:R-:W-:Y:S02]  /*0bb0*/  IADD3 R54, PT, PT, R4, R49, R54 ;  /* 0x0000003104367210 */ /* 0x000fe40007ffe036 */
[----:B------:R-:W-:Y:S01]  /*0bc0*/  SHF.R.U32.HI R4, RZ, UR6, R3 ;  /* 0x00000006ff047c19 */ /* 0x000fe20008011603 */
[----:B------:R-:W-:Y:S03]  /*0bd0*/  STS [R49+0x2000], RZ ;  /* 0x002000ff31007388 */ /* 0x000fe60000000800 */
[----:B------:R-:W-:Y:S01]  /*0be0*/  LOP3.LUT R4, R4, UR4, RZ, 0xc0, !PT ;  /* 0x0000000404047c12 */ /* 0x000fe2000f8ec0ff */
[----:B------:R-:W-:Y:S04]  /*0bf0*/  STS [R49+0x2400], RZ ;  /* 0x002400ff31007388 */ /* 0x000fe80000000800 */
[----:B------:R-:W-:Y:S01]  /*0c00*/  STS [R49+0x2800], RZ ;  /* 0x002800ff31007388 */ /* 0x000fe20000000800 */
[----:B------:R-:W-:Y:S01]  /*0c10*/  IMAD.SHL.U32 R5, R4, 0x400, RZ ;  /* 0x0000040004057824 */ /* 0x000fe200078e00ff */
[----:B------:R-:W-:-:S02]  /*0c20*/  SHF.R.U32.HI R4, RZ, 0x4, R4 ;  /* 0x00000004ff047819 */ /* 0x000fc40000011604 */
[----:B------:R-:W-:Y:S02]  /*0c30*/  STS [R49+0x2c00], RZ ;  /* 0x002c00ff31007388 */ /* 0x000fe40000000800 */
[----:B------:R-:W-:Y:S02]  /*0c40*/  LOP3.LUT R56, R5, 0x7c00, RZ, 0xc0, !PT ;  /* 0x00007c0005387812 */ /* 0x000fe400078ec0ff */
        /* <DEDUP_REMOVED lines=32> */
[----:B------:R-:W0:Y:S02]  /*0e50*/  LDS.U16 R52, [R54] ;  /* 0x0000000036347984 */ /* 0x000e240000000400 */
[----:B0-----:R-:W-:-:S05]  /*0e60*/  VIADD R5, R52, 0x1 ;  /* 0x0000000134057836 */ /* 0x001fca0000000000 */
[----:B------:R0:W-:Y:S04]  /*0e70*/  STS.U16 [R54], R5 ;  /* 0x0000000536007388 */ /* 0x0001e80000000400 */
[----:B------:R-:W1:Y:S01]  /*0e80*/  LDS.U16 R57, [R56] ;  /* 0x0000000038397984 */ /* 0x000e620000000400 */
[----:B0-----:R-:W-:Y:S01]  /*0e90*/  IMAD.SHL.U32 R5, R4, 0x400, RZ ;  /* 0x0000040004057824 */ /* 0x001fe200078e00ff */
[----:B------:R-:W-:-:S04]  /*0ea0*/  SHF.R.U32.HI R4, RZ, 0x4, R4 ;  /* 0x00000004ff047819 */ /* 0x000fc80000011604 */
[----:B------:R-:W-:Y:S02]  /*0eb0*/  LOP3.LUT R60, R5, 0x7c00, RZ, 0xc0, !PT ;  /* 0x00007c00053c7812 */ /* 0x000fe400078ec0ff */
[----:B------:R-:W-:-:S04]  /*0ec0*/  LOP3.LUT R4, R4, 0xffffffe, RZ, 0xc0, !PT ;  /* 0x0ffffffe04047812 */ /* 0x000fc800078ec0ff */
[----:B------:R-:W-:Y:S02]  /*0ed0*/  IADD3 R60, PT, PT, R4, R49, R60 ;  /* 0x00000031043c7210 */ /* 0x000fe40007ffe03c */
[----:B------:R-:W-:-:S04]  /*0ee0*/  SHF.R.U32.HI R4, RZ, UR6, R14 ;  /* 0x00000006ff047c19 */ /* 0x000fc8000801160e */
[----:B------:R-:W-:-:S05]  /*0ef0*/  LOP3.LUT R4, R4, UR4, RZ, 0xc0, !PT ;  /* 0x0000000404047c12 */ /* 0x000fca000f8ec0ff */
[----:B------:R-:W-:Y:S01]  /*0f00*/  IMAD.SHL.U32 R6, R4, 0x400, RZ ;  /* 0x0000040004067824 */ /* 0x000fe200078e00ff */
[----:B------:R-:W-:-:S04]  /*0f10*/  SHF.R.U32.HI R4, RZ, 0x4, R4 ;  /* 0x00000004ff047819 */ /* 0x000fc80000011604 */
[----:B------:R-:W-:Y:S02]  /*0f20*/  LOP3.LUT R6, R6, 0x7c00, RZ, 0xc0, !PT ;  /* 0x00007c0006067812 */ /* 0x000fe400078ec0ff */
[----:B------:R-:W-:-:S04]  /*0f30*/  LOP3.LUT R4, R4, 0xffffffe, RZ, 0xc0, !PT ;  /* 0x0ffffffe04047812 */ /* 0x000fc800078ec0ff */
[----:B------:R-:W-:Y:S01]  /*0f40*/  IADD3 R62, PT, PT, R4, R49, R6 ;  /* 0x00000031043e7210 */ /* 0x000fe20007ffe006 */
[----:B-1----:R-:W-:Y:S01]  /*0f50*/  VIADD R7, R57, 0x1 ;  /* 0x0000000139077836 */ /* 0x002fe20000000000 */
[----:B------:R-:W-:-:S04]  /*0f60*/  SHF.R.U32.HI R4, RZ, UR6, R15 ;  /* 0x00000006ff047c19 */ /* 0x000fc8000801160f */
[----:B------:R-:W-:Y:S01]  /*0f70*/  STS.U16 [R56], R7 ;  /* 0x0000000738007388 */ /* 0x000fe20000000400 */
[----:B------:R-:W-:-:S03]  /*0f80*/  LOP3.LUT R4, R4, UR4, RZ, 0xc0, !PT ;  /* 0x0000000404047c12 */ /* 0x000fc6000f8ec0ff */
        /* <DEDUP_REMOVED lines=129> */
[----:B------:R-:W-:Y:S01]  /*17a0*/  SHF.R.U32.HI R4, RZ, UR6, R28 ;  /* 0x00000006ff047c19 */ /* 0x000fe2000801161c */
[----:B------:R-:W0:Y:S03]  /*17b0*/  S2UR UR6, SR_CgaCtaId ;  /* 0x00000000000679c3 */ /* 0x000e260000008800 */
[----:B------:R-:W-:Y:S01]  /*17c0*/  LOP3.LUT R4, R4, UR4, RZ, 0xc0, !PT ;  /* 0x0000000404047c12 */ /* 0x000fe2000f8ec0ff */
[----:B------:R-:W-:-:S04]  /*17d0*/  UMOV UR4, 0x400 ;  /* 0x0000040000047882 */ /* 0x000fc80000000000 */
[----:B------:R-:W-:Y:S01]  /*17e0*/  IMAD.SHL.U32 R6, R4, 0x400, RZ ;  /* 0x0000040004067824 */ /* 0x000fe200078e00ff */
[----:B------:R-:W-:-:S04]  /*17f0*/  SHF.R.U32.HI R4, RZ, 0x4, R4 ;  /* 0x00000004ff047819 */ /* 0x000fc80000011604 */
[----:B------:R-:W-:Y:S02]  /*1800*/  LOP3.LUT R6, R6, 0x7c00, RZ, 0xc0, !PT ;  /* 0x00007c0006067812 */ /* 0x000fe400078ec0ff */
[----:B------:R-:W-:-:S04]  /*1810*/  LOP3.LUT R4, R4, 0xffffffe, RZ, 0xc0, !PT ;  /* 0x0ffffffe04047812 */ /* 0x000fc800078ec0ff */
[----:B------:R-:W-:Y:S01]  /*1820*/  IADD3 R90, PT, PT, R4, R49, R6 ;  /* 0x00000031045a7210 */ /* 0x000fe20007ffe006 */
[----:B-1----:R-:W-:Y:S01]  /*1830*/  VIADD R7, R85, 0x1 ;  /* 0x0000000155077836 */ /* 0x002fe20000000000 */
[----:B0-----:R-:W-:-:S04]  /*1840*/  ULEA UR4, UR6, UR4, 0x18 ;  /* 0x0000000406047291 */ /* 0x001fc8000f8ec0ff */
[----:B------:R-:W-:Y:S04]  /*1850*/  STS.U16 [R84], R7 ;  /* 0x0000000754007388 */ /* 0x000fe80000000400 */
[----:B------:R-:W0:Y:S02]  /*1860*/  LDS.U16 R87, [R86] ;  /* 0x0000000056577984 */ /* 0x000e240000000400 */
[----:B0-----:R-:W-:-:S05]  /*1870*/  VIADD R5, R87, 0x1 ;  /* 0x0000000157057836 */ /* 0x001fca0000000000 */
[----:B------:R-:W-:Y:S04]  /*1880*/  STS.U16 [R86], R5 ;  /* 0x0000000556007388 */ /* 0x000fe80000000400 */
[----:B------:R-:W0:Y:S02]  /*1890*/  LDS.U16 R89, [R88] ;  /* 0x0000000058597984 */ /* 0x000e240000000400 */
[----:B0-----:R-:W-:-:S05]  /*18a0*/  VIADD R7, R89, 0x1 ;  /* 0x0000000159077836 */ /* 0x001fca0000000000 */
[----:B------:R-:W-:Y:S04]  /*18b0*/  STS.U16 [R88], R7 ;  /* 0x0000000758007388 */ /* 0x000fe80000000400 */
[----:B------:R-:W0:Y:S02]  /*18c0*/  LDS.U16 R91, [R90] ;  /* 0x000000005a5b7984 */ /* 0x000e240000000400 */
[----:B0-----:R-:W-:-:S05]  /*18d0*/  VIADD R5, R91, 0x1 ;  /* 0x000000015b057836 */ /* 0x001fca0000000000 */
[----:B------:R-:W-:Y:S01]  /*18e0*/  STS.U16 [R90], R5 ;  /* 0x000000055a007388 */ /* 0x000fe20000000400 */
[----:B------:R-:W-:Y:S06]  /*18f0*/  BAR.SYNC.DEFER_BLOCKING 0x0 ;  /* 0x0000000000007b1d */ /* 0x000fec0000010000 */
[----:B------:R-:W-:Y:S04]  /*1900*/  LDS R92, [R51] ;  /* 0x00000000335c7984 */ /* 0x000fe80000000800 */
[----:B------:R-:W0:Y:S04]  /*1910*/  LDS R93, [R51+0x4] ;  /* 0x00000400335d7984 */ /* 0x000e280000000800 */
[----:B------:R-:W1:Y:S04]  /*1920*/  LDS R94, [R51+0x8] ;  /* 0x00000800335e7984 */ /* 0x000e680000000800 */
[----:B------:R-:W2:Y:S04]  /*1930*/  LDS R95, [R51+0xc] ;  /* 0x00000c00335f7984 */ /* 0x000ea80000000800 */
[----:B------:R-:W3:Y:S04]  /*1940*/  LDS R96, [R51+0x10] ;  /* 0x0000100033607984 */ /* 0x000ee80000000800 */
[----:B------:R-:W4:Y:S04]  /*1950*/  LDS R97, [R51+0x14] ;  /* 0x0000140033617984 */ /* 0x000f280000000800 */
[----:B------:R-:W4:Y:S04]  /*1960*/  LDS R98, [R51+0x18] ;  /* 0x0000180033627984 */ /* 0x000f280000000800 */
[----:B------:R-:W4:Y:S04]  /*1970*/  LDS R99, [R51+0x1c] ;  /* 0x00001c0033637984 */ /* 0x000f280000000800 */
[----:B------:R-:W4:Y:S04]  /*1980*/  LDS R100, [R51+0x20] ;  /* 0x0000200033647984 */ /* 0x000f280000000800 */
[----:B------:R-:W4:Y:S04]  /*1990*/  LDS R101, [R51+0x24] ;  /* 0x0000240033657984 */ /* 0x000f280000000800 */
[----:B------:R-:W4:Y:S04]  /*19a0*/  LDS R102, [R51+0x28] ;  /* 0x0000280033667984 */ /* 0x000f280000000800 */
[----:B------:R-:W4:Y:S01]  /*19b0*/  LDS R103, [R51+0x2c] ;  /* 0x00002c0033677984 */ /* 0x000f220000000800 */
[----:B0-----:R-:W-:-:S03]  /*19c0*/  IMAD.IADD R93, R92, 0x1, R93 ;  /* 0x000000015c5d7824 */ /* 0x001fc600078e025d */
[----:B------:R-:W0:Y:S01]  /*19d0*/  LDS R104, [R51+0x30] ;  /* 0x0000300033687984 */ /* 0x000e220000000800 */
[----:B-1----:R-:W-:-:S03]  /*19e0*/  IMAD.IADD R94, R94, 0x1, R93 ;  /* 0x000000015e5e7824 */ /* 0x002fc600078e025d */
[----:B------:R-:W1:Y:S01]  /*19f0*/  LDS R105, [R51+0x34] ;  /* 0x0000340033697984 */ /* 0x000e620000000800 */
[----:B--2---:R-:W-:-:S03]  /*1a00*/  IMAD.IADD R95, R95, 0x1, R94 ;  /* 0x000000015f5f7824 */ /* 0x004fc600078e025e */
[----:B------:R-:W2:Y:S01]  /*1a10*/  LDS R106, [R51+0x38] ;  /* 0x00003800336a7984 */ /* 0x000ea20000000800 */
[----:B---3--:R-:W-:-:S03]  /*1a20*/  IMAD.IADD R96, R96, 0x1, R95 ;  /* 0x0000000160607824 */ /* 0x008fc600078e025f */
[----:B------:R-:W3:Y:S01]  /*1a30*/  LDS R107, [R51+0x3c] ;  /* 0x00003c00336b7984 */ /* 0x000ee20000000800 */
[----:B----4-:R-:W-:-:S03]  /*1a40*/  IMAD.IADD R97, R97, 0x1, R96 ;  /* 0x0000000161617824 */ /* 0x010fc600078e0260 */
[----:B------:R-:W4:Y:S01]  /*1a50*/  LDS R108, [R51+0x40] ;  /* 0x00004000336c7984 */ /* 0x000f220000000800 */
[----:B------:R-:W-:-:S03]  /*1a60*/  IMAD.IADD R98, R98, 0x1, R97 ;  /* 0x0000000162627824 */ /* 0x000fc600078e0261 */
        /* <DEDUP_REMOVED lines=31> */
[----:B------:R-:W-:-:S04]  /*1c60*/  IMAD.IADD R114, R114, 0x1, R113 ;  /* 0x0000000172727824 */ /* 0x000fc800078e0271 */
[----:B0-----:R-:W-:-:S04]  /*1c70*/  IMAD.IADD R115, R115, 0x1, R114 ;  /* 0x0000000173737824 */ /* 0x001fc800078e0272 */
[----:B-1----:R-:W-:-:S04]  /*1c80*/  IMAD.IADD R116, R116, 0x1, R115 ;  /* 0x0000000174747824 */ /* 0x002fc800078e0273 */
[----:B--2---:R-:W-:-:S04]  /*1c90*/  IMAD.IADD R117, R117, 0x1, R116 ;  /* 0x0000000175757824 */ /* 0x004fc800078e0274 */
[----:B---3--:R-:W-:-:S04]  /*1ca0*/  IMAD.IADD R118, R118, 0x1, R117 ;  /* 0x0000000176767824 */ /* 0x008fc800078e0275 */
[----:B----4-:R-:W-:-:S04]  /*1cb0*/  IMAD.IADD R119, R119, 0x1, R118 ;  /* 0x0000000177777824 */ /* 0x010fc800078e0276 */
[----:B------:R-:W-:-:S04]  /*1cc0*/  IMAD.IADD R120, R120, 0x1, R119 ;  /* 0x0000000178787824 */ /* 0x000fc800078e0277 */
[----:B------:R-:W-:-:S04]  /*1cd0*/  IMAD.IADD R121, R121, 0x1, R120 ;  /* 0x0000000179797824 */ /* 0x000fc800078e0278 */
[----:B------:R-:W-:-:S04]  /*1ce0*/  IMAD.IADD R122, R122, 0x1, R121 ;  /* 0x000000017a7a7824 */ /* 0x000fc800078e0279 */
[----:B------:R-:W-:-:S04]  /*1cf0*/  IMAD.IADD R123, R123, 0x1, R122 ;  /* 0x000000017b7b7824 */ /* 0x000fc800078e027a */
[----:B------:R-:W-:-:S05]  /*1d00*/  IMAD.IADD R125, R4, 0x1, R123 ;  /* 0x00000001047d7824 */ /* 0x000fca00078e027b */
        /* <DEDUP_REMOVED lines=8> */
[----:B------:R-:W0:Y:S02]  /*1d90*/  SHFL.UP P0, R126, R127, 0x10, RZ ;  /* 0x060000007f7e7989 */ /* 0x000e2400000000ff */
[----:B0-----:R-:W-:Y:S01]  /*1da0*/  @P0 IMAD.IADD R126, R127, 0x1, R126 ;  /* 0x000000017f7e0824 */ /* 0x001fe200078e027e */
[----:B------:R-:W-:-:S03]  /*1db0*/  ISETP.NE.AND P0, PT, R124, 0x1, PT ;  /* 0x000000017c00780c */ /* 0x000fc60003f05270 */
[----:B------:R-:W-:Y:S01]  /*1dc0*/  IMAD.IADD R125, R126, 0x1, -R125 ;  /* 0x000000017e7d7824 */ /* 0x000fe200078e0a7d */
[----:B------:R-:W-:Y:S01]  /*1dd0*/  @!P1 STS [R50+0x8400], R126 ;  /* 0x0084007e32009388 */ /* 0x000fe20000000800 */
[----:B------:R-:W-:Y:S01]  /*1de0*/  BAR.SYNC.DEFER_BLOCKING 0x0 ;  /* 0x0000000000007b1d */ /* 0x000fe20000010000 */
[----:B------:R-:W-:-:S05]  /*1df0*/  ISETP.NE.AND P1, PT, R124, 0x4, PT ;  /* 0x000000047c00780c */ /* 0x000fca0003f25270 */
[----:B------:R-:W0:Y:S04]  /*1e00*/  LDS.128 R4, [UR4+0x8400] ;  /* 0x00840004ff047984 */ /* 0x000e280008000c00 */
[----:B------:R-:W1:Y:S01]  /*1e10*/  LDS.128 R8, [UR4+0x8410] ;  /* 0x00841004ff087984 */ /* 0x000e620008000c00 */
[C---:B0-----:R-:W-:Y:S01]  /*1e20*/  SEL R55, R4.reuse, R55, !P0 ;  /* 0x0000003704377207 */ /* 0x041fe20004000000 */
[----:B------:R-:W-:Y:S01]  /*1e30*/  IMAD.IADD R5, R4, 0x1, R5 ;  /* 0x0000000104057824 */ /* 0x000fe200078e0205 */
[----:B------:R-:W-:-:S03]  /*1e40*/  ISETP.NE.AND P0, PT, R124, 0x2, PT ;  /* 0x000000027c00780c */ /* 0x000fc60003f05270 */
[----:B------:R-:W-:Y:S01]  /*1e50*/  IMAD.IADD R6, R6, 0x1, R5 ;  /* 0x0000000106067824 */ /* 0x000fe200078e0205 */
[----:B------:R-:W-:Y:S02]  /*1e60*/  SEL R55, R5, R55, !P0 ;  /* 0x0000003705377207 */ /* 0x000fe40004000000 */
[----:B------:R-:W-:Y:S01]  /*1e70*/  ISETP.NE.AND P0, PT, R124, 0x3, PT ;  /* 0x000000037c00780c */ /* 0x000fe20003f05270 */
[----:B------:R-:W-:-:S03]  /*1e80*/  IMAD.IADD R7, R7, 0x1, R6 ;  /* 0x0000000107077824 */ /* 0x000fc600078e0206 */
[----:B------:R-:W-:Y:S01]  /*1e90*/  SEL R55, R6, R55, !P0 ;  /* 0x0000003706377207 */ /* 0x000fe20004000000 */
[C---:B-1----:R-:W-:Y:S01]  /*1ea0*/  IMAD.IADD R8, R7.reuse, 0x1, R8 ;  /* 0x0000000107087824 */ /* 0x042fe200078e0208 */
[----:B------:R-:W-:Y:S02]  /*1eb0*/  ISETP.NE.AND P0, PT, R124, 0x5, PT ;  /* 0x000000057c00780c */ /* 0x000fe40003f05270 */
[----:B------:R-:W-:Y:S01]  /*1ec0*/  SEL R55, R7, R55, !P1 ;  /* 0x0000003707377207 */ /* 0x000fe20004800000 */
[----:B------:R-:W-:Y:S01]  /*1ed0*/  IMAD.IADD R9, R9, 0x1, R8 ;  /* 0x0000000109097824 */ /* 0x000fe200078e0208 */
[----:B------:R-:W-:Y:S02]  /*1ee0*/  ISETP.NE.AND P1, PT, R48, RZ, PT ;  /* 0x000000ff3000720c */ /* 0x000fe40003f25270 */
[----:B------:R-:W-:Y:S01]  /*1ef0*/  SEL R55, R8, R55, !P0 ;  /* 0x0000003708377207 */ /* 0x000fe20004000000 */
[----:B------:R-:W-:Y:S01]  /*1f00*/  IMAD.IADD R10, R10, 0x1, R9 ;  /* 0x000000010a0a7824 */ /* 0x000fe200078e0209 */
[----:B------:R-:W-:-:S02]  /*1f10*/  ISETP.GT.U32.AND P0, PT, R0, 0x1f, PT ;  /* 0x0000001f0000780c */ /* 0x000fc40003f04070 */
[----:B------:R-:W-:Y:S01]  /*1f20*/  SEL R55, R9, R55, !P2 ;  /* 0x0000003709377207 */ /* 0x000fe20005000000 */
[----:B------:R-:W-:Y:S01]  /*1f30*/  IMAD.IADD R11, R11, 0x1, R10 ;  /* 0x000000010b0b7824 */ /* 0x000fe200078e020a */
[----:B------:R-:W-:Y:S02]  /*1f40*/  ISETP.GT.U32.OR P2, PT, R0, 0x1f, P1 ;  /* 0x0000001f0000780c */ /* 0x000fe40000f44470 */
[----:B------:R-:W-:Y:S02]  /*1f50*/  SEL R4, R125, RZ, P1 ;  /* 0x000000ff7d047207 */ /* 0x000fe40000800000 */
[----:B------:R-:W-:-:S05]  /*1f60*/  SEL R55, R10, R55, !P3 ;  /* 0x000000370a377207 */ /* 0x000fca0005800000 */
[----:B------:R-:W-:Y:S01]  /*1f70*/  @P0 IMAD.IADD R125, R55, 0x1, R4 ;  /* 0x00000001377d0824 */ /* 0x000fe200078e0204 */
[----:B------:R-:W-:-:S03]  /*1f80*/  ISETP.NE.AND P0, PT, R0, RZ, PT ;  /* 0x000000ff0000720c */ /* 0x000fc60003f05270 */
[----:B------:R-:W-:-:S05]  /*1f90*/  @!P2 IMAD.U32 R125, R11, 0x10000, RZ ;  /* 0x000100000b7da824 */ /* 0x000fca00078e00ff */
[----:B------:R-:W-:Y:S01]  /*1fa0*/  @!P2 STS [UR4+0x8428], R125 ;  /* 0x0084287dff00a988 */ /* 0x000fe20008000804 */
[----:B------:R-:W-:Y:S06]  /*1fb0*/  BAR.SYNC.DEFER_BLOCKING 0x0 ;  /* 0x0000000000007b1d */ /* 0x000fec0000010000 */
[----:B------:R-:W0:Y:S02]  /*1fc0*/  LDS R4, [UR4+0x8428] ;  /* 0x00842804ff047984 */ /* 0x000e240008000800 */
[----:B0-----:R-:W-:-:S05]  /*1fd0*/  SEL R4, R4, RZ, P0 ;  /* 0x000000ff04047207 */ /* 0x001fca0000000000 */
[----:B------:R-:W-:-:S04]  /*1fe0*/  IMAD.IADD R4, R4, 0x1, R125 ;  /* 0x0000000104047824 */ /* 0x000fc800078e027d */
[--C-:B------:R-:W-:Y:S01]  /*1ff0*/  IMAD.IADD R92, R92, 0x1, R4.reuse ;  /* 0x000000015c5c7824 */ /* 0x100fe200078e0204 */
[----:B------:R-:W-:Y:S01]  /*2000*/  STS [R51], R4 ;  /* 0x0000000433007388 */ /* 0x000fe20000000800 */
[--C-:B------:R-:W-:Y:S02]  /*2010*/  IMAD.IADD R6, R93, 0x1, R4.reuse ;  /* 0x000000015d067824 */ /* 0x100fe400078e0204 */
[--C-:B------:R-:W-:Y:S01]  /*2020*/  IMAD.IADD R94, R94, 0x1, R4.reuse ;  /* 0x000000015e5e7824 */ /* 0x100fe200078e0204 */
[----:B------:R-:W-:Y:S01]  /*2030*/  STS [R51+0x4], R92 ;  /* 0x0000045c33007388 */ /* 0x000fe20000000800 */
[--C-:B------:R-:W-:Y:S02]  /*2040*/  IMAD.IADD R8, R95, 0x1, R4.reuse ;  /* 0x000000015f087824 */ /* 0x100fe400078e0204 */
[--C-:B------:R-:W-:Y:S01]  /*2050*/  IMAD.IADD R96, R96, 0x1, R4.reuse ;  /* 0x0000000160607824 */ /* 0x100fe200078e0204 */
[----:B------:R-:W-:Y:S01]  /*2060*/  STS [R51+0x8], R6 ;  /* 0x0000080633007388 */ /* 0x000fe20000000800 */
[----:B------:R-:W-:-:S02]  /*2070*/  IMAD.IADD R10, R97, 0x1, R4 ;  /* 0x00000001610a7824 */ /* 0x000fc400078e0204 */
[--C-:B------:R-:W-:Y:S01]  /*2080*/  IMAD.IADD R98, R98, 0x1, R4.reuse ;  /* 0x0000000162627824 */ /* 0x100fe200078e0204 */
[----:B------:R-:W-:Y:S01]  /*2090*/  STS [R51+0xc], R94 ;  /* 0x00000c5e33007388 */ /* 0x000fe20000000800 */
        /* <DEDUP_REMOVED lines=36> */
[----:B------:R-:W-:-:S03]  /*22e0*/  IMAD.IADD R150, R123, 0x1, R4 ;  /* 0x000000017b967824 */ /* 0x000fc600078e0204 */
[----:B------:R-:W-:Y:S04]  /*22f0*/  STS [R51+0x40], R134 ;  /* 0x0000408633007388 */ /* 0x000fe80000000800 */
        /* <DEDUP_REMOVED lines=15> */
[----:B------:R-:W-:Y:S01]  /*23f0*/  STS [R51+0x80], R150 ;  /* 0x0000809633007388 */ /* 0x000fe20000000800 */
[----:B------:R-:W-:Y:S06]  /*2400*/  BAR.SYNC.DEFER_BLOCKING 0x0 ;  /* 0x0000000000007b1d */ /* 0x000fec0000010000 */
[----:B------:R-:W0:Y:S04]  /*2410*/  LDS.U16 R5, [R54] ;  /* 0x0000000036057984 */ /* 0x000e280000000400 */
[----:B------:R-:W1:Y:S04]  /*2420*/  LDS.U16 R56, [R56] ;  /* 0x0000000038387984 */ /* 0x000e680000000400 */
[----:B------:R-:W2:Y:S04]  /*2430*/  LDS.U16 R58, [R58] ;  /* 0x000000003a3a7984 */ /* 0x000ea80000000400 */
[----:B------:R-:W3:Y:S04]  /*2440*/  LDS.U16 R60, [R60] ;  /* 0x000000003c3c7984 */ /* 0x000ee80000000400 */
[----:B------:R-:W4:Y:S04]  /*2450*/  LDS.U16 R62, [R62] ;  /* 0x000000003e3e7984 */ /* 0x000f280000000400 */
[----:B------:R-:W4:Y:S04]  /*2460*/  LDS.U16 R64, [R64] ;  /* 0x0000000040407984 */ /* 0x000f280000000400 */
[----:B------:R-:W4:Y:S04]  /*2470*/  LDS.U16 R66, [R66] ;  /* 0x0000000042427984 */ /* 0x000f280000000400 */
[----:B------:R-:W4:Y:S04]  /*2480*/  LDS.U16 R68, [R68] ;  /* 0x0000000044447984 */ /* 0x000f280000000400 */
[----:B------:R-:W4:Y:S04]  /*2490*/  LDS.U16 R70, [R70] ;  /* 0x0000000046467984 */ /* 0x000f280000000400 */
[----:B------:R-:W4:Y:S04]  /*24a0*/  LDS.U16 R72, [R72] ;  /* 0x0000000048487984 */ /* 0x000f280000000400 */
[----:B------:R-:W4:Y:S01]  /*24b0*/  LDS.U16 R74, [R74] ;  /* 0x000000004a4a7984 */ /* 0x000f220000000400 */
[----:B0-----:R-:W-:-:S03]  /*24c0*/  IMAD.IADD R5, R52, 0x1, R5 ;  /* 0x0000000134057824 */ /* 0x001fc600078e0205 */
[----:B------:R-:W0:Y:S01]  /*24d0*/  LDS.U16 R76, [R76] ;  /* 0x000000004c4c7984 */ /* 0x000e220000000400 */
[----:B-1----:R-:W-:-:S03]  /*24e0*/  IMAD.IADD R56, R57, 0x1, R56 ;  /* 0x0000000139387824 */ /* 0x002fc600078e0238 */
[----:B------:R-:W1:Y:S01]  /*24f0*/  LDS.U16 R78, [R78] ;  /* 0x000000004e4e7984 */ /* 0x000e620000000400 */
[----:B--2---:R-:W-:-:S03]  /*2500*/  IMAD.IADD R58, R59, 0x1, R58 ;  /* 0x000000013b3a7824 */ /* 0x004fc600078e023a */
[----:B------:R-:W2:Y:S01]  /*2510*/  LDS.U16 R80, [R80] ;  /* 0x0000000050507984 */ /* 0x000ea20000000400 */
[----:B---3--:R-:W-:-:S03]  /*2520*/  IMAD.IADD R60, R61, 0x1, R60 ;  /* 0x000000013d3c7824 */ /* 0x008fc600078e023c */
[----:B------:R-:W3:Y:S01]  /*2530*/  LDS.U16 R82, [R82] ;  /* 0x0000000052527984 */ /* 0x000ee20000000400 */
[----:B----4-:R-:W-:-:S03]  /*2540*/  IMAD.IADD R62, R63, 0x1, R62 ;  /* 0x000000013f3e7824 */ /* 0x010fc600078e023e */
[----:B------:R-:W4:Y:S01]  /*2550*/  LDS.U16 R84, [R84] ;  /* 0x0000000054547984 */ /* 0x000f220000000400 */
[----:B------:R-:W-:-:S03]  /*2560*/  IMAD.IADD R64, R65, 0x1, R64 ;  /* 0x0000000141407824 */ /* 0x000fc600078e0240 */
[----:B------:R-:W4:Y:S01]  /*2570*/  LDS.U16 R86, [R86] ;  /* 0x0000000056567984 */ /* 0x000f220000000400 */
[----:B------:R-:W-:-:S03]  /*2580*/  IMAD.IADD R66, R67, 0x1, R66 ;  /* 0x0000000143427824 */ /* 0x000fc600078e0242 */
[----:B------:R-:W4:Y:S01]  /*2590*/  LDS.U16 R88, [R88] ;  /* 0x0000000058587984 */ /* 0x000f220000000400 */
[----:B------:R-:W-:-:S03]  /*25a0*/  IMAD.IADD R68, R69, 0x1, R68 ;  /* 0x0000000145447824 */ /* 0x000fc600078e0244 */
[----:B------:R-:W4:Y:S01]  /*25b0*/  LDS.U16 R90, [R90] ;  /* 0x000000005a5a7984 */ /* 0x000f220000000400 */
[----:B------:R-:W-:Y:S02]  /*25c0*/  IMAD.IADD R70, R71, 0x1, R70 ;  /* 0x0000000147467824 */ /* 0x000fe400078e0246 */
[----:B------:R-:W-:Y:S02]  /*25d0*/  IMAD.IADD R72, R73, 0x1, R72 ;  /* 0x0000000149487824 */ /* 0x000fe400078e0248 */
[----:B------:R-:W-:Y:S02]  /*25e0*/  IMAD.IADD R74, R75, 0x1, R74 ;  /* 0x000000014b4a7824 */ /* 0x000fe400078e024a */
[----:B0-----:R-:W-:Y:S02]  /*25f0*/  IMAD.IADD R76, R77, 0x1, R76 ;  /* 0x000000014d4c7824 */ /* 0x001fe400078e024c */
[----:B-1----:R-:W-:Y:S02]  /*2600*/  IMAD.IADD R78, R79, 0x1, R78 ;  /* 0x000000014f4e7824 */ /* 0x002fe400078e024e */
[----:B--2---:R-:W-:-:S02]  /*2610*/  IMAD.IADD R80, R81, 0x1, R80 ;  /* 0x0000000151507824 */ /* 0x004fc400078e0250 */
[----:B---3--:R-:W-:Y:S02]  /*2620*/  IMAD.IADD R82, R83, 0x1, R82 ;  /* 0x0000000153527824 */ /* 0x008fe400078e0252 */
[----:B----4-:R-:W-:Y:S02]  /*2630*/  IMAD.IADD R84, R85, 0x1, R84 ;  /* 0x0000000155547824 */ /* 0x010fe400078e0254 */
[----:B------:R-:W-:Y:S02]  /*2640*/  IMAD.IADD R86, R87, 0x1, R86 ;  /* 0x0000000157567824 */ /* 0x000fe400078e0256 */
[----:B------:R-:W-:Y:S02]  /*2650*/  IMAD.IADD R88, R89, 0x1, R88 ;  /* 0x0000000159587824 */ /* 0x000fe400078e0258 */
[----:B------:R-:W-:Y:S01]  /*2660*/  IMAD.IADD R90, R91, 0x1, R90 ;  /* 0x000000015b5a7824 */ /* 0x000fe200078e025a */
[----:B------:R-:W-:Y:S06]  /*2670*/  BAR.SYNC.DEFER_BLOCKING 0x0 ;  /* 0x0000000000007b1d */ /* 0x000fec0000010000 */
[----:B------:R-:W-:Y:S05]  /*2680*/  BRA.U UP0, `(.L_x_219) ;  /* 0x0000000500987547 */ /* 0x000fea000b800000 */
[----:B------:R-:W-:Y:S01]  /*2690*/  LEA R4, R5, UR4, 0x2 ;  /* 0x0000000405047c11 */ /* 0x000fe2000f8e10ff */
[----:B------:R-:W-:Y:S01]  /*26a0*/  UIADD3 UR8, UPT, UPT, UR8, 0x6, URZ ;  /* 0x0000000608087890 */ /* 0x000fe2000fffe0ff */
[----:B------:R-:W-:Y:S01]  /*26b0*/  LEA R5, R56, UR4, 0x2 ;  /* 0x0000000438057c11 */ /* 0x000fe2000f8e10ff */
[----:B------:R-:W-:Y:S01]  /*26c0*/  UIADD3 UR5, UPT, UPT, UR5, -0x6, URZ ;  /* 0xfffffffa05057890 */ /* 0x000fe2000fffe0ff */
[----:B------:R-:W-:Y:S01]  /*26d0*/  LEA R6, R58, UR4, 0x2 ;  /* 0x000000043a067c11 */ /* 0x000fe2000f8e10ff */
[----:B------:R0:W-:Y:S01]  /*26e0*/  STS [R4], R2 ;  /* 0x0000000204007388 */ /* 0x0001e20000000800 */
[----:B------:R-:W-:Y:S02]  /*26f0*/  LEA R7, R60, UR4, 0x2 ;  /* 0x000000043c077c11 */ /* 0x000fe4000f8e10ff */
[----:B------:R-:W-:Y:S01]  /*2700*/  LEA R8, R62, UR4, 0x2 ;  /* 0x000000043e087c11 */ /* 0x000fe2000f8e10ff */
[----:B------:R0:W-:Y:S01]  /*2710*/  STS [R5], R3 ;  /* 0x0000000305007388 */ /* 0x0001e20000000800 */
[----:B------:R-:W-:-:S02]  /*2720*/  LEA R9, R64, UR4, 0x2 ;  /* 0x0000000440097c11 */ /* 0x000fc4000f8e10ff */
[----:B------:R-:W-:Y:S01]  /*2730*/  LEA R10, R66, UR4, 0x2 ;  /* 0x00000004420a7c11 */ /* 0x000fe2000f8e10ff */
[----:B------:R0:W-:Y:S01]  /*2740*/  STS [R6], R12 ;  /* 0x0000000c06007388 */ /* 0x0001e20000000800 */
[----:B------:R-:W-:Y:S02]  /*2750*/  LEA R11, R68, UR4, 0x2 ;  /* 0x00000004440b7c11 */ /* 0x000fe4000f8e10ff */
        /* <DEDUP_REMOVED lines=16> */
[----:B------:R0:W-:Y:S04]  /*2860*/  STS [R52], R18 ;  /* 0x0000001234007388 */ /* 0x0001e80000000800 */
        /* <DEDUP_REMOVED lines=9> */
[----:B------:R0:W-:Y:S01]  /*2900*/  STS [R64], R28 ;  /* 0x0000001c40007388 */ /* 0x0001e20000000800 */
[----:B------:R-:W-:Y:S06]  /*2910*/  BAR.SYNC.DEFER_BLOCKING 0x0 ;  /* 0x0000000000007b1d */ /* 0x000fec0000010000 */
[----:B------:R0:W1:Y:S04]  /*2920*/  LDS R2, [R53] ;  /* 0x0000000035027984 */ /* 0x0000680000000800 */
[----:B------:R0:W3:Y:S04]  /*2930*/  LDS R3, [R53+0x4] ;  /* 0x0000040035037984 */ /* 0x0000e80000000800 */
[----:B------:R0:W4:Y:S04]  /*2940*/  LDS R12, [R53+0x8] ;  /* 0x00000800350c7984 */ /* 0x0001280000000800 */
[----:B------:R0:W2:Y:S04]  /*2950*/  LDS R13, [R53+0xc] ;  /* 0x00000c00350d7984 */ /* 0x0000a80000000800 */
[----:B------:R0:W0:Y:S04]  /*2960*/  LDS R14, [R53+0x10] ;  /* 0x00001000350e7984 */ /* 0x0000280000000800 */
        /* <DEDUP_REMOVED lines=13> */
[----:B------:R0:W0:Y:S01]  /*2a40*/  LDS R28, [R53+0x48] ;  /* 0x00004800351c7984 */ /* 0x0000220000000800 */
[----:B------:R-:W-:Y:S06]  /*2a50*/  BAR.SYNC.DEFER_BLOCKING 0x0 ;  /* 0x0000000000007b1d */ /* 0x000fec0000010000 */
        /* <DEDUP_REMOVED lines=20> */
[----:B------:R0:W0:Y:S04]  /*2ba0*/  LDS R29, [R53] ;  /* 0x00000000351d7984 */ /* 0x0000280000000800 */
        /* <DEDUP_REMOVED lines=19> */
[----:B-1234-:R-:W-:Y:S05]  /*2ce0*/  BRA `(.L_x_220) ;  /* 0xffffffdc00587947 */ /* 0x01efea000383ffff */
.L_x_219:
[----:B------:R-:W-:Y:S01]  /*2cf0*/  LEA R5, R5, UR4, 0x2 ;  /* 0x0000000405057c11 */ /* 0x000fe2000f8e10ff */
[----:B------:R-:W-:Y:S01]  /*2d00*/  IMAD R53, R0, -0x48, R53 ;  /* 0xffffffb800357824 */ /* 0x000fe200078e0235 */
[----:B------:R-:W-:Y:S01]  /*2d10*/  LEA R56, R56, UR4, 0x2 ;  /* 0x0000000438387c11 */ /* 0x000fe2000f8e10ff */
[----:B------:R-:W0:Y:S01]  /*2d20*/  LDCU.64 UR6, c[0x0][0x3a0] ;  /* 0x00007400ff0677ac */ /* 0x000e220008000a00 */
[----:B------:R-:W-:Y:S01]  /*2d30*/  LEA R58, R58, UR4, 0x2 ;  /* 0x000000043a3a7c11 */ /* 0x000fe2000f8e10ff */
[----:B------:R-:W-:Y:S01]  /*2d40*/  STS [R5], R2 ;  /* 0x0000000205007388 */ /* 0x000fe20000000800 */
[----:B------:R-:W-:Y:S01]  /*2d50*/  LEA R60, R60, UR4, 0x2 ;  /* 0x000000043c3c7c11 */ /* 0x000fe2000f8e10ff */
[----:B------:R-:W-:Y:S01]  /*2d60*/  VIADD R6, R0, 0x100 ;  /* 0x0000010000067836 */ /* 0x000fe20000000000 */
[----:B------:R-:W-:Y:S01]  /*2d70*/  LEA R62, R62, UR4, 0x2 ;  /* 0x000000043e3e7c11 */ /* 0x000fe2000f8e10ff */
[----:B------:R1:W-:Y:S01]  /*2d80*/  STS [R56], R3 ;  /* 0x0000000338007388 */ /* 0x0003e20000000800 */
[----:B------:R-:W-:Y:S01]  /*2d90*/  LEA R64, R64, UR4, 0x2 ;  /* 0x0000000440407c11 */ /* 0x000fe2000f8e10ff */
[----:B------:R-:W-:Y:S01]  /*2da0*/  VIADD R8, R0, 0x300 ;  /* 0x0000030000087836 */ /* 0x000fe20000000000 */
[----:B------:R-:W-:Y:S01]  /*2db0*/  LEA R66, R66, UR4, 0x2 ;  /* 0x0000000442427c11 */ /* 0x000fe2000f8e10ff */
[----:B------:R2:W-:Y:S01]  /*2dc0*/  STS [R58], R12 ;  /* 0x0000000c3a007388 */ /* 0x0005e20000000800 */
[----:B------:R-:W-:-:S02]  /*2dd0*/  LEA R68, R68, UR4, 0x2 ;  /* 0x0000000444447c11 */ /* 0x000fc4000f8e10ff */
[----:B------:R-:W-:Y:S01]  /*2de0*/  LEA R70, R70, UR4, 0x2 ;  /* 0x0000000446467c11 */ /* 0x000fe2000f8e10ff */
[----:B------:R-:W-:Y:S01]  /*2df0*/  STS [R60], R13 ;  /* 0x0000000d3c007388 */ /* 0x000fe20000000800 */
[----:B------:R-:W-:Y:S01]  /*2e00*/  LEA R72, R72, UR4, 0x2 ;  /* 0x0000000448487c11 */ /* 0x000fe2000f8e10ff */
[----:B-1----:R-:W1:Y:S01]  /*2e10*/  LDC.64 R2, c[0x0][0x388] ;  /* 0x0000e200ff027b82 */ /* 0x002e620000000a00 */
[----:B------:R-:W-:Y:S01]  /*2e20*/  LEA R74, R74, UR4, 0x2 ;  /* 0x000000044a4a7c11 */ /* 0x000fe2000f8e10ff */
[----:B------:R-:W-:Y:S01]  /*2e30*/  STS [R62], R14 ;  /* 0x0000000e3e007388 */ /* 0x000fe20000000800 */
[----:B------:R-:W-:Y:S01]  /*2e40*/  LEA R76, R76, UR4, 0x2 ;  /* 0x000000044c4c7c11 */ /* 0x000fe2000f8e10ff */
[----:B0-----:R-:W-:Y:S01]  /*2e50*/  IMAD.U32 R4, RZ, RZ, UR7 ;  /* 0x00000007ff047e24 */ /* 0x001fe2000f8e00ff */
[----:B------:R-:W-:Y:S01]  /*2e60*/  LEA R78, R78, UR4, 0x2 ;  /* 0x000000044e4e7c11 */ /* 0x000fe2000f8e10ff */
[----:B------:R-:W-:Y:S01]  /*2e70*/  STS [R64], R15 ;  /* 0x0000000f40007388 */ /* 0x000fe20000000800 */
[----:B------:R-:W-:Y:S01]  /*2e80*/  LEA R80, R80, UR4, 0x2 ;  /* 0x0000000450507c11 */ /* 0x000fe2000f8e10ff */
[----:B--2---:R-:W-:Y:S01]  /*2e90*/  VIADD R12, R0, 0x500 ;  /* 0x00000500000c7836 */ /* 0x004fe20000000000 */
[----:B------:R-:W-:Y:S01]  /*2ea0*/  LEA R82, R82, UR4, 0x2 ;  /* 0x0000000452527c11 */ /* 0x000fe2000f8e10ff */
[----:B------:R-:W-:Y:S01]  /*2eb0*/  STS [R66], R16 ;  /* 0x0000001042007388 */ /* 0x000fe20000000800 */
[----:B------:R-:W-:-:S02]  /*2ec0*/  LEA R84, R84, UR4, 0x2 ;  /* 0x0000000454547c11 */ /* 0x000fc4000f8e10ff */
[----:B------:R-:W-:Y:S01]  /*2ed0*/  LEA R86, R86, UR4, 0x2 ;  /* 0x0000000456567c11 */ /* 0x000fe2000f8e10ff */
[----:B------:R-:W-:Y:S01]  /*2ee0*/  STS [R68], R17 ;  /* 0x0000001144007388 */ /* 0x000fe20000000800 */
[----:B------:R-:W-:Y:S02]  /*2ef0*/  LEA R88, R88, UR4, 0x2 ;  /* 0x0000000458587c11 */ /* 0x000fe4000f8e10ff */
[----:B------:R-:W-:Y:S01]  /*2f00*/  LEA R90, R90, UR4, 0x2 ;  /* 0x000000045a5a7c11 */ /* 0x000fe2000f8e10ff */
[----:B------:R-:W-:Y:S01]  /*2f10*/  STS [R70], R18 ;  /* 0x0000001246007388 */ /* 0x000fe20000000800 */
[----:B------:R-:W-:Y:S02]  /*2f20*/  ISETP.LT.U32.AND P6, PT, R0, UR6, PT ;  /* 0x0000000600007c0c */ /* 0x000fe4000bfc1070 */
[----:B------:R-:W-:Y:S01]  /*2f30*/  ISETP.LT.U32.AND P2, PT, R6, UR6, PT ;  /* 0x0000000606007c0c */ /* 0x000fe2000bf41070 */
[----:B------:R-:W-:Y:S01]  /*2f40*/  STS [R72], R19 ;  /* 0x0000001348007388 */ /* 0x000fe20000000800 */
[----:B------:R-:W-:Y:S01]  /*2f50*/  ISETP.GT.U32.AND.EX P6, PT, R4, RZ, PT, P6 ;  /* 0x000000ff0400720c */ /* 0x000fe20003fc4160 */
[----:B------:R-:W-:Y:S01]  /*2f60*/  VIADD R6, R0, 0x200 ;  /* 0x0000020000067836 */ /* 0x000fe20000000000 */
[----:B------:R-:W-:Y:S01]  /*2f70*/  ISETP.LT.U32.AND P4, PT, R8, UR6, PT ;  /* 0x0000000608007c0c */ /* 0x000fe2000bf81070 */
[----:B------:R-:W-:Y:S01]  /*2f80*/  STS [R74], R20 ;  /* 0x000000144a007388 */ /* 0x000fe20000000800 */
[----:B------:R-:W-:Y:S01]  /*2f90*/  IMAD.U32 R8, RZ, RZ, UR7 ;  /* 0x00000007ff087e24 */ /* 0x000fe2000f8e00ff */
[C---:B------:R-:W-:Y:S01]  /*2fa0*/  LOP3.LUT R10, R0.reuse, 0x400, RZ, 0xfc, !PT ;  /* 0x00000400000a7812 */ /* 0x040fe200078efcff */
[----:B-1----:R-:W-:Y:S01]  /*2fb0*/  IMAD.WIDE.U32 R2, R0, 0x4, R2 ;  /* 0x0000000400027825 */ /* 0x002fe200078e0002 */
[----:B------:R-:W-:Y:S01]  /*2fc0*/  STS [R76], R21 ;  /* 0x000000154c007388 */ /* 0x000fe20000000800 */
[----:B------:R-:W-:-:S02]  /*2fd0*/  ISETP.LT.U32.AND P5, PT, R6, UR6, PT ;  /* 0x0000000606007c0c */ /* 0x000fc4000bfa1070 */
[----:B------:R-:W-:Y:S01]  /*2fe0*/  VIADD R6, R0, 0x600 ;  /* 0x0000060000067836 */ /* 0x000fe20000000000 */
[----:B------:R-:W-:Y:S01]  /*2ff0*/  STS [R78], R22 ;  /* 0x000000164e007388 */ /* 0x000fe20000000800 */
[----:B------:R-:W-:Y:S01]  /*3000*/  ISETP.LT.U32.AND P3, PT, R10, UR6, PT ;  /* 0x000000060a007c0c */ /* 0x000fe2000bf61070 */
[----:B------:R-:W-:Y:S01]  /*3010*/  IMAD.U32 R10, RZ, RZ, UR7 ;  /* 0x00000007ff0a7e24 */ /* 0x000fe2000f8e00ff */
[----:B------:R-:W-:Y:S01]  /*3020*/  ISETP.GT.U32.AND.EX P2, PT, R8, RZ, PT, P2 ;  /* 0x000000ff0800720c */ /* 0x000fe20003f44120 */
[----:B------:R-:W-:Y:S01]  /*3030*/  STS [R80], R23 ;  /* 0x0000001750007388 */ /* 0x000fe20000000800 */
[----:B------:R-:W-:Y:S01]  /*3040*/  ISETP.LT.U32.AND P0, PT, R6, UR6, PT ;  /* 0x0000000606007c0c */ /* 0x000fe2000bf01070 */
[----:B------:R-:W-:Y:S01]  /*3050*/  VIADD R6, R0, 0x700 ;  /* 0x0000070000067836 */ /* 0x000fe20000000000 */
[----:B------:R-:W-:Y:S01]  /*3060*/  ISETP.GT.U32.AND.EX P5, PT, R10, RZ, PT, P5 ;  /* 0x000000ff0a00720c */ /* 0x000fe20003fa4150 */
[----:B------:R-:W-:Y:S01]  /*3070*/  STS [R82], R24 ;  /* 0x0000001852007388 */ /* 0x000fe20000000800 */
[----:B------:R-:W-:-:S02]  /*3080*/  ISETP.GT.U32.AND.EX P4, PT, R8, RZ, PT, P4 ;  /* 0x000000ff0800720c */ /* 0x000fc40003f84140 */
[----:B------:R-:W-:Y:S01]  /*3090*/  ISETP.LT.U32.AND P1, PT, R12, UR6, PT ;  /* 0x000000060c007c0c */ /* 0x000fe2000bf21070 */
[----:B------:R-:W-:Y:S01]  /*30a0*/  STS [R84], R25 ;  /* 0x0000001954007388 */ /* 0x000fe20000000800 */
[C---:B------:R-:W-:Y:S02]  /*30b0*/  ISETP.GT.U32.AND.EX P0, PT, R8.reuse, RZ, PT, P0 ;  /* 0x000000ff0800720c */ /* 0x040fe40003f04100 */
[----:B------:R-:W-:Y:S01]  /*30c0*/  ISETP.GT.U32.AND.EX P1, PT, R8, RZ, PT, P1 ;  /* 0x000000ff0800720c */ /* 0x000fe20003f24110 */
[----:B------:R-:W-:Y:S04]  /*30d0*/  STS [R86], R26 ;  /* 0x0000001a56007388 */ /* 0x000fe80000000800 */
[----:B------:R-:W-:Y:S04]  /*30e0*/  STS [R88], R27 ;  /* 0x0000001b58007388 */ /* 0x000fe80000000800 */
[----:B------:R-:W-:Y:S01]  /*30f0*/  STS [R90], R28 ;  /* 0x0000001c5a007388 */ /* 0x000fe20000000800 */
[----:B------:R-:W-:Y:S06]  /*3100*/  BAR.SYNC.DEFER_BLOCKING 0x0 ;  /* 0x0000000000007b1d */ /* 0x000fec0000010000 */
[----:B------:R-:W0:Y:S04]  /*3110*/  LDS R7, [R53] ;  /* 0x0000000035077984 */ /* 0x000e280000000800 */
[----:B------:R-:W-:Y:S04]  /*3120*/  LDS R9, [R53+0x400] ;  /* 0x0004000035097984 */ /* 0x000fe80000000800 */
        /* <DEDUP_REMOVED lines=16> */
[----:B------:R-:W-:Y:S01]  /*3230*/  LDS R65, [R53+0x4800] ;  /* 0x0048000035417984 */ /* 0x000fe20000000800 */
[----:B------:R-:W-:Y:S06]  /*3240*/  BAR.SYNC.DEFER_BLOCKING 0x0 ;  /* 0x0000000000007b1d */ /* 0x000fec0000010000 */
[----:B------:R1:W-:Y:S04]  /*3250*/  STS [R5], R29 ;  /* 0x0000001d05007388 */ /* 0x0003e80000000800 */
[----:B------:R-:W-:Y:S04]  /*3260*/  STS [R56], R30 ;  /* 0x0000001e38007388 */ /* 0x000fe80000000800 */
[----:B------:R-:W-:Y:S01]  /*3270*/  STS [R58], R31 ;  /* 0x0000001f3a007388 */ /* 0x000fe20000000800 */
[----:B-1----:R-:W1:Y:S03]  /*3280*/  LDC.64 R4, c[0x0][0x398] ;  /* 0x0000e600ff047b82 */ /* 0x002e660000000a00 */
[----:B------:R-:W-:Y:S04]  /*3290*/  STS [R60], R32 ;  /* 0x000000203c007388 */ /* 0x000fe80000000800 */
[----:B------:R-:W-:Y:S04]  /*32a0*/  STS [R62], R33 ;  /* 0x000000213e007388 */ /* 0x000fe80000000800 */
[----:B------:R-:W-:Y:S04]  /*32b0*/  STS [R64], R34 ;  /* 0x0000002240007388 */ /* 0x000fe80000000800 */
[----:B------:R-:W-:Y:S04]  /*32c0*/  STS [R66], R35 ;  /* 0x0000002342007388 */ /* 0x000fe80000000800 */
[----:B------:R-:W-:Y:S04]  /*32d0*/  STS [R68], R36 ;  /* 0x0000002444007388 */ /* 0x000fe80000000800 */
[----:B------:R-:W-:Y:S01]  /*32e0*/  STS [R70], R37 ;  /* 0x0000002546007388 */ /* 0x000fe20000000800 */
[----:B-1----:R-:W-:-:S03]  /*32f0*/  IMAD.WIDE.U32 R4, R0, 0x4, R4 ;  /* 0x0000000400047825 */ /* 0x002fc600078e0004 */
[----:B------:R-:W-:Y:S04]  /*3300*/  STS [R72], R38 ;  /* 0x0000002648007388 */ /* 0x000fe80000000800 */
        /* <DEDUP_REMOVED lines=8> */
[----:B------:R-:W-:Y:S01]  /*3390*/  STS [R90], R47 ;  /* 0x0000002f5a007388 */ /* 0x000fe20000000800 */
[----:B------:R-:W-:Y:S06]  /*33a0*/  BAR.SYNC.DEFER_BLOCKING 0x0 ;  /* 0x0000000000007b1d */ /* 0x000fec0000010000 */
[----:B------:R-:W1:Y:S04]  /*33b0*/  @P6 LDS R67, [R53] ;  /* 0x0000000035436984 */ /* 0x000e680000000800 */
[----:B------:R-:W2:Y:S04]  /*33c0*/  LDS R29, [R53+0x400] ;  /* 0x00040000351d7984 */ /* 0x000ea80000000800 */
[----:B------:R-:W3:Y:S04]  /*33d0*/  LDS R31, [R53+0x800] ;  /* 0x00080000351f7984 */ /* 0x000ee80000000800 */
[----:B------:R-:W4:Y:S04]  /*33e0*/  LDS R33, [R53+0xc00] ;  /* 0x000c000035217984 */ /* 0x000f280000000800 */
[----:B------:R-:W5:Y:S04]  /*33f0*/  LDS R35, [R53+0x1000] ;  /* 0x0010000035237984 */ /* 0x000f680000000800 */
[----:B------:R-:W5:Y:S04]  /*3400*/  LDS R37, [R53+0x1400] ;  /* 0x0014000035257984 */ /* 0x000f680000000800 */
[----:B------:R-:W5:Y:S04]  /*3410*/  LDS R39, [R53+0x1800] ;  /* 0x0018000035277984 */ /* 0x000f680000000800 */
[----:B0-----:R0:W-:Y:S04]  /*3420*/  @P6 STG.E desc[UR10][R2.64], R7 ;  /* 0x0000000702006986 */ /* 0x0011e8000c10190a */
[----:B------:R-:W5:Y:S04]  /*3430*/  LDS R41, [R53+0x1c00] ;  /* 0x001c000035297984 */ /* 0x000f680000000800 */
[----:B-1----:R-:W-:Y:S01]  /*3440*/  @P6 STG.E desc[UR10][R4.64], R67 ;  /* 0x0000004304006986 */ /* 0x002fe2000c10190a */
[----:B------:R-:W-:Y:S01]  /*3450*/  ISETP.LT.U32.AND P6, PT, R6, UR6, PT ;  /* 0x0000000606007c0c */ /* 0x000fe2000bfc1070 */
[----:B0-----:R-:W-:Y:S01]  /*3460*/  IMAD.U32 R7, RZ, RZ, UR7 ;  /* 0x00000007ff077e24 */ /* 0x001fe2000f8e00ff */
[----:B------:R-:W-:Y:S01]  /*3470*/  LOP3.LUT R6, R0, 0x800, RZ, 0xfc, !PT ;  /* 0x0000080000067812 */ /* 0x000fe200078efcff */
[----:B------:R-:W-:Y:S01]  /*3480*/  @P2 STG.E desc[UR10][R2.64+0x400], R9 ;  /* 0x0004000902002986 */ /* 0x000fe2000c10190a */
[----:B------:R-:W-:-:S02]  /*3490*/  ISETP.GT.U32.AND.EX P6, PT, R10, RZ, PT, P6 ;  /* 0x000000ff0a00720c */ /* 0x000fc40003fc4160 */
[----:B------:R-:W-:Y:S01]  /*34a0*/  ISETP.GT.U32.AND.EX P3, PT, R7, RZ, PT, P3 ;  /* 0x000000ff0700720c */ /* 0x000fe20003f64130 */
[----:B--2---:R-:W-:Y:S01]  /*34b0*/  @P2 STG.E desc[UR10][R4.64+0x400], R29 ;  /* 0x0004001d04002986 */ /* 0x004fe2000c10190a */
[----:B------:R-:W-:Y:S01]  /*34c0*/  ISETP.LT.U32.AND P2, PT, R6, UR6, PT ;  /* 0x0000000606007c0c */ /* 0x000fe2000bf41070 */
[----:B------:R-:W-:Y:S02]  /*34d0*/  VIADD R6, R0, 0x900 ;  /* 0x0000090000067836 */ /* 0x000fe40000000000 */
[----:B------:R-:W-:Y:S01]  /*34e0*/  @P5 STG.E desc[UR10][R2.64+0x800], R11 ;  /* 0x0008000b02005986 */ /* 0x000fe2000c10190a */
[----:B------:R-:W-:-:S03]  /*34f0*/  ISETP.GT.U32.AND.EX P2, PT, R8, RZ, PT, P2 ;  /* 0x000000ff0800720c */ /* 0x000fc60003f44120 */
[----:B---3--:R-:W-:Y:S01]  /*3500*/  @P5 STG.E desc[UR10][R4.64+0x800], R31 ;  /* 0x0008001f04005986 */ /* 0x008fe2000c10190a */
[----:B------:R-:W-:Y:S01]  /*3510*/  ISETP.LT.U32.AND P5, PT, R6, UR6, PT ;  /* 0x0000000606007c0c */ /* 0x000fe2000bfa1070 */
[----:B------:R-:W-:Y:S02]  /*3520*/  VIADD R6, R0, 0xa00 ;  /* 0x00000a0000067836 */ /* 0x000fe40000000000 */
[----:B------:R-:W0:Y:S01]  /*3530*/  LDS R7, [R53+0x2000] ;  /* 0x0020000035077984 */ /* 0x000e220000000800 */
[----:B------:R-:W-:Y:S01]  /*3540*/  ISETP.GT.U32.AND.EX P5, PT, R8, RZ, PT, P5 ;  /* 0x000000ff0800720c */ /* 0x000fe20003fa4150 */
[----:B------:R-:W-:Y:S02]  /*3550*/  VIADD R8, R0, 0x1100 ;  /* 0x0000110000087836 */ /* 0x000fe40000000000 */
[----:B------:R-:W-:Y:S04]  /*3560*/  @P4 STG.E desc[UR10][R2.64+0xc00], R13 ;  /* 0x000c000d02004986 */ /* 0x000fe8000c10190a */
[----:B----4-:R-:W-:Y:S01]  /*3570*/  @P4 STG.E desc[UR10][R4.64+0xc00], R33 ;  /* 0x000c002104004986 */ /* 0x010fe2000c10190a */
[----:B------:R-:W-:Y:S01]  /*3580*/  ISETP.LT.U32.AND P4, PT, R6, UR6, PT ;  /* 0x0000000606007c0c */ /* 0x000fe2000bf81070 */
[----:B------:R-:W-:-:S02]  /*3590*/  VIADD R6, R0, 0xb00 ;  /* 0x00000b0000067836 */ /* 0x000fc40000000000 */
[----:B------:R-:W1:Y:S01]  /*35a0*/  LDS R9, [R53+0x2400] ;  /* 0x0024000035097984 */ /* 0x000e620000000800 */
[----:B------:R-:W-:-:S03]  /*35b0*/  ISETP.GT.U32.AND.EX P4, PT, R10, RZ, PT, P4 ;  /* 0x000000ff0a00720c */ /* 0x000fc60003f84140 */
[----:B------:R-:W2:Y:S04]  /*35c0*/  LDS R11, [R53+0x2800] ;  /* 0x00280000350b7984 */ /* 0x000ea80000000800 */
[----:B------:R-:W3:Y:S04]  /*35d0*/  LDS R13, [R53+0x2c00] ;  /* 0x002c0000350d7984 */ /* 0x000ee80000000800 */
[----:B------:R-:W-:Y:S04]  /*35e0*/  @P3 STG.E desc[UR10][R2.64+0x1000], R15 ;  /* 0x0010000f02003986 */ /* 0x000fe8000c10190a */
[----:B-----5:R-:W-:Y:S01]  /*35f0*/  @P3 STG.E desc[UR10][R4.64+0x1000], R35 ;  /* 0x0010002304003986 */ /* 0x020fe2000c10190a */
[----:B------:R-:W-:-:S02]  /*3600*/  ISETP.LT.U32.AND P3, PT, R6, UR6, PT ;  /* 0x0000000606007c0c */ /* 0x000fc4000bf61070 */
[----:B------:R-:W-:Y:S01]  /*3610*/  LOP3.LUT R6, R0, 0xc00, RZ, 0xfc, !PT ;  /* 0x00000c0000067812 */ /* 0x000fe200078efcff */
[----:B------:R-:W-:Y:S04]  /*3620*/  @P1 STG.E desc[UR10][R2.64+0x1400], R17 ;  /* 0x0014001102001986 */ /* 0x000fe8000c10190a */
[----:B------:R-:W-:Y:S01]  /*3630*/  @P1 STG.E desc[UR10][R4.64+0x1400], R37 ;  /* 0x0014002504001986 */ /* 0x000fe2000c10190a */
[----:B------:R-:W-:Y:S01]  /*3640*/  ISETP.LT.U32.AND P1, PT, R6, UR6, PT ;  /* 0x0000000606007c0c */ /* 0x000fe2000bf21070 */
[----:B------:R-:W-:Y:S02]  /*3650*/  VIADD R6, R0, 0xd00 ;  /* 0x00000d0000067836 */ /* 0x000fe40000000000 */
[----:B------:R-:W-:Y:S04]  /*3660*/  @P0 STG.E desc[UR10][R2.64+0x1800], R19 ;  /* 0x0018001302000986 */ /* 0x000fe8000c10190a */
[----:B------:R-:W-:Y:S01]  /*3670*/  @P0 STG.E desc[UR10][R4.64+0x1800], R39 ;  /* 0x0018002704000986 */ /* 0x000fe2000c10190a */
[----:B------:R-:W-:Y:S01]  /*3680*/  ISETP.LT.U32.AND P0, PT, R6, UR6, PT ;  /* 0x0000000606007c0c */ /* 0x000fe2000bf01070 */
[----:B------:R-:W-:-:S02]  /*3690*/  VIADD R6, R0, 0xe00 ;  /* 0x00000e0000067836 */ /* 0x000fc40000000000 */
[----:B------:R-:W-:Y:S04]  /*36a0*/  @P6 STG.E desc[UR10][R2.64+0x1c00], R21 ;  /* 0x001c001502006986 */ /* 0x000fe8000c10190a */
[----:B------:R-:W-:Y:S01]  /*36b0*/  @P6 STG.E desc[UR10][R4.64+0x1c00], R41 ;  /* 0x001c002904006986 */ /* 0x000fe2000c10190a */
[----:B------:R-:W-:Y:S01]  /*36c0*/  ISETP.LT.U32.AND P6, PT, R6, UR6, PT ;  /* 0x0000000606007c0c */ /* 0x000fe2000bfc1070 */
[----:B------:R-:W-:Y:S02]  /*36d0*/  IMAD.U32 R6, RZ, RZ, UR7 ;  /* 0x00000007ff067e24 */ /* 0x000fe4000f8e00ff */
[----:B------:R-:W4:Y:S03]  /*36e0*/  LDS R15, [R53+0x3000] ;  /* 0x00300000350f7984 */ /* 0x000f260000000800 */
[----:B------:R-:W-:Y:S01]  /*36f0*/  ISETP.GT.U32.AND.EX P3, PT, R6, RZ, PT, P3 ;  /* 0x000000ff0600720c */ /* 0x000fe20003f64130 */
[----:B------:R-:W5:Y:S01]  /*3700*/  LDS R17, [R53+0x3400] ;  /* 0x0034000035117984 */ /* 0x000f620000000800 */
[----:B------:R-:W-:-:S03]  /*3710*/  VIADD R6, R0, 0xf00 ;  /* 0x00000f0000067836 */ /* 0x000fc60000000000 */
[----:B------:R-:W5:Y:S04]  /*3720*/  LDS R19, [R53+0x3800] ;  /* 0x0038000035137984 */ /* 0x000f680000000800 */
[----:B------:R-:W5:Y:S04]  /*3730*/  LDS R21, [R53+0x3c00] ;  /* 0x003c000035157984 */ /* 0x000f680000000800 */
[----:B------:R-:W5:Y:S04]  /*3740*/  LDS R29, [R53+0x4000] ;  /* 0x00400000351d7984 */ /* 0x000f680000000800 */
[----:B------:R-:W5:Y:S04]  /*3750*/  LDS R31, [R53+0x4400] ;  /* 0x00440000351f7984 */ /* 0x000f680000000800 */
[----:B------:R-:W-:Y:S04]  /*3760*/  @P2 STG.E desc[UR10][R2.64+0x2000], R23 ;  /* 0x0020001702002986 */ /* 0x000fe8000c10190a */
[----:B0-----:R0:W-:Y:S01]  /*3770*/  @P2 STG.E desc[UR10][R4.64+0x2000], R7 ;  /* 0x0020000704002986 */ /* 0x0011e2000c10190a */
[----:B------:R-:W-:-:S02]  /*3780*/  ISETP.LT.U32.AND P2, PT, R6, UR6, PT ;  /* 0x0000000606007c0c */ /* 0x000fc4000bf41070 */
[C---:B------:R-:W-:Y:S01]  /*3790*/  LOP3.LUT R6, R0.reuse, 0x1000, RZ, 0xfc, !PT ;  /* 0x0000100000067812 */ /* 0x040fe200078efcff */
[----:B------:R2:W-:Y:S01]  /*37a0*/  @P5 STG.E desc[UR10][R2.64+0x2400], R25 ;  /* 0x0024001902005986 */ /* 0x0005e2000c10190a */
[----:B------:R-:W-:-:S03]  /*37b0*/  VIADD R0, R0, 0x1200 ;  /* 0x0000120000007836 */ /* 0x000fc60000000000 */
[----:B-1----:R1:W-:Y:S01]  /*37c0*/  @P5 STG.E desc[UR10][R4.64+0x2400], R9 ;  /* 0x0024000904005986 */ /* 0x0023e2000c10190a */
[----:B------:R-:W-:Y:S01]  /*37d0*/  ISETP.LT.U32.AND P5, PT, R6, UR6, PT ;  /* 0x0000000606007c0c */ /* 0x000fe2000bfa1070 */
[----:B------:R-:W-:Y:S02]  /*37e0*/  IMAD.U32 R6, RZ, RZ, UR7 ;  /* 0x00000007ff067e24 */ /* 0x000fe4000f8e00ff */
[----:B------:R1:W-:Y:S01]  /*37f0*/  @P4 STG.E desc[UR10][R2.64+0x2800], R27 ;  /* 0x0028001b02004986 */ /* 0x0003e2000c10190a */
[----:B0-----:R-:W-:Y:S02]  /*3800*/  IMAD.U32 R7, RZ, RZ, UR7 ;  /* 0x00000007ff077e24 */ /* 0x001fe4000f8e00ff */
[C---:B------:R-:W-:Y:S01]  /*3810*/  ISETP.GT.U32.AND.EX P1, PT, R6.reuse, RZ, PT, P1 ;  /* 0x000000ff0600720c */ /* 0x040fe20003f24110 */
[----:B--2---:R1:W-:Y:S01]  /*3820*/  @P4 STG.E desc[UR10][R4.64+0x2800], R11 ;  /* 0x0028000b04004986 */ /* 0x0043e2000c10190a */
[----:B------:R-:W-:Y:S02]  /*3830*/  ISETP.GT.U32.AND.EX P6, PT, R6, RZ, PT, P6 ;  /* 0x000000ff0600720c */ /* 0x000fe40003fc4160 */
[----:B------:R-:W-:Y:S01]  /*3840*/  ISETP.LT.U32.AND P4, PT, R8, UR6, PT ;  /* 0x0000000608007c0c */ /* 0x000fe2000bf81070 */
[----:B------:R1:W-:Y:S01]  /*3850*/  @P3 STG.E desc[UR10][R2.64+0x2c00], R49 ;  /* 0x002c003102003986 */ /* 0x0003e2000c10190a */
[----:B------:R-:W-:-:S02]  /*3860*/  ISETP.GT.U32.AND.EX P2, PT, R7, RZ, PT, P2 ;  /* 0x000000ff0700720c */ /* 0x000fc40003f44120 */
[----:B------:R-:W-:Y:S01]  /*3870*/  ISETP.GT.U32.AND.EX P4, PT, R6, RZ, PT, P4 ;  /* 0x000000ff0600720c */ /* 0x000fe20003f84140 */
[----:B---3--:R1:W-:Y:S01]  /*3880*/  @P3 STG.E desc[UR10][R4.64+0x2c00], R13 ;  /* 0x002c000d04003986 */ /* 0x0083e2000c10190a */
[----:B------:R-:W-:Y:S01]  /*3890*/  ISETP.LT.U32.AND P3, PT, R0, UR6, PT ;  /* 0x0000000600007c0c */ /* 0x000fe2000bf61070 */
[----:B------:R-:W-:Y:S02]  /*38a0*/  IMAD.U32 R0, RZ, RZ, UR7 ;  /* 0x00000007ff007e24 */ /* 0x000fe4000f8e00ff */
[----:B------:R1:W-:Y:S03]  /*38b0*/  @P1 STG.E desc[UR10][R2.64+0x3000], R51 ;  /* 0x0030003302001986 */ /* 0x0003e6000c10190a */
[C---:B------:R-:W-:Y:S01]  /*38c0*/  ISETP.GT.U32.AND.EX P0, PT, R0.reuse, RZ, PT, P0 ;  /* 0x000000ff0000720c */ /* 0x040fe20003f04100 */
[----:B----4-:R1:W-:Y:S01]  /*38d0*/  @P1 STG.E desc[UR10][R4.64+0x3000], R15 ;  /* 0x0030000f04001986 */ /* 0x0103e2000c10190a */
[----:B------:R-:W-:-:S02]  /*38e0*/  ISETP.GT.U32.AND.EX P5, PT, R0, RZ, PT, P5 ;  /* 0x000000ff0000720c */ /* 0x000fc40003fa4150 */
[----:B------:R-:W-:-:S09]  /*38f0*/  ISETP.GT.U32.AND.EX P3, PT, R0, RZ, PT, P3 ;  /* 0x000000ff0000720c */ /* 0x000fd20003f64130 */
[----:B------:R1:W-:Y:S04]  /*3900*/  @P0 STG.E desc[UR10][R2.64+0x3400], R55 ;  /* 0x0034003702000986 */ /* 0x0003e8000c10190a */
[----:B-----5:R1:W-:Y:S04]  /*3910*/  @P0 STG.E desc[UR10][R4.64+0x3400], R17 ;  /* 0x0034001104000986 */ /* 0x0203e8000c10190a */
[----:B------:R1:W-:Y:S04]  /*3920*/  @P6 STG.E desc[UR10][R2.64+0x3800], R57 ;  /* 0x0038003902006986 */ /* 0x0003e8000c10190a */
[----:B------:R1:W-:Y:S04]  /*3930*/  @P6 STG.E desc[UR10][R4.64+0x3800], R19 ;  /* 0x0038001304006986 */ /* 0x0003e8000c10190a */
[----:B------:R1:W-:Y:S04]  /*3940*/  @P2 STG.E desc[UR10][R2.64+0x3c00], R59 ;  /* 0x003c003b02002986 */ /* 0x0003e8000c10190a */
[----:B------:R1:W-:Y:S04]  /*3950*/  @P2 STG.E desc[UR10][R4.64+0x3c00], R21 ;  /* 0x003c001504002986 */ /* 0x0003e8000c10190a */
[----:B------:R1:W-:Y:S04]  /*3960*/  @P5 STG.E desc[UR10][R2.64+0x4000], R61 ;  /* 0x0040003d02005986 */ /* 0x0003e8000c10190a */
[----:B------:R1:W-:Y:S04]  /*3970*/  @P5 STG.E desc[UR10][R4.64+0x4000], R29 ;  /* 0x0040001d04005986 */ /* 0x0003e8000c10190a */
[----:B------:R1:W-:Y:S04]  /*3980*/  @P4 STG.E desc[UR10][R2.64+0x4400], R63 ;  /* 0x0044003f02004986 */ /* 0x0003e8000c10190a */
[----:B------:R1:W-:Y:S01]  /*3990*/  @P4 STG.E desc[UR10][R4.64+0x4400], R31 ;  /* 0x0044001f04004986 */ /* 0x0003e2000c10190a */
[----:B------:R-:W-:Y:S05]  /*39a0*/  @!P3 EXIT ;  /* 0x000000000000b94d */ /* 0x000fea0003800000 */
[----:B------:R-:W0:Y:S04]  /*39b0*/  LDS R53, [R53+0x4800] ;  /* 0x0048000035357984 */ /* 0x000e280000000800 */
[----:B------:R-:W-:Y:S04]  /*39c0*/  STG.E desc[UR10][R2.64+0x4800], R65 ;  /* 0x0048004102007986 */ /* 0x000fe8000c10190a */
[----:B0-----:R-:W-:Y:S01]  /*39d0*/  STG.E desc[UR10][R4.64+0x4800], R53 ;  /* 0x0048003504007986 */ /* 0x001fe2000c10190a */
[----:B------:R-:W-:Y:S05]  /*39e0*/  EXIT ;  /* 0x000000000000794d */ /* 0x000fea0003800000 */
.L_x_221:
        /* <DEDUP_REMOVED lines=9> */
.L_x_300:


//--------------------- .text._ZN3cub18CUB_300001_SM_10006detail8for_each13static_kernelINS2_12policy_hub_t12policy_500_tElN6thrust24THRUST_300001_SM_1000_NS8cuda_cub10__tabulate7functorINS7_10device_ptrIjEENS7_6system6detail7generic6detail22compute_sequence_valueIjvEElEEEEvT0_T1_ --------------------------
	.section	.text._ZN3cub18CUB_300001_SM_10006detail8for_each13static_kernelINS2_12policy_hub_t12policy_500_tElN6thrust24THRUST_300001_SM_1000_NS8cuda_cub10__tabulate7functorINS7_10device_ptrIjEENS7_6system6detail7generic6detail22compute_sequence_valueIjvEElEEEEvT0_T1_,"ax",@progbits
	.align	128
        .global         _ZN3cub18CUB_300001_SM_10006detail8for_each13static_kernelINS2_12policy_hub_t12policy_500_tElN6thrust24THRUST_300001_SM_1000_NS8cuda_cub10__tabulate7functorINS7_10device_ptrIjEENS7_6system6detail7generic6detail22compute_sequence_valueIjvEElEEEEvT0_T1_
        .type           _ZN3cub18CUB_300001_SM_10006detail8for_each13static_kernelINS2_12policy_hub_t12policy_500_tElN6thrust24THRUST_300001_SM_1000_NS8cuda_cub10__tabulate7functorINS7_10device_ptrIjEENS7_6system6detail7generic6detail22compute_sequence_valueIjvEElEEEEvT0_T1_,@function
        .size           _ZN3cub18CUB_300001_SM_10006detail8for_each13static_kernelINS2_12policy_hub_t12policy_500_tElN6thrust24THRUST_300001_SM_1000_NS8cuda_cub10__tabulate7functorINS7_10device_ptrIjEENS7_6system6detail7generic6detail22compute_sequence_valueIjvEElEEEEvT0_T1_,(.L_x_301 - _ZN3cub18CUB_300001_SM_10006detail8for_each13static_kernelINS2_12policy_hub_t12policy_500_tElN6thrust24THRUST_300001_SM_1000_NS8cuda_cub10__tabulate7functorINS7_10device_ptrIjEENS7_6system6detail7generic6detail22compute_sequence_valueIjvEElEEEEvT0_T1_)
        .other          _ZN3cub18CUB_300001_SM_10006detail8for_each13static_kernelINS2_12policy_hub_t12policy_500_tElN6thrust24THRUST_300001_SM_1000_NS8cuda_cub10__tabulate7functorINS7_10device_ptrIjEENS7_6system6detail7generic6detail22compute_sequence_valueIjvEElEEEEvT0_T1_,@"STO_CUDA_ENTRY STV_DEFAULT"
_ZN3cub18CUB_300001_SM_10006detail8for_each13static_kernelINS2_12policy_hub_t12policy_500_tElN6thrust24THRUST_300001_SM_1000_NS8cuda_cub10__tabulate7functorINS7_10device_ptrIjEENS7_6system6detail7generic6detail22compute_sequence_valueIjvEElEEEEvT0_T1_:
.text._ZN3cub18CUB_300001_SM_10006detail8for_each13static_kernelINS2_12policy_hub_t12policy_500_tElN6thrust24THRUST_300001_SM_1000_NS8cuda_cub10__tabulate7functorINS7_10device_ptrIjEENS7_6system6detail7generic6detail22compute_sequence_valueIjvEElEEEEvT0_T1_:
[----:B------:R-:W-:Y:S08]  /*0000*/  LDC R1, c[0x0][0x37c] ;  /* 0x0000df00ff017b82 */ /* 0x000ff00000000800 */
[----:B------:R-:W0:Y:S01]  /*0010*/  S2UR UR4, SR_CTAID.X ;  /* 0x00000000000479c3 */ /* 0x000e220000002500 */
[----:B------:R-:W1:Y:S01]  /*0020*/  LDCU.64 UR6, c[0x0][0x380] ;  /* 0x00007000ff0677ac */ /* 0x000e620008000a00 */
[----:B------:R-:W2:Y:S01]  /*0030*/  LDCU.64 UR8, c[0x0][0x358] ;  /* 0x00006b00ff0877ac */ /* 0x000ea20008000a00 */
[----:B0-----:R-:W-:-:S04]  /*0040*/  UIMAD.WIDE.U32 UR4, UR4, 0x200, URZ ;  /* 0x00000200040478a5 */ /* 0x001fc8000f8e00ff */
[----:B-1----:R-:W-:-:S04]  /*0050*/  UIADD3 UR6, UP0, UPT, -UR4, UR6, URZ ;  /* 0x0000000604067290 */ /* 0x002fc8000ff1e1ff */
[----:B------:R-:W-:Y:S02]  /*0060*/  UIADD3.X UR7, UPT, UPT, ~UR5, UR7, URZ, UP0, !UPT ;  /* 0x0000000705077290 */ /* 0x000fe400087fe5ff */
[----:B------:R-:W-:-:S04]  /*0070*/  UISETP.GE.U32.AND UP0, UPT, UR6, 0x200, UPT ;  /* 0x000002000600788c */ /* 0x000fc8000bf06070 */
[----:B------:R-:W-:-:S09]  /*0080*/  UISETP.GE.AND.EX UP0, UPT, UR7, URZ, UPT, UP0 ;  /* 0x000000ff0700728c */ /* 0x000fd2000bf06300 */
[----:B--2---:R-:W-:Y:S05]  /*0090*/  BRA.U !UP0, `(.L_x_222) ;  /* 0x0000000108347547 */ /* 0x004fea000b800000 */
[----:B------:R-:W0:Y:S01]  /*00a0*/  S2R R0, SR_TID.X ;  /* 0x0000000000007919 */ /* 0x000e220000002100 */
[----:B------:R-:W1:Y:S01]  /*00b0*/  LDC.64 R6, c[0x0][0x390] ;  /* 0x0000e400ff067b82 */ /* 0x000e620000000a00 */
[----:B------:R-:W2:Y:S01]  /*00c0*/  LDCU.64 UR10, c[0x0][0x388] ;  /* 0x00007100ff0a77ac */ /* 0x000ea20008000a00 */
[----:B0-----:R-:W-:-:S05]  /*00d0*/  IADD3 R5, P0, PT, R0, UR4, RZ ;  /* 0x0000000400057c10 */ /* 0x001fca000ff1e0ff */
[----:B------:R-:W-:Y:S01]  /*00e0*/  IMAD.X R4, RZ, RZ, UR5, P0 ;  /* 0x00000005ff047e24 */ /* 0x000fe200080e06ff */
[C---:B--2---:R-:W-:Y:S01]  /*00f0*/  LEA R2, P0, R5.reuse, UR10, 0x2 ;  /* 0x0000000a05027c11 */ /* 0x044fe2000f8010ff */
[----:B------:R-:W-:-:S03]  /*0100*/  VIADD R0, R5, 0x100 ;  /* 0x0000010005007836 */ /* 0x000fc60000000000 */
[C---:B------:R-:W-:Y:S01]  /*0110*/  LEA.HI.X R3, R5.reuse, UR11, R4, 0x2, P0 ;  /* 0x0000000b05037c11 */ /* 0x040fe200080f1404 */
[-CC-:B-1----:R-:W-:Y:S02]  /*0120*/  IMAD R5, R5, R7.reuse, R6.reuse ;  /* 0x0000000705057224 */ /* 0x182fe400078e0206 */
[----:B------:R-:W-:-:S03]  /*0130*/  IMAD R7, R0, R7, R6 ;  /* 0x0000000700077224 */ /* 0x000fc600078e0206 */
[----:B------:R-:W-:Y:S04]  /*0140*/  STG.E desc[UR8][R2.64], R5 ;  /* 0x0000000502007986 */ /* 0x000fe8000c101908 */
[----:B------:R-:W-:Y:S01]  /*0150*/  STG.E desc[UR8][R2.64+0x400], R7 ;  /* 0x0004000702007986 */ /* 0x000fe2000c101908 */
[----:B------:R-:W-:Y:S05]  /*0160*/  EXIT ;  /* 0x000000000000794d */ /* 0x000fea0003800000 */
.L_x_222:
[----:B------:R-:W0:Y:S01]  /*0170*/  S2R R2, SR_TID.X ;  /* 0x0000000000027919 */ /* 0x000e220000002100 */
[----:B------:R-:W-:Y:S01]  /*0180*/  USHF.R.S32.HI UR7, URZ, 0x1f, UR6 ;  /* 0x0000001fff077899 */ /* 0x000fe20008011406 */
[----:B------:R-:W-:Y:S05]  /*0190*/  BSSY.RECONVERGENT B0, `(.L_x_223) ;  /* 0x0000011000007945 */ /* 0x000fea0003800200 */
[----:B------:R-:W-:Y:S02]  /*01a0*/  IMAD.U32 R3, RZ, RZ, UR7 ;  /* 0x00000007ff037e24 */ /* 0x000fe4000f8e00ff */
[----:B------:R-:W-:Y:S01]  /*01b0*/  IMAD.U32 R4, RZ, RZ, UR7 ;  /* 0x00000007ff047e24 */ /* 0x000fe2000f8e00ff */
[C---:B0-----:R-:W-:Y:S01]  /*01c0*/  ISETP.LT.U32.AND P0, PT, R2.reuse, UR6, PT ;  /* 0x0000000602007c0c */ /* 0x041fe2000bf01070 */
[----:B------:R-:W-:-:S03]  /*01d0*/  VIADD R0, R2, 0x100 ;  /* 0x0000010002007836 */ /* 0x000fc60000000000 */
[----:B------:R-:W-:Y:S02]  /*01e0*/  ISETP.GT.AND.EX P0, PT, R3, RZ, PT, P0 ;  /* 0x000000ff0300720c */ /* 0x000fe40003f04300 */
[----:B------:R-:W-:-:S04]  /*01f0*/  ISETP.LT.U32.AND P1, PT, R0, UR6, PT ;  /* 0x0000000600007c0c */ /* 0x000fc8000bf21070 */
[----:B------:R-:W-:-:S07]  /*0200*/  ISETP.GT.AND.EX P1, PT, R4, RZ, PT, P1 ;  /* 0x000000ff0400720c */ /* 0x000fce0003f24310 */
[----:B------:R-:W-:Y:S06]  /*0210*/  @!P0 BRA `(.L_x_224) ;  /* 0x0000000000208947 */ /* 0x000fec0003800000 */
[----:B------:R-:W0:Y:S01]  /*0220*/  LDC.64 R6, c[0x0][0x390] ;  /* 0x0000e400ff067b82 */ /* 0x000e220000000a00 */
[----:B------:R-:W1:Y:S01]  /*0230*/  LDCU.64 UR10, c[0x0][0x388] ;  /* 0x00007100ff0a77ac */ /* 0x000e620008000a00 */
[----:B------:R-:W-:-:S05]  /*0240*/  IADD3 R4, P0, PT, R2, UR4, RZ ;  /* 0x0000000402047c10 */ /* 0x000fca000ff1e0ff */
[----:B------:R-:W-:Y:S01]  /*0250*/  IMAD.X R3, RZ, RZ, UR5, P0 ;  /* 0x00000005ff037e24 */ /* 0x000fe200080e06ff */
[----:B-1----:R-:W-:-:S04]  /*0260*/  LEA R2, P0, R4, UR10, 0x2 ;  /* 0x0000000a04027c11 */ /* 0x002fc8000f8010ff */
[C---:B------:R-:W-:Y:S01]  /*0270*/  LEA.HI.X R3, R4.reuse, UR11, R3, 0x2, P0 ;  /* 0x0000000b04037c11 */ /* 0x040fe200080f1403 */
[----:B0-----:R-:W-:-:S05]  /*0280*/  IMAD R7, R4, R7, R6 ;  /* 0x0000000704077224 */ /* 0x001fca00078e0206 */
[----:B------:R0:W-:Y:S03]  /*0290*/  STG.E desc[UR8][R2.64], R7 ;  /* 0x0000000702007986 */ /* 0x0001e6000c101908 */
.L_x_224:
[----:B------:R-:W-:Y:S05]  /*02a0*/  BSYNC.RECONVERGENT B0 ;  /* 0x0000000000007941 */ /* 0x000fea0003800200 */
.L_x_223:
[----:B------:R-:W-:Y:S05]  /*02b0*/  @!P1 EXIT ;  /* 0x000000000000994d */ /* 0x000fea0003800000 */
[----:B------:R-:W1:Y:S01]  /*02c0*/  LDC.64 R4, c[0x0][0x390] ;  /* 0x0000e400ff047b82 */ /* 0x000e620000000a00 */
[----:B------:R-:W2:Y:S01]  /*02d0*/  LDCU.64 UR6, c[0x0][0x388] ;  /* 0x00007100ff0677ac */ /* 0x000ea20008000a00 */
[----:B------:R-:W-:-:S05]  /*02e0*/  IADD3 R0, P0, PT, R0, UR4, RZ ;  /* 0x0000000400007c10 */ /* 0x000fca000ff1e0ff */
[----:B0-----:R-:W-:Y:S01]  /*02f0*/  IMAD.X R3, RZ, RZ, UR5, P0 ;  /* 0x00000005ff037e24 */ /* 0x001fe200080e06ff */
[----:B--2---:R-:W-:-:S04]  /*0300*/  LEA R2, P0, R0, UR6, 0x2 ;  /* 0x0000000600027c11 */ /* 0x004fc8000f8010ff */
[C---:B------:R-:W-:Y:S01]  /*0310*/  LEA.HI.X R3, R0.reuse, UR7, R3, 0x2, P0 ;  /* 0x0000000700037c11 */ /* 0x040fe200080f1403 */
[----:B-1----:R-:W-:-:S05]  /*0320*/  IMAD R5, R0, R5, R4 ;  /* 0x0000000500057224 */ /* 0x002fca00078e0204 */
[----:B------:R-:W-:Y:S01]  /*0330*/  STG.E desc[UR8][R2.64], R5 ;  /* 0x0000000502007986 */ /* 0x000fe2000c101908 */
[----:B------:R-:W-:Y:S05]  /*0340*/  EXIT ;  /* 0x000000000000794d */ /* 0x000fea0003800000 */
.L_x_225:
        /* <DEDUP_REMOVED lines=11> */
.L_x_301:


//--------------------- .text._ZN3cub18CUB_300001_SM_10006detail11EmptyKernelIvEEvv --------------------------
	.section	.text._ZN3cub18CUB_300001_SM_10006detail11EmptyKernelIvEEvv,"ax",@progbits
	.align	128
        .global         _ZN3cub18CUB_300001_SM_10006detail11EmptyKernelIvEEvv
        .type           _ZN3cub18CUB_300001_SM_10006detail11EmptyKernelIvEEvv,@function
        .size           _ZN3cub18CUB_300001_SM_10006detail11EmptyKernelIvEEvv,(.L_x_302 - _ZN3cub18CUB_300001_SM_10006detail11EmptyKernelIvEEvv)
        .other          _ZN3cub18CUB_300001_SM_10006detail11EmptyKernelIvEEvv,@"STO_CUDA_ENTRY STV_DEFAULT"
_ZN3cub18CUB_300001_SM_10006detail11EmptyKernelIvEEvv:
.text._ZN3cub18CUB_300001_SM_10006detail11EmptyKernelIvEEvv:
[----:B------:R-:W-:Y:S01]  /*0000*/  LDC R1, c[0x0][0x37c] ;  /* 0x0000df00ff017b82 */ /* 0x000fe20000000800 */
[----:B------:R-:W-:Y:S05]  /*0010*/  EXIT ;  /* 0x000000000000794d */ /* 0x000fea0003800000 */
.L_x_226:
        /* <DEDUP_REMOVED lines=14> */
.L_x_302:


//--------------------- .text._Z11reduceCostsPKfPfi --------------------------
	.section	.text._Z11reduceCostsPKfPfi,"ax",@progbits
	.align	128
        .global         _Z11reduceCostsPKfPfi
        .type           _Z11reduceCostsPKfPfi,@function
        .size           _Z11reduceCostsPKfPfi,(.L_x_303 - _Z11reduceCostsPKfPfi)
        .other          _Z11reduceCostsPKfPfi,@"STO_CUDA_ENTRY STV_DEFAULT"
_Z11reduceCostsPKfPfi:
.text._Z11reduceCostsPKfPfi:
[----:B------:R-:W-:Y:S01]  /*0000*/  LDC R1, c[0x0][0x37c] ;  /* 0x0000df00ff017b82 */ /* 0x000fe20000000800 */
[----:B------:R-:W0:Y:S01]  /*0010*/  S2R R6, SR_TID.X ;  /* 0x0000000000067919 */ /* 0x000e220000002100 */
[----:B------:R-:W0:Y:S01]  /*0020*/  LDCU UR8, c[0x0][0x360] ;  /* 0x00006c00ff0877ac */ /* 0x000e220008000800 */
[----:B------:R-:W-:Y:S01]  /*0030*/  IMAD.MOV.U32 R4, RZ, RZ, RZ ;  /* 0x000000ffff047224 */ /* 0x000fe200078e00ff */
[----:B------:R-:W0:Y:S01]  /*0040*/  S2R R7, SR_CTAID.X ;  /* 0x0000000000077919 */ /* 0x000e220000002500 */
[----:B------:R-:W1:Y:S01]  /*0050*/  LDCU UR4, c[0x0][0x390] ;  /* 0x00007200ff0477ac */ /* 0x000e620008000800 */
[----:B------:R-:W2:Y:S01]  /*0060*/  LDCU.64 UR6, c[0x0][0x358] ;  /* 0x00006b00ff0677ac */ /* 0x000ea20008000a00 */
[----:B0-----:R-:W-:-:S05]  /*0070*/  IMAD R5, R7, UR8, R6 ;  /* 0x0000000807057c24 */ /* 0x001fca000f8e0206 */
[----:B-1----:R-:W-:-:S13]  /*0080*/  ISETP.GE.AND P0, PT, R5, UR4, PT ;  /* 0x0000000405007c0c */ /* 0x002fda000bf06270 */
[----:B------:R-:W0:Y:S02]  /*0090*/  @!P0 LDC.64 R2, c[0x0][0x380] ;  /* 0x0000e000ff028b82 */ /* 0x000e240000000a00 */
[----:B0-----:R-:W-:-:S05]  /*00a0*/  @!P0 IMAD.WIDE R2, R5, 0x4, R2 ;  /* 0x0000000405028825 */ /* 0x001fca00078e0202 */
[----:B--2---:R-:W2:Y:S01]  /*00b0*/  @!P0 LDG.E R4, desc[UR6][R2.64] ;  /* 0x0000000602048981 */ /* 0x004ea2000c1e1900 */
[----:B------:R-:W0:Y:S01]  /*00c0*/  S2UR UR5, SR_CgaCtaId ;  /* 0x00000000000579c3 */ /* 0x000e220000008800 */
[----:B------:R-:W-:Y:S01]  /*00d0*/  IMAD.U32 R0, RZ, RZ, UR8 ;  /* 0x00000008ff007e24 */ /* 0x000fe2000f8e00ff */
[----:B------:R-:W-:Y:S01]  /*00e0*/  UMOV UR4, 0x400 ;  /* 0x0000040000047882 */ /* 0x000fe20000000000 */
[----:B------:R-:W-:-:S03]  /*00f0*/  ISETP.NE.AND P0, PT, R6, RZ, PT ;  /* 0x000000ff0600720c */ /* 0x000fc60003f05270 */
[----:B------:R-:W-:Y:S01]  /*0100*/  ISETP.GE.U32.AND P1, PT, R0, 0x2, PT ;  /* 0x000000020000780c */ /* 0x000fe20003f26070 */
[----:B0-----:R-:W-:-:S06]  /*0110*/  ULEA UR4, UR5, UR4, 0x18 ;  /* 0x0000000405047291 */ /* 0x001fcc000f8ec0ff */
[----:B------:R-:W-:-:S05]  /*0120*/  LEA R5, R6, UR4, 0x2 ;  /* 0x0000000406057c11 */ /* 0x000fca000f8e10ff */
[----:B--2---:R0:W-:Y:S01]  /*0130*/  STS [R5], R4 ;  /* 0x0000000405007388 */ /* 0x0041e20000000800 */
[----:B------:R-:W-:Y:S06]  /*0140*/  BAR.SYNC.DEFER_BLOCKING 0x0 ;  /* 0x0000000000007b1d */ /* 0x000fec0000010000 */
[----:B------:R-:W-:Y:S05]  /*0150*/  @!P1 BRA `(.L_x_227) ;  /* 0x00000000002c9947 */ /* 0x000fea0003800000 */
.L_x_228:
[----:B------:R-:W-:-:S04]  /*0160*/  SHF.R.U32.HI R8, RZ, 0x1, R0 ;  /* 0x00000001ff087819 */ /* 0x000fc80000011600 */
[----:B------:R-:W-:-:S13]  /*0170*/  ISETP.GE.U32.AND P1, PT, R6, R8, PT ;  /* 0x000000080600720c */ /* 0x000fda0003f26070 */
[----:B------:R-:W-:Y:S01]  /*0180*/  @!P1 LEA R2, R8, R5, 0x2 ;  /* 0x0000000508029211 */ /* 0x000fe200078e10ff */
[----:B------:R-:W-:Y:S05]  /*0190*/  @!P1 LDS R3, [R5] ;  /* 0x0000000005039984 */ /* 0x000fea0000000800 */
[----:B------:R-:W0:Y:S02]  /*01a0*/  @!P1 LDS R2, [R2] ;  /* 0x0000000002029984 */ /* 0x000e240000000800 */
[----:B0-----:R-:W-:-:S05]  /*01b0*/  @!P1 FADD R4, R2, R3 ;  /* 0x0000000302049221 */ /* 0x001fca0000000000 */
[----:B------:R1:W-:Y:S01]  /*01c0*/  @!P1 STS [R5], R4 ;  /* 0x0000000405009388 */ /* 0x0003e20000000800 */
[----:B------:R-:W-:Y:S01]  /*01d0*/  BAR.SYNC.DEFER_BLOCKING 0x0 ;  /* 0x0000000000007b1d */ /* 0x000fe20000010000 */
[----:B------:R-:W-:Y:S01]  /*01e0*/  ISETP.GT.U32.AND P1, PT, R0, 0x3, PT ;  /* 0x000000030000780c */ /* 0x000fe20003f24070 */
[----:B------:R-:W-:-:S12]  /*01f0*/  IMAD.MOV.U32 R0, RZ, RZ, R8 ;  /* 0x000000ffff007224 */ /* 0x000fd800078e0008 */
[----:B-1----:R-:W-:Y:S05]  /*0200*/  @P1 BRA `(.L_x_228) ;  /* 0xfffffffc00d41947 */ /* 0x002fea000383ffff */
.L_x_227:
[----:B------:R-:W-:Y:S05]  /*0210*/  @P0 EXIT ;  /* 0x000000000000094d */ /* 0x000fea0003800000 */
[----:B------:R-:W1:Y:S01]  /*0220*/  S2UR UR5, SR_CgaCtaId ;  /* 0x00000000000579c3 */ /* 0x000e620000008800 */
[----:B------:R-:W-:-:S07]  /*0230*/  UMOV UR4, 0x400 ;  /* 0x0000040000047882 */ /* 0x000fce0000000000 */
[----:B------:R-:W2:Y:S01]  /*0240*/  LDC.64 R2, c[0x0][0x388] ;  /* 0x0000e200ff027b82 */ /* 0x000ea20000000a00 */
[----:B-1----:R-:W-:Y:S01]  /*0250*/  ULEA UR4, UR5, UR4, 0x18 ;  /* 0x0000000405047291 */ /* 0x002fe2000f8ec0ff */
[----:B--2---:R-:W-:-:S08]  /*0260*/  IMAD.WIDE.U32 R2, R7, 0x4, R2 ;  /* 0x0000000407027825 */ /* 0x004fd000078e0002 */
[----:B0-----:R-:W0:Y:S04]  /*0270*/  LDS R5, [UR4] ;  /* 0x00000004ff057984 */ /* 0x001e280008000800 */
[----:B0-----:R-:W-:Y:S01]  /*0280*/  STG.E desc[UR6][R2.64], R5 ;  /* 0x0000000502007986 */ /* 0x001fe2000c101906 */
[----:B------:R-:W-:Y:S05]  /*0290*/  EXIT ;  /* 0x000000000000794d */ /* 0x000fea0003800000 */
.L_x_229:
        /* <DEDUP_REMOVED lines=14> */
.L_x_303:


//--------------------- .text._Z14computeSAHCostPK7BVHNodefPfi --------------------------
	.section	.text._Z14computeSAHCostPK7BVHNodefPfi,"ax",@progbits
	.align	128
        .global         _Z14computeSAHCostPK7BVHNodefPfi
        .type           _Z14computeSAHCostPK7BVHNodefPfi,@function
        .size           _Z14computeSAHCostPK7BVHNodefPfi,(.L_x_295 - _Z14computeSAHCostPK7BVHNodefPfi)
        .other          _Z14computeSAHCostPK7BVHNodefPfi,@"STO_CUDA_ENTRY STV_DEFAULT"
_Z14computeSAHCostPK7BVHNodefPfi:
.text._Z14computeSAHCostPK7BVHNodefPfi:
[----:B------:R-:W-:Y:S01]  /*0000*/  LDC R1, c[0x0][0x37c] ;  /* 0x0000df00ff017b82 */ /* 0x000fe20000000800 */
[----:B------:R-:W0:Y:S07]  /*0010*/  S2R R3, SR_TID.X ;  /* 0x0000000000037919 */ /* 0x000e2e0000002100 */
[----:B------:R-:W0:Y:S01]  /*0020*/  S2UR UR4, SR_CTAID.X ;  /* 0x00000000000479c3 */ /* 0x000e220000002500 */
[----:B------:R-:W1:Y:S07]  /*0030*/  LDCU UR5, c[0x0][0x398] ;  /* 0x00007300ff0577ac */ /* 0x000e6e0008000800 */
[----:B------:R-:W0:Y:S02]  /*0040*/  LDC R2, c[0x0][0x360] ;  /* 0x0000d800ff027b82 */ /* 0x000e240000000800 */
[----:B0-----:R-:W-:-:S05]  /*0050*/  IMAD R2, R2, UR4, R3 ;  /* 0x0000000402027c24 */ /* 0x001fca000f8e0203 */
[----:B-1----:R-:W-:-:S13]  /*0060*/  ISETP.GE.AND P0, PT, R2, UR5, PT ;  /* 0x0000000502007c0c */ /* 0x002fda000bf06270 */
[----:B------:R-:W-:Y:S05]  /*0070*/  @P0 EXIT ;  /* 0x000000000000094d */ /* 0x000fea0003800000 */
[----:B------:R-:W0:Y:S01]  /*0080*/  LDC.64 R4, c[0x0][0x380] ;  /* 0x0000e000ff047b82 */ /* 0x000e220000000a00 */
[----:B------:R-:W1:Y:S07]  /*0090*/  LDCU.64 UR4, c[0x0][0x358] ;  /* 0x00006b00ff0477ac */ /* 0x000e6e0008000a00 */
[----:B------:R-:W2:Y:S01]  /*00a0*/  LDC R11, c[0x0][0x388] ;  /* 0x0000e200ff0b7b82 */ /* 0x000ea20000000800 */
[----:B0-----:R-:W-:-:S05]  /*00b0*/  IMAD.WIDE R4, R2, 0x24, R4 ;  /* 0x0000002402047825 */ /* 0x001fca00078e0204 */
[----:B-1----:R-:W3:Y:S04]  /*00c0*/  LDG.E R6, desc[UR4][R4.64+0x10] ;  /* 0x0000100404067981 */ /* 0x002ee8000c1e1900 */
[----:B------:R-:W3:Y:S04]  /*00d0*/  LDG.E R7, desc[UR4][R4.64+0x4] ;  /* 0x0000040404077981 */ /* 0x000ee8000c1e1900 */
[----:B------:R-:W4:Y:S04]  /*00e0*/  LDG.E R8, desc[UR4][R4.64+0x14] ;  /* 0x0000140404087981 */ /* 0x000f28000c1e1900 */
[----:B------:R-:W4:Y:S04]  /*00f0*/  LDG.E R9, desc[UR4][R4.64+0x8] ;  /* 0x0000080404097981 */ /* 0x000f28000c1e1900 */
[----:B------:R-:W5:Y:S04]  /*0100*/  LDG.E R0, desc[UR4][R4.64+0xc] ;  /* 0x00000c0404007981 */ /* 0x000f68000c1e1900 */
[----:B------:R-:W5:Y:S01]  /*0110*/  LDG.E R3, desc[UR4][R4.64] ;  /* 0x0000000404037981 */ /* 0x000f62000c1e1900 */
[----:B--2---:R-:W0:Y:S01]  /*0120*/  MUFU.RCP R10, R11 ;  /* 0x0000000b000a7308 */ /* 0x004e220000001000 */
[----:B------:R-:W-:Y:S01]  /*0130*/  BSSY.RECONVERGENT B0, `(.L_x_230) ;  /* 0x0000012000007945 */ /* 0x000fe20003800200 */
[----:B---3--:R-:W-:Y:S01]  /*0140*/  FADD R7, R6, -R7 ;  /* 0x8000000706077221 */ /* 0x008fe20000000000 */
[----:B----4-:R-:W-:Y:S01]  /*0150*/  FADD R8, R8, -R9 ;  /* 0x8000000908087221 */ /* 0x010fe20000000000 */
[----:B-----5:R-:W-:-:S03]  /*0160*/  FADD R0, R0, -R3 ;  /* 0x8000000300007221 */ /* 0x020fc60000000000 */
[----:B------:R-:W-:-:S04]  /*0170*/  FMUL R3, R7, R8 ;  /* 0x0000000807037220 */ /* 0x000fc80000400000 */
[----:B------:R-:W-:-:S04]  /*0180*/  FFMA R3, R0, R7, R3 ;  /* 0x0000000700037223 */ /* 0x000fc80000000003 */
[----:B------:R-:W-:Y:S01]  /*0190*/  FFMA R0, R0, R8, R3 ;  /* 0x0000000800007223 */ /* 0x000fe20000000003 */
[----:B0-----:R-:W-:-:S03]  /*01a0*/  FFMA R3, R10, -R11, 1 ;  /* 0x3f8000000a037423 */ /* 0x001fc6000000080b */
[----:B------:R-:W-:Y:S01]  /*01b0*/  FADD R0, R0, R0 ;  /* 0x0000000000007221 */ /* 0x000fe20000000000 */
[----:B------:R-:W-:-:S03]  /*01c0*/  FFMA R3, R10, R3, R10 ;  /* 0x000000030a037223 */ /* 0x000fc6000000000a */
[----:B------:R-:W0:Y:S01]  /*01d0*/  FCHK P0, R0, R11 ;  /* 0x0000000b00007302 */ /* 0x000e220000000000 */
[----:B------:R-:W-:-:S04]  /*01e0*/  FFMA R6, R0, R3, RZ ;  /* 0x0000000300067223 */ /* 0x000fc800000000ff */
[----:B------:R-:W-:-:S04]  /*01f0*/  FFMA R7, R6, -R11, R0 ;  /* 0x8000000b06077223 */ /* 0x000fc80000000000 */
[----:B------:R-:W-:Y:S01]  /*0200*/  FFMA R8, R3, R7, R6 ;  /* 0x0000000703087223 */ /* 0x000fe20000000006 */
[----:B0-----:R-:W-:Y:S06]  /*0210*/  @!P0 BRA `(.L_x_231) ;  /* 0x00000000000c8947 */ /* 0x001fec0003800000 */
[----:B------:R-:W-:-:S07]  /*0220*/  MOV R6, 0x240 ;  /* 0x0000024000067802 */ /* 0x000fce0000000f00 */
[----:B------:R-:W-:Y:S05]  /*0230*/  CALL.REL.NOINC `($__internal_0_$__cuda_sm3x_div_rn_noftz_f32_slowpath) ;  /* 0x00000000002c7944 */ /* 0x000fea0003c00000 */
[----:B------:R-:W-:-:S07]  /*0240*/  IMAD.MOV.U32 R8, RZ, RZ, R0 ;  /* 0x000000ffff087224 */ /* 0x000fce00078e0000 */
.L_x_231:
[----:B------:R-:W-:Y:S05]  /*0250*/  BSYNC.RECONVERGENT B0 ;  /* 0x0000000000007941 */ /* 0x000fea0003800200 */
.L_x_230:
[----:B------:R-:W2:Y:S01]  /*0260*/  LDG.E R4, desc[UR4][R4.64+0x20] ;  /* 0x0000200404047981 */ /* 0x000ea2000c1e1900 */
[----:B------:R-:W0:Y:S02]  /*0270*/  LDC.64 R6, c[0x0][0x390] ;  /* 0x0000e400ff067b82 */ /* 0x000e240000000a00 */
[----:B0-----:R-:W-:Y:S01]  /*0280*/  IMAD.WIDE R2, R2, 0x4, R6 ;  /* 0x0000000402027825 */ /* 0x001fe200078e0206 */
[----:B--2---:R-:W-:Y:S02]  /*0290*/  ISETP.NE.AND P0, PT, R4, RZ, PT ;  /* 0x000000ff0400720c */ /* 0x004fe40003f05270 */
[----:B------:R-:W-:-:S04]  /*02a0*/  I2FP.F32.U32 R0, R4 ;  /* 0x0000000400007245 */ /* 0x000fc80000201000 */
[----:B------:R-:W-:-:S05]  /*02b0*/  FSEL R9, R0, 1.2000000476837158203, P0 ;  /* 0x3f99999a00097808 */ /* 0x000fca0000000000 */
[----:B------:R-:W-:-:S05]  /*02c0*/  FMUL R9, R9, R8 ;  /* 0x0000000809097220 */ /* 0x000fca0000400000 */
[----:B------:R-:W-:Y:S01]  /*02d0*/  STG.E desc[UR4][R2.64], R9 ;  /* 0x0000000902007986 */ /* 0x000fe2000c101904 */
[----:B------:R-:W-:Y:S05]  /*02e0*/  EXIT ;  /* 0x000000000000794d */ /* 0x000fea0003800000 */
        .weak           $__internal_0_$__cuda_sm3x_div_rn_noftz_f32_slowpath
        .type           $__internal_0_$__cuda_sm3x_div_rn_noftz_f32_slowpath,@function
        .size           $__internal_0_$__cuda_sm3x_div_rn_noftz_f32_slowpath,(.L_x_295 - $__internal_0_$__cuda_sm3x_div_rn_noftz_f32_slowpath)
$__internal_0_$__cuda_sm3x_div_rn_noftz_f32_slowpath:
[----:B------:R-:W0:Y:S01]  /*02f0*/  LDC R3, c[0x0][0x388] ;  /* 0x0000e200ff037b82 */ /* 0x000e220000000800 */
[--C-:B------:R-:W-:Y:S01]  /*0300*/  SHF.R.U32.HI R7, RZ, 0x17, R0.reuse ;  /* 0x00000017ff077819 */ /* 0x100fe20000011600 */
[----:B------:R-:W1:Y:S01]  /*0310*/  LDCU UR6, c[0x0][0x388] ;  /* 0x00007100ff0677ac */ /* 0x000e620008000800 */
[----:B------:R-:W-:Y:S01]  /*0320*/  BSSY.RECONVERGENT B1, `(.L_x_232) ;  /* 0x0000064000017945 */ /* 0x000fe20003800200 */
[----:B------:R-:W-:Y:S01]  /*0330*/  IMAD.MOV.U32 R9, RZ, RZ, R0 ;  /* 0x000000ffff097224 */ /* 0x000fe200078e0000 */
[----:B------:R-:W-:-:S05]  /*0340*/  LOP3.LUT R7, R7, 0xff, RZ, 0xc0, !PT ;  /* 0x000000ff07077812 */ /* 0x000fca00078ec0ff */
[----:B------:R-:W-:Y:S02]  /*0350*/  VIADD R12, R7, 0xffffffff ;  /* 0xffffffff070c7836 */ /* 0x000fe40000000000 */
[----:B-1----:R-:W-:Y:S01]  /*0360*/  IMAD.U32 R10, RZ, RZ, UR6 ;  /* 0x00000006ff0a7e24 */ /* 0x002fe2000f8e00ff */
[----:B0-----:R-:W-:-:S04]  /*0370*/  SHF.R.U32.HI R8, RZ, 0x17, R3 ;  /* 0x00000017ff087819 */ /* 0x001fc80000011603 */
[----:B------:R-:W-:-:S05]  /*0380*/  LOP3.LUT R8, R8, 0xff, RZ, 0xc0, !PT ;  /* 0x000000ff08087812 */ /* 0x000fca00078ec0ff */
[----:B------:R-:W-:-:S05]  /*0390*/  VIADD R13, R8, 0xffffffff ;  /* 0xffffffff080d7836 */ /* 0x000fca0000000000 */
[----:B------:R-:W-:-:S04]  /*03a0*/  ISETP.GT.U32.AND P0, PT, R13, 0xfd, PT ;  /* 0x000000fd0d00780c */ /* 0x000fc80003f04070 */
[----:B------:R-:W-:-:S13]  /*03b0*/  ISETP.GT.U32.OR P0, PT, R12, 0xfd, P0 ;  /* 0x000000fd0c00780c */ /* 0x000fda0000704470 */
[----:B------:R-:W-:Y:S01]  /*03c0*/  @!P0 IMAD.MOV.U32 R11, RZ, RZ, RZ ;  /* 0x000000ffff0b8224 */ /* 0x000fe200078e00ff */
[----:B------:R-:W-:Y:S06]  /*03d0*/  @!P0 BRA `(.L_x_233) ;  /* 0x00000000005c8947 */ /* 0x000fec0003800000 */
[----:B------:R-:W-:Y:S02]  /*03e0*/  FSETP.GTU.FTZ.AND P1, PT, |R3|, +INF , PT ;  /* 0x7f8000000300780b */ /* 0x000fe40003f3c200 */
[----:B------:R-:W-:-:S04]  /*03f0*/  FSETP.GTU.FTZ.AND P0, PT, |R0|, +INF , PT ;  /* 0x7f8000000000780b */ /* 0x000fc80003f1c200 */
[----:B------:R-:W-:-:S13]  /*0400*/  PLOP3.LUT P0, PT, P0, P1, PT, 0xf8, 0x8f ;  /* 0x00000000008f781c */ /* 0x000fda0000703f70 */
[----:B------:R-:W-:Y:S05]  /*0410*/  @P0 BRA `(.L_x_234) ;  /* 0x00000004004c0947 */ /* 0x000fea0003800000 */
[----:B------:R-:W-:-:S13]  /*0420*/  LOP3.LUT P0, RZ, R10, 0x7fffffff, R9, 0xc8, !PT ;  /* 0x7fffffff0aff7812 */ /* 0x000fda000780c809 */
[----:B------:R-:W-:Y:S05]  /*0430*/  @!P0 BRA `(.L_x_235) ;  /* 0x00000004003c8947 */ /* 0x000fea0003800000 */
[C---:B------:R-:W-:Y:S02]  /*0440*/  FSETP.NEU.FTZ.AND P2, PT, |R0|.reuse, +INF , PT ;  /* 0x7f8000000000780b */ /* 0x040fe40003f5d200 */
[----:B------:R-:W-:Y:S02]  /*0450*/  FSETP.NEU.FTZ.AND P1, PT, |R3|, +INF , PT ;  /* 0x7f8000000300780b */ /* 0x000fe40003f3d200 */
[----:B------:R-:W-:-:S11]  /*0460*/  FSETP.NEU.FTZ.AND P0, PT, |R0|, +INF , PT ;  /* 0x7f8000000000780b */ /* 0x000fd60003f1d200 */
[----:B------:R-:W-:Y:S05]  /*0470*/  @!P1 BRA !P2, `(.L_x_235) ;  /* 0x00000004002c9947 */ /* 0x000fea0005000000 */
[----:B------:R-:W-:-:S04]  /*0480*/  LOP3.LUT P2, RZ, R9, 0x7fffffff, RZ, 0xc0, !PT ;  /* 0x7fffffff09ff7812 */ /* 0x000fc8000784c0ff */
[----:B------:R-:W-:-:S13]  /*0490*/  PLOP3.LUT P1, PT, P1, P2, PT, 0x2f, 0xf2 ;  /* 0x0000000000f2781c */ /* 0x000fda0000f24577 */
[----:B------:R-:W-:Y:S05]  /*04a0*/  @P1 BRA `(.L_x_236) ;  /* 0x0000000400181947 */ /* 0x000fea0003800000 */
[----:B------:R-:W-:-:S04]  /*04b0*/  LOP3.LUT P1, RZ, R10, 0x7fffffff, RZ, 0xc0, !PT ;  /* 0x7fffffff0aff7812 */ /* 0x000fc8000782c0ff */
[----:B------:R-:W-:-:S13]  /*04c0*/  PLOP3.LUT P0, PT, P0, P1, PT, 0x2f, 0xf2 ;  /* 0x0000000000f2781c */ /* 0x000fda0000702577 */
[----:B------:R-:W-:Y:S05]  /*04d0*/  @P0 BRA `(.L_x_237) ;  /* 0x0000000400000947 */ /* 0x000fea0003800000 */
[----:B------:R-:W-:Y:S02]  /*04e0*/  ISETP.GE.AND P0, PT, R12, RZ, PT ;  /* 0x000000ff0c00720c */ /* 0x000fe40003f06270 */
[----:B------:R-:W-:-:S11]  /*04f0*/  ISETP.GE.AND P1, PT, R13, RZ, PT ;  /* 0x000000ff0d00720c */ /* 0x000fd60003f26270 */
[----:B------:R-:W-:Y:S02]  /*0500*/  @P0 IMAD.MOV.U32 R11, RZ, RZ, RZ ;  /* 0x000000ffff0b0224 */ /* 0x000fe400078e00ff */
[----:B------:R-:W-:Y:S01]  /*0510*/  @!P0 FFMA R9, R0, 1.84467440737095516160e+19, RZ ;  /* 0x5f80000000098823 */ /* 0x000fe200000000ff */
[----:B------:R-:W-:Y:S02]  /*0520*/  @!P0 IMAD.MOV.U32 R11, RZ, RZ, -0x40 ;  /* 0xffffffc0ff0b8424 */ /* 0x000fe400078e00ff */
[----:B------:R-:W-:Y:S02]  /*0530*/  @!P1 FFMA R10, R3, 1.84467440737095516160e+19, RZ ;  /* 0x5f800000030a9823 */ /* 0x000fe400000000ff */
[----:B------:R-:W-:-:S07]  /*0540*/  @!P1 VIADD R11, R11, 0x40 ;  /* 0x000000400b0b9836 */ /* 0x000fce0000000000 */
.L_x_233:
[----:B------:R-:W-:Y:S01]  /*0550*/  LEA R3, R8, 0xc0800000, 0x17 ;  /* 0xc080000008037811 */ /* 0x000fe200078eb8ff */
[----:B------:R-:W-:Y:S01]  /*0560*/  VIADD R7, R7, 0xffffff81 ;  /* 0xffffff8107077836 */ /* 0x000fe20000000000 */
[----:B------:R-:W-:Y:S03]  /*0570*/  BSSY.RECONVERGENT B2, `(.L_x_238) ;  /* 0x0000035000027945 */ /* 0x000fe60003800200 */
[----:B------:R-:W-:Y:S01]  /*0580*/  IMAD.IADD R3, R10, 0x1, -R3 ;  /* 0x000000010a037824 */ /* 0x000fe200078e0a03 */
[C---:B------:R-:W-:Y:S01]  /*0590*/  IADD3 R8, PT, PT, R7.reuse, 0x7f, -R8 ;  /* 0x0000007f07087810 */ /* 0x040fe20007ffe808 */
[----:B------:R-:W-:Y:S02]  /*05a0*/  IMAD R0, R7, -0x800000, R9 ;  /* 0xff80000007007824 */ /* 0x000fe400078e0209 */
[----:B------:R-:W0:Y:S01]  /*05b0*/  MUFU.RCP R10, R3 ;  /* 0x00000003000a7308 */ /* 0x000e220000001000 */
[----:B------:R-:W-:Y:S01]  /*05c0*/  FADD.FTZ R13, -R3, -RZ ;  /* 0x800000ff030d7221 */ /* 0x000fe20000010100 */
[----:B------:R-:W-:-:S03]  /*05d0*/  IMAD.IADD R8, R8, 0x1, R11 ;  /* 0x0000000108087824 */ /* 0x000fc600078e020b */
[----:B0-----:R-:W-:-:S04]  /*05e0*/  FFMA R15, R10, R13, 1 ;  /* 0x3f8000000a0f7423 */ /* 0x001fc8000000000d */
[----:B------:R-:W-:-:S04]  /*05f0*/  FFMA R12, R10, R15, R10 ;  /* 0x0000000f0a0c7223 */ /* 0x000fc8000000000a */
[----:B------:R-:W-:-:S04]  /*0600*/  FFMA R9, R0, R12, RZ ;  /* 0x0000000c00097223 */ /* 0x000fc800000000ff */
[----:B------:R-:W-:-:S04]  /*0610*/  FFMA R10, R13, R9, R0 ;  /* 0x000000090d0a7223 */ /* 0x000fc80000000000 */
[----:B------:R-:W-:-:S04]  /*0620*/  FFMA R9, R12, R10, R9 ;  /* 0x0000000a0c097223 */ /* 0x000fc80000000009 */
[----:B------:R-:W-:-:S04]  /*0630*/  FFMA R10, R13, R9, R0 ;  /* 0x000000090d0a7223 */ /* 0x000fc80000000000 */
[----:B------:R-:W-:-:S05]  /*0640*/  FFMA R0, R12, R10, R9 ;  /* 0x0000000a0c007223 */ /* 0x000fca0000000009 */
[----:B------:R-:W-:-:S04]  /*0650*/  SHF.R.U32.HI R3, RZ, 0x17, R0 ;  /* 0x00000017ff037819 */ /* 0x000fc80000011600 */
[----:B------:R-:W-:-:S05]  /*0660*/  LOP3.LUT R3, R3, 0xff, RZ, 0xc0, !PT ;  /* 0x000000ff03037812 */ /* 0x000fca00078ec0ff */
[----:B------:R-:W-:-:S04]  /*0670*/  IMAD.IADD R11, R3, 0x1, R8 ;  /* 0x00000001030b7824 */ /* 0x000fc800078e0208 */
[----:B------:R-:W-:-:S05]  /*0680*/  VIADD R3, R11, 0xffffffff ;  /* 0xffffffff0b037836 */ /* 0x000fca0000000000 */
[----:B------:R-:W-:-:S13]  /*0690*/  ISETP.GE.U32.AND P0, PT, R3, 0xfe, PT ;  /* 0x000000fe0300780c */ /* 0x000fda0003f06070 */
[----:B------:R-:W-:Y:S05]  /*06a0*/  @!P0 BRA `(.L_x_239) ;  /* 0x0000000000808947 */ /* 0x000fea0003800000 */
[----:B------:R-:W-:-:S13]  /*06b0*/  ISETP.GT.AND P0, PT, R11, 0xfe, PT ;  /* 0x000000fe0b00780c */ /* 0x000fda0003f04270 */
[----:B------:R-:W-:Y:S05]  /*06c0*/  @P0 BRA `(.L_x_240) ;  /* 0x00000000006c0947 */ /* 0x000fea0003800000 */
[----:B------:R-:W-:-:S13]  /*06d0*/  ISETP.GE.AND P0, PT, R11, 0x1, PT ;  /* 0x000000010b00780c */ /* 0x000fda0003f06270 */
[----:B------:R-:W-:Y:S05]  /*06e0*/  @P0 BRA `(.L_x_241) ;  /* 0x0000000000740947 */ /* 0x000fea0003800000 */
[----:B------:R-:W-:Y:S02]  /*06f0*/  ISETP.GE.AND P0, PT, R11, -0x18, PT ;  /* 0xffffffe80b00780c */ /* 0x000fe40003f06270 */
[----:B------:R-:W-:-:S11]  /*0700*/  LOP3.LUT R0, R0, 0x80000000, RZ, 0xc0, !PT ;  /* 0x8000000000007812 */ /* 0x000fd600078ec0ff */
[----:B------:R-:W-:Y:S05]  /*0710*/  @!P0 BRA `(.L_x_241) ;  /* 0x0000000000688947 */ /* 0x000fea0003800000 */
[CCC-:B------:R-:W-:Y:S01]  /*0720*/  FFMA.RZ R3, R12.reuse, R10.reuse, R9.reuse ;  /* 0x0000000a0c037223 */ /* 0x1c0fe2000000c009 */
[CCC-:B------:R-:W-:Y:S01]  /*0730*/  FFMA.RM R8, R12.reuse, R10.reuse, R9.reuse ;  /* 0x0000000a0c087223 */ /* 0x1c0fe20000004009 */
[C---:B------:R-:W-:Y:S02]  /*0740*/  ISETP.NE.AND P2, PT, R11.reuse, RZ, PT ;  /* 0x000000ff0b00720c */ /* 0x040fe40003f45270 */
[----:B------:R-:W-:Y:S02]  /*0750*/  ISETP.NE.AND P1, PT, R11, RZ, PT ;  /* 0x000000ff0b00720c */ /* 0x000fe40003f25270 */
[----:B------:R-:W-:Y:S01]  /*0760*/  LOP3.LUT R7, R3, 0x7fffff, RZ, 0xc0, !PT ;  /* 0x007fffff03077812 */ /* 0x000fe200078ec0ff */
[----:B------:R-:W-:Y:S01]  /*0770*/  FFMA.RP R3, R12, R10, R9 ;  /* 0x0000000a0c037223 */ /* 0x000fe20000008009 */
[----:B------:R-:W-:Y:S02]  /*0780*/  VIADD R10, R11, 0x20 ;  /* 0x000000200b0a7836 */ /* 0x000fe40000000000 */
[----:B------:R-:W-:Y:S01]  /*0790*/  LOP3.LUT R7, R7, 0x800000, RZ, 0xfc, !PT ;  /* 0x0080000007077812 */ /* 0x000fe200078efcff */
[----:B------:R-:W-:Y:S01]  /*07a0*/  IMAD.MOV R9, RZ, RZ, -R11 ;  /* 0x000000ffff097224 */ /* 0x000fe200078e0a0b */
[----:B------:R-:W-:-:S02]  /*07b0*/  FSETP.NEU.FTZ.AND P0, PT, R3, R8, PT ;  /* 0x000000080300720b */ /* 0x000fc40003f1d000 */
[----:B------:R-:W-:Y:S02]  /*07c0*/  SHF.L.U32 R10, R7, R10, RZ ;  /* 0x0000000a070a7219 */ /* 0x000fe400000006ff */
[----:B------:R-:W-:Y:S02]  /*07d0*/  SEL R8, R9, RZ, P2 ;  /* 0x000000ff09087207 */ /* 0x000fe40001000000 */
[----:B------:R-:W-:Y:S02]  /*07e0*/  ISETP.NE.AND P1, PT, R10, RZ, P1 ;  /* 0x000000ff0a00720c */ /* 0x000fe40000f25270 */
[----:B------:R-:W-:Y:S02]  /*07f0*/  SHF.R.U32.HI R8, RZ, R8, R7 ;  /* 0x00000008ff087219 */ /* 0x000fe40000011607 */
[----:B------:R-:W-:Y:S02]  /*0800*/  PLOP3.LUT P0, PT, P0, P1, PT, 0xf8, 0x8f ;  /* 0x00000000008f781c */ /* 0x000fe40000703f70 */
[----:B------:R-:W-:-:S02]  /*0810*/  SHF.R.U32.HI R10, RZ, 0x1, R8 ;  /* 0x00000001ff0a7819 */ /* 0x000fc40000011608 */
[----:B------:R-:W-:-:S04]  /*0820*/  SEL R3, RZ, 0x1, !P0 ;  /* 0x00000001ff037807 */ /* 0x000fc80004000000 */
[----:B------:R-:W-:-:S04]  /*0830*/  LOP3.LUT R3, R3, 0x1, R10, 0xf8, !PT ;  /* 0x0000000103037812 */ /* 0x000fc800078ef80a */
[----:B------:R-:W-:-:S05]  /*0840*/  LOP3.LUT R3, R3, R8, RZ, 0xc0, !PT ;  /* 0x0000000803037212 */ /* 0x000fca00078ec0ff */
[----:B------:R-:W-:-:S05]  /*0850*/  IMAD.IADD R3, R10, 0x1, R3 ;  /* 0x000000010a037824 */ /* 0x000fca00078e0203 */
[----:B------:R-:W-:Y:S01]  /*0860*/  LOP3.LUT R0, R3, R0, RZ, 0xfc, !PT ;  /* 0x0000000003007212 */ /* 0x000fe200078efcff */
[----:B------:R-:W-:Y:S06]  /*0870*/  BRA `(.L_x_241) ;  /* 0x0000000000107947 */ /* 0x000fec0003800000 */
.L_x_240:
[----:B------:R-:W-:-:S04]  /*0880*/  LOP3.LUT R0, R0, 0x80000000, RZ, 0xc0, !PT ;  /* 0x8000000000007812 */ /* 0x000fc800078ec0ff */
[----:B------:R-:W-:Y:S01]  /*0890*/  LOP3.LUT R0, R0, 0x7f800000, RZ, 0xfc, !PT ;  /* 0x7f80000000007812 */ /* 0x000fe200078efcff */
[----:B------:R-:W-:Y:S06]  /*08a0*/  BRA `(.L_x_241) ;  /* 0x0000000000047947 */ /* 0x000fec0003800000 */
.L_x_239:
[----:B------:R-:W-:-:S07]  /*08b0*/  IMAD R0, R8, 0x800000, R0 ;  /* 0x0080000008007824 */ /* 0x000fce00078e0200 */
.L_x_241:
[----:B------:R-:W-:Y:S05]  /*08c0*/  BSYNC.RECONVERGENT B2 ;  /* 0x0000000000027941 */ /* 0x000fea0003800200 */
.L_x_238:
[----:B------:R-:W-:Y:S05]  /*08d0*/  BRA `(.L_x_242) ;  /* 0x0000000000207947 */ /* 0x000fea0003800000 */
.L_x_237:
[----:B------:R-:W-:-:S04]  /*08e0*/  LOP3.LUT R0, R10, 0x80000000, R9, 0x48, !PT ;  /* 0x800000000a007812 */ /* 0x000fc800078e4809 */
[----:B------:R-:W-:Y:S01]  /*08f0*/  LOP3.LUT R0, R0, 0x7f800000, RZ, 0xfc, !PT ;  /* 0x7f80000000007812 */ /* 0x000fe200078efcff */
[----:B------:R-:W-:Y:S06]  /*0900*/  BRA `(.L_x_242) ;  /* 0x0000000000147947 */ /* 0x000fec0003800000 */
.L_x_236:
[----:B------:R-:W-:Y:S01]  /*0910*/  LOP3.LUT R0, R10, 0x80000000, R9, 0x48, !PT ;  /* 0x800000000a007812 */ /* 0x000fe200078e4809 */
[----:B------:R-:W-:Y:S06]  /*0920*/  BRA `(.L_x_242) ;  /* 0x00000000000c7947 */ /* 0x000fec0003800000 */
.L_x_235:
[----:B------:R-:W0:Y:S01]  /*0930*/  MUFU.RSQ R0, -QNAN ;  /* 0xffc0000000007908 */ /* 0x000e220000001400 */
[----:B------:R-:W-:Y:S05]  /*0940*/  BRA `(.L_x_242) ;  /* 0x0000000000047947 */ /* 0x000fea0003800000 */
.L_x_234:
[----:B------:R-:W-:-:S07]  /*0950*/  FADD.FTZ R0, R0, R3 ;  /* 0x0000000300007221 */ /* 0x000fce0000010000 */
.L_x_242:
[----:B------:R-:W-:Y:S05]  /*0960*/  BSYNC.RECONVERGENT B1 ;  /* 0x0000000000017941 */ /* 0x000fea0003800200 */
.L_x_232:
[----:B------:R-:W-:-:S04]  /*0970*/  IMAD.MOV.U32 R7, RZ, RZ, 0x0 ;  /* 0x00000000ff077424 */ /* 0x000fc800078e00ff */
[----:B0-----:R-:W-:Y:S05]  /*0980*/  RET.REL.NODEC R6 `(_Z14computeSAHCostPK7BVHNodefPfi) ;  /* 0xfffffff4069c7950 */ /* 0x001fea0003c3ffff */
.L_x_243:
        /* <DEDUP_REMOVED lines=15> */
.L_x_295:


//--------------------- .text._Z13refitAABBsGPUP7BVHNodePKjPii --------------------------
	.section	.text._Z13refitAABBsGPUP7BVHNodePKjPii,"ax",@progbits
	.align	128
        .global         _Z13refitAABBsGPUP7BVHNodePKjPii
        .type           _Z13refitAABBsGPUP7BVHNodePKjPii,@function
        .size           _Z13refitAABBsGPUP7BVHNodePKjPii,(.L_x_305 - _Z13refitAABBsGPUP7BVHNodePKjPii)
        .other          _Z13refitAABBsGPUP7BVHNodePKjPii,@"STO_CUDA_ENTRY STV_DEFAULT"
_Z13refitAABBsGPUP7BVHNodePKjPii:
.text._Z13refitAABBsGPUP7BVHNodePKjPii:
[----:B------:R-:W-:Y:S01]  /*0000*/  LDC R1, c[0x0][0x37c] ;  /* 0x0000df00ff017b82 */ /* 0x000fe20000000800 */
[----:B------:R-:W0:Y:S07]  /*0010*/  S2R R3, SR_TID.X ;  /* 0x0000000000037919 */ /* 0x000e2e0000002100 */
[----:B------:R-:W0:Y:S08]  /*0020*/  S2UR UR4, SR_CTAID.X ;  /* 0x00000000000479c3 */ /* 0x000e300000002500 */
[----:B------:R-:W0:Y:S08]  /*0030*/  LDC R0, c[0x0][0x360] ;  /* 0x0000d800ff007b82 */ /* 0x000e300000000800 */
[----:B------:R-:W1:Y:S01]  /*0040*/  LDC R15, c[0x0][0x398] ;  /* 0x0000e600ff0f7b82 */ /* 0x000e620000000800 */
[----:B0-----:R-:W-:-:S05]  /*0050*/  IMAD R0, R0, UR4, R3 ;  /* 0x0000000400007c24 */ /* 0x001fca000f8e0203 */
[----:B-1----:R-:W-:-:S13]  /*0060*/  ISETP.GE.AND P0, PT, R0, R15, PT ;  /* 0x0000000f0000720c */ /* 0x002fda0003f06270 */
[----:B------:R-:W-:Y:S05]  /*0070*/  @P0 EXIT ;  /* 0x000000000000094d */ /* 0x000fea0003800000 */
[----:B------:R-:W-:-:S04]  /*0080*/  IADD3 R15, PT, PT, R0, -0x1, R15 ;  /* 0xffffffff000f7810 */ /* 0x000fc80007ffe00f */
[----:B------:R-:W-:-:S13]  /*0090*/  ISETP.NE.AND P0, PT, R15, RZ, PT ;  /* 0x000000ff0f00720c */ /* 0x000fda0003f05270 */
[----:B------:R-:W-:Y:S05]  /*00a0*/  @!P0 EXIT ;  /* 0x000000000000894d */ /* 0x000fea0003800000 */
[----:B------:R-:W0:Y:S08]  /*00b0*/  LDC.64 R18, c[0x0][0x358] ;  /* 0x0000d600ff127b82 */ /* 0x000e300000000a00 */
[----:B------:R-:W1:Y:S08]  /*00c0*/  LDC.64 R6, c[0x0][0x388] ;  /* 0x0000e200ff067b82 */ /* 0x000e700000000a00 */
[----:B------:R-:W2:Y:S08]  /*00d0*/  LDC.64 R4, c[0x0][0x390] ;  /* 0x0000e400ff047b82 */ /* 0x000eb00000000a00 */
[----:B------:R-:W3:Y:S02]  /*00e0*/  LDC.64 R2, c[0x0][0x380] ;  /* 0x0000e000ff027b82 */ /* 0x000ee40000000a00 */
.L_x_244:
[----:B0-----:R-:W-:Y:S01]  /*00f0*/  R2UR UR4, R18 ;  /* 0x00000000120472ca */ /* 0x001fe200000e0000 */
[----:B-1----:R-:W-:Y:S01]  /*0100*/  IMAD.WIDE.U32 R8, R15, 0x4, R6 ;  /* 0x000000040f087825 */ /* 0x002fe200078e0006 */
[----:B------:R-:W-:-:S13]  /*0110*/  R2UR UR5, R19 ;  /* 0x00000000130572ca */ /* 0x000fda00000e0000 */
[----:B------:R-:W4:Y:S02]  /*0120*/  LDG.E R15, desc[UR4][R8.64] ;  /* 0x00000004080f7981 */ /* 0x000f24000c1e1900 */
[----:B----4-:R-:W-:-:S13]  /*0130*/  ISETP.NE.AND P0, PT, R15, -0x1, PT ;  /* 0xffffffff0f00780c */ /* 0x010fda0003f05270 */
[----:B------:R-:W-:Y:S05]  /*0140*/  @!P0 EXIT ;  /* 0x000000000000894d */ /* 0x000fea0003800000 */
[----:B------:R-:W-:Y:S01]  /*0150*/  R2UR UR4, R18 ;  /* 0x00000000120472ca */ /* 0x000fe200000e0000 */
[----:B--2---:R-:W-:Y:S01]  /*0160*/  IMAD.WIDE.U32 R8, R15, 0x4, R4 ;  /* 0x000000040f087825 */ /* 0x004fe200078e0004 */
[----:B------:R-:W-:-:S03]  /*0170*/  R2UR UR5, R19 ;  /* 0x00000000130572ca */ /* 0x000fc600000e0000 */
[----:B------:R-:W-:-:S10]  /*0180*/  IMAD.MOV.U32 R11, RZ, RZ, 0x1 ;  /* 0x00000001ff0b7424 */ /* 0x000fd400078e00ff */
[----:B------:R-:W2:Y:S02]  /*0190*/  ATOMG.E.ADD.STRONG.GPU PT, R8, desc[UR4][R8.64], R11 ;  /* 0x8000000b080879a8 */ /* 0x000ea400081ef104 */
[----:B--2---:R-:W-:-:S13]  /*01a0*/  ISETP.NE.AND P0, PT, R8, RZ, PT ;  /* 0x000000ff0800720c */ /* 0x004fda0003f05270 */
[----:B------:R-:W-:Y:S05]  /*01b0*/  @!P0 EXIT ;  /* 0x000000000000894d */ /* 0x000fea0003800000 */
[----:B------:R-:W-:Y:S01]  /*01c0*/  R2UR UR4, R18 ;  /* 0x00000000120472ca */ /* 0x000fe200000e0000 */
[----:B---3--:R-:W-:Y:S01]  /*01d0*/  IMAD.WIDE.U32 R8, R15, 0x24, R2 ;  /* 0x000000240f087825 */ /* 0x008fe200078e0002 */
[----:B------:R-:W-:-:S13]  /*01e0*/  R2UR UR5, R19 ;  /* 0x00000000130572ca */ /* 0x000fda00000e0000 */
[----:B------:R-:W2:Y:S01]  /*01f0*/  LDG.E R13, desc[UR4][R8.64+0x18] ;  /* 0x00001804080d7981 */ /* 0x000ea2000c1e1900 */
[C---:B------:R-:W-:Y:S02]  /*0200*/  R2UR UR6, R18.reuse ;  /* 0x00000000120672ca */ /* 0x040fe400000e0000 */
[C---:B------:R-:W-:Y:S02]  /*0210*/  R2UR UR7, R19.reuse ;  /* 0x00000000130772ca */ /* 0x040fe400000e0000 */
[C---:B------:R-:W-:Y:S02]  /*0220*/  R2UR UR8, R18.reuse ;  /* 0x00000000120872ca */ /* 0x040fe400000e0000 */
[C---:B------:R-:W-:Y:S02]  /*0230*/  R2UR UR9, R19.reuse ;  /* 0x00000000130972ca */ /* 0x040fe400000e0000 */
[----:B------:R-:W-:Y:S02]  /*0240*/  R2UR UR10, R18 ;  /* 0x00000000120a72ca */ /* 0x000fe400000e0000 */
[----:B------:R-:W-:-:S02]  /*0250*/  R2UR UR11, R19 ;  /* 0x00000000130b72ca */ /* 0x000fc400000e0000 */
        /* <DEDUP_REMOVED lines=14> */
[----:B------:R-:W-:Y:S02]  /*0340*/  R2UR UR26, R18 ;  /* 0x00000000121a72ca */ /* 0x000fe400000e0000 */
[----:B------:R-:W-:Y:S01]  /*0350*/  R2UR UR27, R19 ;  /* 0x00000000131b72ca */ /* 0x000fe200000e0000 */
[----:B--2---:R-:W-:-:S04]  /*0360*/  IMAD.WIDE.U32 R10, R13, 0x24, R2 ;  /* 0x000000240d0a7825 */ /* 0x004fc800078e0002 */
[----:B------:R-:W-:Y:S01]  /*0370*/  VIADD R13, R13, 0x1 ;  /* 0x000000010d0d7836 */ /* 0x000fe20000000000 */
[----:B------:R-:W2:Y:S03]  /*0380*/  LDG.E R17, desc[UR4][R10.64] ;  /* 0x000000040a117981 */ /* 0x000ea6000c1e1900 */
[----:B------:R-:W-:Y:S01]  /*0390*/  IMAD.WIDE.U32 R12, R13, 0x24, R2 ;  /* 0x000000240d0c7825 */ /* 0x000fe200078e0002 */
[----:B------:R-:W3:Y:S04]  /*03a0*/  LDG.E R20, desc[UR6][R10.64+0x4] ;  /* 0x000004060a147981 */ /* 0x000ee8000c1e1900 */
[----:B------:R-:W4:Y:S04]  /*03b0*/  LDG.E R21, desc[UR8][R10.64+0x8] ;  /* 0x000008080a157981 */ /* 0x000f28000c1e1900 */
[----:B------:R-:W5:Y:S04]  /*03c0*/  LDG.E R16, desc[UR10][R10.64+0xc] ;  /* 0x00000c0a0a107981 */ /* 0x000f68000c1e1900 */
[----:B------:R-:W5:Y:S04]  /*03d0*/  LDG.E R0, desc[UR12][R10.64+0x10] ;  /* 0x0000100c0a007981 */ /* 0x000f68000c1e1900 */
[----:B------:R-:W5:Y:S04]  /*03e0*/  LDG.E R14, desc[UR14][R10.64+0x14] ;  /* 0x0000140e0a0e7981 */ /* 0x000f68000c1e1900 */
[----:B------:R-:W2:Y:S04]  /*03f0*/  LDG.E R22, desc[UR16][R12.64] ;  /* 0x000000100c167981 */ /* 0x000ea8000c1e1900 */
[----:B------:R-:W3:Y:S04]  /*0400*/  LDG.E R23, desc[UR18][R12.64+0x4] ;  /* 0x000004120c177981 */ /* 0x000ee8000c1e1900 */
[----:B------:R-:W4:Y:S04]  /*0410*/  LDG.E R24, desc[UR20][R12.64+0x8] ;  /* 0x000008140c187981 */ /* 0x000f28000c1e1900 */
[----:B------:R-:W5:Y:S04]  /*0420*/  LDG.E R25, desc[UR22][R12.64+0xc] ;  /* 0x00000c160c197981 */ /* 0x000f68000c1e1900 */
[----:B------:R-:W5:Y:S04]  /*0430*/  LDG.E R27, desc[UR24][R12.64+0x10] ;  /* 0x000010180c1b7981 */ /* 0x000f68000c1e1900 */
[----:B------:R-:W5:Y:S01]  /*0440*/  LDG.E R29, desc[UR26][R12.64+0x14] ;  /* 0x0000141a0c1d7981 */ /* 0x000f62000c1e1900 */
[----:B------:R-:W-:-:S02]  /*0450*/  ISETP.NE.AND P0, PT, R15, RZ, PT ;  /* 0x000000ff0f00720c */ /* 0x000fc40003f05270 */
[----:B--2---:R-:W-:Y:S02]  /*0460*/  FMNMX3 R17, R17, 1.00000001504746621988e+30, R22, PT ;  /* 0x7149f2ca11117876 */ /* 0x004fe40003800016 */
[----:B---3--:R-:W-:-:S03]  /*0470*/  FMNMX3 R23, R20, 1.00000001504746621988e+30, R23, PT ;  /* 0x7149f2ca14177876 */ /* 0x008fc60003800017 */
[----:B------:R0:W-:Y:S01]  /*0480*/  STG.E desc[UR4][R8.64], R17 ;  /* 0x0000001108007986 */ /* 0x0001e2000c101904 */
[----:B----4-:R-:W-:-:S03]  /*0490*/  FMNMX3 R21, R21, 1.00000001504746621988e+30, R24, PT ;  /* 0x7149f2ca15157876 */ /* 0x010fc60003800018 */
[----:B------:R0:W-:Y:S01]  /*04a0*/  STG.E desc[UR6][R8.64+0x4], R23 ;  /* 0x0000041708007986 */ /* 0x0001e2000c101906 */
[----:B-----5:R-:W-:-:S03]  /*04b0*/  FMNMX3 R25, R16, -1.00000001504746621988e+30, R25, !PT ;  /* 0xf149f2ca10197876 */ /* 0x020fc60007800019 */
[----:B------:R0:W-:Y:S01]  /*04c0*/  STG.E desc[UR8][R8.64+0x8], R21 ;  /* 0x0000081508007986 */ /* 0x0001e2000c101908 */
[----:B------:R-:W-:-:S03]  /*04d0*/  FMNMX3 R27, R0, -1.00000001504746621988e+30, R27, !PT ;  /* 0xf149f2ca001b7876 */ /* 0x000fc6000780001b */
[----:B------:R0:W-:Y:S01]  /*04e0*/  STG.E desc[UR10][R8.64+0xc], R25 ;  /* 0x00000c1908007986 */ /* 0x0001e2000c10190a */
[----:B------:R-:W-:-:S03]  /*04f0*/  FMNMX3 R29, R14, -1.00000001504746621988e+30, R29, !PT ;  /* 0xf149f2ca0e1d7876 */ /* 0x000fc6000780001d */
[----:B------:R0:W-:Y:S04]  /*0500*/  STG.E desc[UR12][R8.64+0x10], R27 ;  /* 0x0000101b08007986 */ /* 0x0001e8000c10190c */
[----:B------:R0:W-:Y:S01]  /*0510*/  STG.E desc[UR14][R8.64+0x14], R29 ;  /* 0x0000141d08007986 */ /* 0x0001e2000c10190e */
[----:B------:R-:W-:Y:S05]  /*0520*/  @P0 BRA `(.L_x_244) ;  /* 0xfffffff800f00947 */ /* 0x000fea000383ffff */
[----:B------:R-:W-:Y:S05]  /*0530*/  EXIT ;  /* 0x000000000000794d */ /* 0x000fea0003800000 */
.L_x_245:
        /* <DEDUP_REMOVED lines=12> */
.L_x_305:


//--------------------- .text._Z19initializeLeafNodesPK4AABBPKjP7BVHNodei --------------------------
	.section	.text._Z19initializeLeafNodesPK4AABBPKjP7BVHNodei,"ax",@progbits
	.align	128
        .global         _Z19initializeLeafNodesPK4AABBPKjP7BVHNodei
        .type           _Z19initializeLeafNodesPK4AABBPKjP7BVHNodei,@function
        .size           _Z19initializeLeafNodesPK4AABBPKjP7BVHNodei,(.L_x_306 - _Z19initializeLeafNodesPK4AABBPKjP7BVHNodei)
        .other          _Z19initializeLeafNodesPK4AABBPKjP7BVHNodei,@"STO_CUDA_ENTRY STV_DEFAULT"
_Z19initializeLeafNodesPK4AABBPKjP7BVHNodei:
.text._Z19initializeLeafNodesPK4AABBPKjP7BVHNodei:
        /* <DEDUP_REMOVED lines=8> */
[----:B------:R-:W0:Y:S01]  /*0080*/  LDC.64 R2, c[0x0][0x388] ;  /* 0x0000e200ff027b82 */ /* 0x000e220000000a00 */
[----:B------:R-:W1:Y:S07]  /*0090*/  LDCU.64 UR4, c[0x0][0x358] ;  /* 0x00006b00ff0477ac */ /* 0x000e6e0008000a00 */
[----:B------:R-:W2:Y:S08]  /*00a0*/  LDC.64 R4, c[0x0][0x380] ;  /* 0x0000e000ff047b82 */ /* 0x000eb00000000a00 */
[----:B------:R-:W3:Y:S01]  /*00b0*/  LDC.64 R6, c[0x0][0x390] ;  /* 0x0000e400ff067b82 */ /* 0x000ee20000000a00 */
[----:B0-----:R-:W-:-:S06]  /*00c0*/  IMAD.WIDE R2, R9, 0x4, R2 ;  /* 0x0000000409027825 */ /* 0x001fcc00078e0202 */
[----:B-1----:R-:W2:Y:S01]  /*00d0*/  LDG.E R3, desc[UR4][R2.64] ;  /* 0x0000000402037981 */ /* 0x002ea2000c1e1900 */
[----:B------:R-:W-:Y:S01]  /*00e0*/  IADD3 R11, PT, PT, R9, -0x1, R8 ;  /* 0xffffffff090b7810 */ /* 0x000fe20007ffe008 */
[----:B--2---:R-:W-:-:S05]  /*00f0*/  IMAD.WIDE.U32 R4, R3, 0x18, R4 ;  /* 0x0000001803047825 */ /* 0x004fca00078e0004 */
[----:B------:R-:W2:Y:S04]  /*0100*/  LDG.E R13, desc[UR4][R4.64] ;  /* 0x00000004040d7981 */ /* 0x000ea8000c1e1900 */
[----:B------:R-:W4:Y:S04]  /*0110*/  LDG.E R15, desc[UR4][R4.64+0x4] ;  /* 0x00000404040f7981 */ /* 0x000f28000c1e1900 */
[----:B------:R-:W5:Y:S04]  /*0120*/  LDG.E R17, desc[UR4][R4.64+0x8] ;  /* 0x0000080404117981 */ /* 0x000f68000c1e1900 */
[----:B------:R-:W5:Y:S04]  /*0130*/  LDG.E R19, desc[UR4][R4.64+0xc] ;  /* 0x00000c0404137981 */ /* 0x000f68000c1e1900 */
[----:B------:R-:W5:Y:S04]  /*0140*/  LDG.E R21, desc[UR4][R4.64+0x10] ;  /* 0x0000100404157981 */ /* 0x000f68000c1e1900 */
[----:B------:R-:W5:Y:S01]  /*0150*/  LDG.E R23, desc[UR4][R4.64+0x14] ;  /* 0x0000140404177981 */ /* 0x000f62000c1e1900 */
[----:B---3--:R-:W-:-:S04]  /*0160*/  IMAD.WIDE.U32 R2, R11, 0x24, R6 ;  /* 0x000000240b027825 */ /* 0x008fc800078e0006 */
[----:B------:R-:W-:Y:S01]  /*0170*/  HFMA2 R7, -RZ, RZ, 0, 5.9604644775390625e-08 ;  /* 0x00000001ff077431 */ /* 0x000fe200000001ff */
[----:B------:R-:W-:Y:S04]  /*0180*/  STG.E desc[UR4][R2.64+0x1c], R9 ;  /* 0x00001c0902007986 */ /* 0x000fe8000c101904 */
[----:B------:R-:W-:Y:S04]  /*0190*/  STG.E desc[UR4][R2.64+0x20], R7 ;  /* 0x0000200702007986 */ /* 0x000fe8000c101904 */
[----:B------:R-:W-:Y:S04]  /*01a0*/  STG.E desc[UR4][R2.64+0x18], RZ ;  /* 0x000018ff02007986 */ /* 0x000fe8000c101904 */
[----:B--2---:R-:W-:Y:S04]  /*01b0*/  STG.E desc[UR4][R2.64], R13 ;  /* 0x0000000d02007986 */ /* 0x004fe8000c101904 */
[----:B----4-:R-:W-:Y:S04]  /*01c0*/  STG.E desc[UR4][R2.64+0x4], R15 ;  /* 0x0000040f02007986 */ /* 0x010fe8000c101904 */
[----:B-----5:R-:W-:Y:S04]  /*01d0*/  STG.E desc[UR4][R2.64+0x8], R17 ;  /* 0x0000081102007986 */ /* 0x020fe8000c101904 */
[----:B------:R-:W-:Y:S04]  /*01e0*/  STG.E desc[UR4][R2.64+0xc], R19 ;  /* 0x00000c1302007986 */ /* 0x000fe8000c101904 */
[----:B------:R-:W-:Y:S04]  /*01f0*/  STG.E desc[UR4][R2.64+0x10], R21 ;  /* 0x0000101502007986 */ /* 0x000fe8000c101904 */
[----:B------:R-:W-:Y:S01]  /*0200*/  STG.E desc[UR4][R2.64+0x14], R23 ;  /* 0x0000141702007986 */ /* 0x000fe2000c101904 */
[----:B------:R-:W-:Y:S05]  /*0210*/  EXIT ;  /* 0x000000000000794d */ /* 0x000fea0003800000 */
.L_x_246:
        /* <DEDUP_REMOVED lines=14> */
.L_x_306:


//--------------------- .text._Z18constructRadixTreePKjP7BVHNodePji --------------------------
	.section	.text._Z18constructRadixTreePKjP7BVHNodePji,"ax",@progbits
	.align	128
        .global         _Z18constructRadixTreePKjP7BVHNodePji
        .type           _Z18constructRadixTreePKjP7BVHNodePji,@function
        .size           _Z18constructRadixTreePKjP7BVHNodePji,(.L_x_307 - _Z18constructRadixTreePKjP7BVHNodePji)
        .other          _Z18constructRadixTreePKjP7BVHNodePji,@"STO_CUDA_ENTRY STV_DEFAULT"
_Z18constructRadixTreePKjP7BVHNodePji:
.text._Z18constructRadixTreePKjP7BVHNodePji:
[----:B------:R-:W-:Y:S01]  /*0000*/  LDC R1, c[0x0][0x37c] ;  /* 0x0000df00ff017b82 */ /* 0x000fe20000000800 */
[----:B------:R-:W0:Y:S07]  /*0010*/  S2R R3, SR_TID.X ;  /* 0x0000000000037919 */ /* 0x000e2e0000002100 */
[----:B------:R-:W0:Y:S08]  /*0020*/  S2UR UR4, SR_CTAID.X ;  /* 0x00000000000479c3 */ /* 0x000e300000002500 */
[----:B------:R-:W0:Y:S08]  /*0030*/  LDC R0, c[0x0][0x360] ;  /* 0x0000d800ff007b82 */ /* 0x000e300000000800 */
[----:B------:R-:W1:Y:S01]  /*0040*/  LDC R11, c[0x0][0x398] ;  /* 0x0000e600ff0b7b82 */ /* 0x000e620000000800 */
[----:B0-----:R-:W-:-:S02]  /*0050*/  IMAD R0, R0, UR4, R3 ;  /* 0x0000000400007c24 */ /* 0x001fc4000f8e0203 */
[----:B-1----:R-:W-:-:S05]  /*0060*/  VIADD R7, R11, 0xffffffff ;  /* 0xffffffff0b077836 */ /* 0x002fca0000000000 */
[----:B------:R-:W-:-:S13]  /*0070*/  ISETP.GE.AND P0, PT, R0, R7, PT ;  /* 0x000000070000720c */ /* 0x000fda0003f06270 */
[----:B------:R-:W-:Y:S05]  /*0080*/  @P0 EXIT ;  /* 0x000000000000094d */ /* 0x000fea0003800000 */
[----:B------:R-:W0:Y:S01]  /*0090*/  LDC.64 R4, c[0x0][0x380] ;  /* 0x0000e000ff047b82 */ /* 0x000e220000000a00 */
[----:B------:R-:W-:Y:S01]  /*00a0*/  VIADD R13, R0, 0x1 ;  /* 0x00000001000d7836 */ /* 0x000fe20000000000 */
[----:B------:R-:W1:Y:S01]  /*00b0*/  LDCU.64 UR4, c[0x0][0x358] ;  /* 0x00006b00ff0477ac */ /* 0x000e620008000a00 */
[----:B------:R-:W-:Y:S01]  /*00c0*/  BSSY.RECONVERGENT B0, `(.L_x_247) ;  /* 0x0000012000007945 */ /* 0x000fe20003800200 */
[----:B------:R-:W-:Y:S02]  /*00d0*/  IMAD.MOV.U32 R6, RZ, RZ, -0x1 ;  /* 0xffffffffff067424 */ /* 0x000fe400078e00ff */
[----:B------:R-:W-:-:S04]  /*00e0*/  ISETP.GE.AND P0, PT, R13, R11, PT ;  /* 0x0000000b0d00720c */ /* 0x000fc80003f06270 */
[C---:B------:R-:W-:Y:S01]  /*00f0*/  ISETP.LT.OR P0, PT, R0.reuse, -0x1, P0 ;  /* 0xffffffff0000780c */ /* 0x040fe20000701670 */
[----:B0-----:R-:W-:-:S12]  /*0100*/  IMAD.WIDE R2, R0, 0x4, R4 ;  /* 0x0000000400027825 */ /* 0x001fd800078e0204 */
[----:B-1----:R-:W-:Y:S05]  /*0110*/  @P0 BRA `(.L_x_248) ;  /* 0x0000000000300947 */ /* 0x002fea0003800000 */
[----:B------:R-:W-:Y:S01]  /*0120*/  IMAD.WIDE.U32 R8, R13, 0x4, R4 ;  /* 0x000000040d087825 */ /* 0x000fe200078e0004 */
[----:B------:R-:W2:Y:S05]  /*0130*/  LDG.E R6, desc[UR4][R2.64] ;  /* 0x0000000402067981 */ /* 0x000eaa000c1e1900 */
[----:B------:R-:W2:Y:S02]  /*0140*/  LDG.E R9, desc[UR4][R8.64] ;  /* 0x0000000408097981 */ /* 0x000ea4000c1e1900 */
[----:B--2---:R-:W-:-:S13]  /*0150*/  ISETP.NE.AND P0, PT, R6, R9, PT ;  /* 0x000000090600720c */ /* 0x004fda0003f05270 */
[----:B------:R-:W-:Y:S05]  /*0160*/  @P0 BRA `(.L_x_249) ;  /* 0x0000000000100947 */ /* 0x000fea0003800000 */
[----:B------:R-:W-:-:S06]  /*0170*/  LOP3.LUT R13, R13, R0, RZ, 0x3c, !PT ;  /* 0x000000000d0d7212 */ /* 0x000fcc00078e3cff */
[----:B------:R-:W0:Y:S02]  /*0180*/  FLO.U32 R13, R13 ;  /* 0x0000000d000d7300 */ /* 0x000e2400000e0000 */
[----:B0-----:R-:W-:Y:S01]  /*0190*/  IADD3 R6, PT, PT, -R13, 0x3f, RZ ;  /* 0x0000003f0d067810 */ /* 0x001fe20007ffe1ff */
[----:B------:R-:W-:Y:S06]  /*01a0*/  BRA `(.L_x_248) ;  /* 0x00000000000c7947 */ /* 0x000fec0003800000 */
.L_x_249:
[----:B------:R-:W-:-:S06]  /*01b0*/  LOP3.LUT R9, R9, R6, RZ, 0x3c, !PT ;  /* 0x0000000609097212 */ /* 0x000fcc00078e3cff */
[----:B------:R-:W0:Y:S02]  /*01c0*/  FLO.U32 R9, R9 ;  /* 0x0000000900097300 */ /* 0x000e2400000e0000 */
[----:B0-----:R-:W-:-:S07]  /*01d0*/  IADD3 R6, PT, PT, -R9, 0x1f, RZ ;  /* 0x0000001f09067810 */ /* 0x001fce0007ffe1ff */
.L_x_248:
[----:B------:R-:W-:Y:S05]  /*01e0*/  BSYNC.RECONVERGENT B0 ;  /* 0x0000000000007941 */ /* 0x000fea0003800200 */
.L_x_247:
[C---:B------:R-:W-:Y:S01]  /*01f0*/  ISETP.GT.AND P0, PT, R0.reuse, R11, PT ;  /* 0x0000000b0000720c */ /* 0x040fe20003f04270 */
[----:B------:R-:W-:Y:S01]  /*0200*/  BSSY.RECONVERGENT B0, `(.L_x_250) ;  /* 0x0000012000007945 */ /* 0x000fe20003800200 */
[----:B------:R-:W-:Y:S02]  /*0210*/  IMAD.MOV.U32 R9, RZ, RZ, -0x1 ;  /* 0xffffffffff097424 */ /* 0x000fe400078e00ff */
[----:B------:R-:W-:-:S13]  /*0220*/  ISETP.LT.OR P0, PT, R0, 0x1, P0 ;  /* 0x000000010000780c */ /* 0x000fda0000701670 */
[----:B------:R-:W-:Y:S05]  /*0230*/  @P0 BRA `(.L_x_251) ;  /* 0x0000000000380947 */ /* 0x000fea0003800000 */
[C---:B------:R-:W-:Y:S02]  /*0240*/  VIADD R15, R0.reuse, 0xffffffff ;  /* 0xffffffff000f7836 */ /* 0x040fe40000000000 */
[----:B------:R-:W-:-:S04]  /*0250*/  IMAD.WIDE.U32 R8, R0, 0x4, R4 ;  /* 0x0000000400087825 */ /* 0x000fc800078e0004 */
[----:B------:R-:W-:Y:S02]  /*0260*/  IMAD.WIDE.U32 R12, R15, 0x4, R4 ;  /* 0x000000040f0c7825 */ /* 0x000fe400078e0004 */
[----:B------:R-:W2:Y:S04]  /*0270*/  LDG.E R8, desc[UR4][R8.64] ;  /* 0x0000000408087981 */ /* 0x000ea8000c1e1900 */
[----:B------:R-:W2:Y:S02]  /*0280*/  LDG.E R13, desc[UR4][R12.64] ;  /* 0x000000040c0d7981 */ /* 0x000ea4000c1e1900 */
[----:B--2---:R-:W-:-:S13]  /*0290*/  ISETP.NE.AND P0, PT, R8, R13, PT ;  /* 0x0000000d0800720c */ /* 0x004fda0003f05270 */
[----:B------:R-:W-:Y:S05]  /*02a0*/  @P0 BRA `(.L_x_252) ;  /* 0x0000000000100947 */ /* 0x000fea0003800000 */
[----:B------:R-:W-:-:S06]  /*02b0*/  LOP3.LUT R15, R15, R0, RZ, 0x3c, !PT ;  /* 0x000000000f0f7212 */ /* 0x000fcc00078e3cff */
[----:B------:R-:W0:Y:S02]  /*02c0*/  FLO.U32 R15, R15 ;  /* 0x0000000f000f7300 */ /* 0x000e2400000e0000 */
[----:B0-----:R-:W-:Y:S01]  /*02d0*/  IADD3 R9, PT, PT, -R15, 0x3f, RZ ;  /* 0x0000003f0f097810 */ /* 0x001fe20007ffe1ff */
[----:B------:R-:W-:Y:S06]  /*02e0*/  BRA `(.L_x_251) ;  /* 0x00000000000c7947 */ /* 0x000fec0003800000 */
.L_x_252:
[----:B------:R-:W-:-:S06]  /*02f0*/  LOP3.LUT R8, R13, R8, RZ, 0x3c, !PT ;  /* 0x000000080d087212 */ /* 0x000fcc00078e3cff */
[----:B------:R-:W0:Y:S02]  /*0300*/  FLO.U32 R8, R8 ;  /* 0x0000000800087300 */ /* 0x000e2400000e0000 */
[----:B0-----:R-:W-:-:S07]  /*0310*/  IADD3 R9, PT, PT, -R8, 0x1f, RZ ;  /* 0x0000001f08097810 */ /* 0x001fce0007ffe1ff */
.L_x_251:
[----:B------:R-:W-:Y:S05]  /*0320*/  BSYNC.RECONVERGENT B0 ;  /* 0x0000000000007941 */ /* 0x000fea0003800200 */
.L_x_250:
[----:B------:R-:W-:Y:S01]  /*0330*/  IMAD.IADD R6, R6, 0x1, -R9 ;  /* 0x0000000106067824 */ /* 0x000fe200078e0a09 */
[----:B------:R-:W-:Y:S01]  /*0340*/  BSSY.RECONVERGENT B0, `(.L_x_253) ;  /* 0x0000018000007945 */ /* 0x000fe20003800200 */
[----:B------:R-:W-:-:S03]  /*0350*/  IMAD.MOV.U32 R8, RZ, RZ, -0x1 ;  /* 0xffffffffff087424 */ /* 0x000fc600078e00ff */
[----:B------:R-:W-:Y:S02]  /*0360*/  ISETP.NE.AND P0, PT, R6, RZ, PT ;  /* 0x000000ff0600720c */ /* 0x000fe40003f05270 */
[----:B------:R-:W-:Y:S02]  /*0370*/  SHF.R.S32.HI R9, RZ, 0x1f, R6 ;  /* 0x0000001fff097819 */ /* 0x000fe40000011406 */
[----:B------:R-:W-:-:S04]  /*0380*/  SEL R6, RZ, 0x1, !P0 ;  /* 0x00000001ff067807 */ /* 0x000fc80004000000 */
[----:B------:R-:W-:-:S05]  /*0390*/  LOP3.LUT R9, R9, R6, RZ, 0xfc, !PT ;  /* 0x0000000609097212 */ /* 0x000fca00078efcff */
[----:B------:R-:W-:-:S05]  /*03a0*/  IMAD.IADD R13, R0, 0x1, -R9 ;  /* 0x00000001000d7824 */ /* 0x000fca00078e0a09 */
[----:B------:R-:W-:-:S04]  /*03b0*/  ISETP.GE.AND P0, PT, R13, R11, PT ;  /* 0x0000000b0d00720c */ /* 0x000fc80003f06270 */
[----:B------:R-:W-:-:S13]  /*03c0*/  ISETP.LT.OR P0, PT, R13, RZ, P0 ;  /* 0x000000ff0d00720c */ /* 0x000fda0000701670 */
[----:B------:R-:W-:Y:S05]  /*03d0*/  @P0 BRA `(.L_x_254) ;  /* 0x0000000000380947 */ /* 0x000fea0003800000 */
[----:B------:R-:W-:Y:S01]  /*03e0*/  IMAD.WIDE.U32 R4, R13, 0x4, R4 ;  /* 0x000000040d047825 */ /* 0x000fe200078e0004 */
[----:B------:R-:W2:Y:S05]  /*03f0*/  LDG.E R11, desc[UR4][R2.64] ;  /* 0x00000004020b7981 */ /* 0x000eaa000c1e1900 */
[----:B------:R-:W2:Y:S02]  /*0400*/  LDG.E R4, desc[UR4][R4.64] ;  /* 0x0000000404047981 */ /* 0x000ea4000c1e1900 */
[----:B--2---:R-:W-:-:S13]  /*0410*/  ISETP.NE.AND P0, PT, R11, R4, PT ;  /* 0x000000040b00720c */ /* 0x004fda0003f05270 */
[----:B------:R-:W-:Y:S05]  /*0420*/  @P0 BRA `(.L_x_255) ;  /* 0x0000000000180947 */ /* 0x000fea0003800000 */
[----:B------:R-:W-:Y:S02]  /*0430*/  LOP3.LUT R4, R13, R0, RZ, 0x3c, !PT ;  /* 0x000000000d047212 */ /* 0x000fe400078e3cff */
[----:B------:R-:W-:-:S04]  /*0440*/  ISETP.NE.AND P0, PT, R9, RZ, PT ;  /* 0x000000ff0900720c */ /* 0x000fc80003f05270 */
[----:B------:R-:W0:Y:S02]  /*0450*/  FLO.U32 R4, R4 ;  /* 0x0000000400047300 */ /* 0x000e2400000e0000 */
[----:B0-----:R-:W-:-:S04]  /*0460*/  IADD3 R8, PT, PT, -R4, 0x3f, RZ ;  /* 0x0000003f04087810 */ /* 0x001fc80007ffe1ff */
[----:B------:R-:W-:Y:S01]  /*0470*/  SEL R8, R8, 0x40, P0 ;  /* 0x0000004008087807 */ /* 0x000fe20000000000 */
[----:B------:R-:W-:Y:S06]  /*0480*/  BRA `(.L_x_254) ;  /* 0x00000000000c7947 */ /* 0x000fec0003800000 */
.L_x_255:
[----:B------:R-:W-:-:S06]  /*0490*/  LOP3.LUT R4, R4, R11, RZ, 0x3c, !PT ;  /* 0x0000000b04047212 */ /* 0x000fcc00078e3cff */
[----:B------:R-:W0:Y:S02]  /*04a0*/  FLO.U32 R4, R4 ;  /* 0x0000000400047300 */ /* 0x000e2400000e0000 */
[----:B0-----:R-:W-:-:S07]  /*04b0*/  IADD3 R8, PT, PT, -R4, 0x1f, RZ ;  /* 0x0000001f04087810 */ /* 0x001fce0007ffe1ff */
.L_x_254:
[----:B------:R-:W-:Y:S05]  /*04c0*/  BSYNC.RECONVERGENT B0 ;  /* 0x0000000000007941 */ /* 0x000fea0003800200 */
.L_x_253:
[----:B------:R-:W0:Y:S01]  /*04d0*/  LDC.64 R4, c[0x0][0x380] ;  /* 0x0000e000ff047b82 */ /* 0x000e220000000a00 */
[----:B------:R-:W-:Y:S01]  /*04e0*/  BSSY.RECONVERGENT B0, `(.L_x_256) ;  /* 0x000001c000007945 */ /* 0x000fe20003800200 */
[----:B------:R-:W-:Y:S01]  /*04f0*/  IMAD.MOV.U32 R6, RZ, RZ, 0x80 ;  /* 0x00000080ff067424 */ /* 0x000fe200078e00ff */
[----:B------:R-:W1:Y:S06]  /*0500*/  LDCU UR6, c[0x0][0x398] ;  /* 0x00007300ff0677ac */ /* 0x000e6c0008000800 */
.L_x_260:
[----:B------:R-:W-:Y:S01]  /*0510*/  IMAD R15, R9, R6, R0 ;  /* 0x00000006090f7224 */ /* 0x000fe200078e0200 */
[----:B------:R-:W-:Y:S01]  /*0520*/  BSSY.RECONVERGENT B1, `(.L_x_257) ;  /* 0x0000014000017945 */ /* 0x000fe20003800200 */
[----:B------:R-:W-:Y:S02]  /*0530*/  IMAD.MOV.U32 R10, RZ, RZ, R6 ;  /* 0x000000ffff0a7224 */ /* 0x000fe400078e0006 */
[----:B------:R-:W-:Y:S01]  /*0540*/  IMAD.MOV.U32 R11, RZ, RZ, -0x1 ;  /* 0xffffffffff0b7424 */ /* 0x000fe200078e00ff */
[----:B-1----:R-:W-:-:S04]  /*0550*/  ISETP.GE.AND P0, PT, R15, UR6, PT ;  /* 0x000000060f007c0c */ /* 0x002fc8000bf06270 */
[----:B------:R-:W-:-:S13]  /*0560*/  ISETP.LT.OR P0, PT, R15, RZ, P0 ;  /* 0x000000ff0f00720c */ /* 0x000fda0000701670 */
[----:B------:R-:W-:Y:S05]  /*0570*/  @P0 BRA `(.L_x_258) ;  /* 0x0000000000380947 */ /* 0x000fea0003800000 */
[----:B0-----:R-:W-:Y:S01]  /*0580*/  IMAD.WIDE.U32 R12, R15, 0x4, R4 ;  /* 0x000000040f0c7825 */ /* 0x001fe200078e0004 */
        /* <DEDUP_REMOVED lines=10> */
.L_x_259:
[----:B------:R-:W-:-:S06]  /*0630*/  LOP3.LUT R6, R13, R6, RZ, 0x3c, !PT ;  /* 0x000000060d067212 */ /* 0x000fcc00078e3cff */
[----:B------:R-:W0:Y:S02]  /*0640*/  FLO.U32 R6, R6 ;  /* 0x0000000600067300 */ /* 0x000e2400000e0000 */
[----:B0-----:R-:W-:-:S07]  /*0650*/  IADD3 R11, PT, PT, -R6, 0x1f, RZ ;  /* 0x0000001f060b7810 */ /* 0x001fce0007ffe1ff */
.L_x_258:
[----:B------:R-:W-:Y:S05]  /*0660*/  BSYNC.RECONVERGENT B1 ;  /* 0x0000000000017941 */ /* 0x000fea0003800200 */
.L_x_257:
[----:B------:R-:W-:Y:S01]  /*0670*/  ISETP.GT.AND P0, PT, R11, R8, PT ;  /* 0x000000080b00720c */ /* 0x000fe20003f04270 */
[----:B------:R-:W-:-:S12]  /*0680*/  IMAD.SHL.U32 R6, R10, 0x4, RZ ;  /* 0x000000040a067824 */ /* 0x000fd800078e00ff */
[----:B------:R-:W-:Y:S05]  /*0690*/  @P0 BRA `(.L_x_260) ;  /* 0xfffffffc009c0947 */ /* 0x000fea000383ffff */
[----:B------:R-:W-:Y:S05]  /*06a0*/  BSYNC.RECONVERGENT B0 ;  /* 0x0000000000007941 */ /* 0x000fea0003800200 */
.L_x_256:
[----:B0-----:R-:W0:Y:S01]  /*06b0*/  LDC.64 R4, c[0x0][0x380] ;  /* 0x0000e000ff047b82 */ /* 0x001e220000000a00 */
[----:B------:R-:W-:Y:S01]  /*06c0*/  BSSY.RECONVERGENT B0, `(.L_x_261) ;  /* 0x0000022000007945 */ /* 0x000fe20003800200 */
[----:B------:R-:W-:Y:S01]  /*06d0*/  IMAD.MOV.U32 R11, RZ, RZ, RZ ;  /* 0x000000ffff0b7224 */ /* 0x000fe200078e00ff */
[----:B------:R-:W1:Y:S06]  /*06e0*/  LDCU UR6, c[0x0][0x398] ;  /* 0x00007300ff0677ac */ /* 0x000e6c0008000800 */
.L_x_265:
[--C-:B------:R-:W-:Y:S01]  /*06f0*/  IMAD.MOV.U32 R15, RZ, RZ, R10.reuse ;  /* 0x000000ffff0f7224 */ /* 0x100fe200078e000a */
[----:B------:R-:W-:Y:S01]  /*0700*/  SHF.R.U32.HI R10, RZ, 0x1, R10 ;  /* 0x00000001ff0a7819 */ /* 0x000fe2000001160a */
[----:B------:R-:W-:Y:S01]  /*0710*/  BSSY.RECONVERGENT B1, `(.L_x_262) ;  /* 0x0000017000017945 */ /* 0x000fe20003800200 */
[----:B------:R-:W-:-:S03]  /*0720*/  IMAD.MOV.U32 R13, RZ, RZ, -0x1 ;  /* 0xffffffffff0d7424 */ /* 0x000fc600078e00ff */
[----:B------:R-:W-:-:S04]  /*0730*/  IMAD.IADD R6, R10, 0x1, R11 ;  /* 0x000000010a067824 */ /* 0x000fc800078e020b */
[----:B------:R-:W-:Y:S02]  /*0740*/  IMAD R17, R9, R6, RZ ;  /* 0x0000000609117224 */ /* 0x000fe400078e02ff */
[----:B-1----:R-:W-:Y:S02]  /*0750*/  IMAD.U32 R6, RZ, RZ, UR6 ;  /* 0x00000006ff067e24 */ /* 0x002fe4000f8e00ff */
[----:B------:R-:W-:-:S05]  /*0760*/  IMAD.IADD R19, R0, 0x1, R17 ;  /* 0x0000000100137824 */ /* 0x000fca00078e0211 */
[----:B------:R-:W-:-:S04]  /*0770*/  ISETP.GE.AND P0, PT, R19, R6, PT ;  /* 0x000000061300720c */ /* 0x000fc80003f06270 */
        /* <DEDUP_REMOVED lines=13> */
.L_x_264:
[----:B------:R-:W-:-:S06]  /*0850*/  LOP3.LUT R14, R13, R14, RZ, 0x3c, !PT ;  /* 0x0000000e0d0e7212 */ /* 0x000fcc00078e3cff */
[----:B------:R-:W0:Y:S02]  /*0860*/  FLO.U32 R14, R14 ;  /* 0x0000000e000e7300 */ /* 0x000e2400000e0000 */
[----:B0-----:R-:W-:-:S07]  /*0870*/  IADD3 R13, PT, PT, -R14, 0x1f, RZ ;  /* 0x0000001f0e0d7810 */ /* 0x001fce0007ffe1ff */
.L_x_263:
[----:B------:R-:W-:Y:S05]  /*0880*/  BSYNC.RECONVERGENT B1 ;  /* 0x0000000000017941 */ /* 0x000fea0003800200 */
.L_x_262:
[----:B------:R-:W-:Y:S02]  /*0890*/  ISETP.GT.U32.AND P1, PT, R15, 0x3, PT ;  /* 0x000000030f00780c */ /* 0x000fe40003f24070 */
[----:B------:R-:W-:-:S04]  /*08a0*/  ISETP.GT.AND P0, PT, R13, R8, PT ;  /* 0x000000080d00720c */ /* 0x000fc80003f04270 */
[----:B------:R-:W-:-:S05]  /*08b0*/  SEL R12, R10, RZ, P0 ;  /* 0x000000ff0a0c7207 */ /* 0x000fca0000000000 */
[----:B------:R-:W-:Y:S02]  /*08c0*/  IMAD.IADD R11, R12, 0x1, R11 ;  /* 0x000000010c0b7824 */ /* 0x000fe400078e020b */
[----:B------:R-:W-:Y:S05]  /*08d0*/  @P1 BRA `(.L_x_265) ;  /* 0xfffffffc00841947 */ /* 0x000fea000383ffff */
[----:B------:R-:W-:Y:S05]  /*08e0*/  BSYNC.RECONVERGENT B0 ;  /* 0x0000000000007941 */ /* 0x000fea0003800200 */
.L_x_261:
[----:B------:R-:W-:Y:S01]  /*08f0*/  IMAD R15, R9, R11, RZ ;  /* 0x0000000b090f7224 */ /* 0x000fe200078e02ff */
[----:B------:R-:W-:Y:S01]  /*0900*/  BSSY.RECONVERGENT B0, `(.L_x_266) ;  /* 0x0000015000007945 */ /* 0x000fe20003800200 */
[----:B------:R-:W-:Y:S02]  /*0910*/  IMAD.MOV.U32 R12, RZ, RZ, -0x1 ;  /* 0xffffffffff0c7424 */ /* 0x000fe400078e00ff */
[----:B------:R-:W-:-:S05]  /*0920*/  IMAD.IADD R13, R0, 0x1, R15 ;  /* 0x00000001000d7824 */ /* 0x000fca00078e020f */
[----:B------:R-:W-:-:S04]  /*0930*/  ISETP.GE.AND P0, PT, R13, R6, PT ;  /* 0x000000060d00720c */ /* 0x000fc80003f06270 */
[----:B------:R-:W-:-:S13]  /*0940*/  ISETP.LT.OR P0, PT, R13, RZ, P0 ;  /* 0x000000ff0d00720c */ /* 0x000fda0000701670 */
[----:B------:R-:W-:Y:S05]  /*0950*/  @P0 BRA `(.L_x_267) ;  /* 0x00000000003c0947 */ /* 0x000fea0003800000 */
[----:B0-----:R-:W0:Y:S01]  /*0960*/  LDC.64 R4, c[0x0][0x380] ;  /* 0x0000e000ff047b82 */ /* 0x001e220000000a00 */
[----:B------:R-:W2:Y:S01]  /*0970*/  LDG.E R17, desc[UR4][R2.64] ;  /* 0x0000000402117981 */ /* 0x000ea2000c1e1900 */
[----:B0-----:R-:W-:-:S06]  /*0980*/  IMAD.WIDE.U32 R4, R13, 0x4, R4 ;  /* 0x000000040d047825 */ /* 0x001fcc00078e0004 */
        /* <DEDUP_REMOVED lines=9> */
.L_x_268:
[----:B------:R-:W-:-:S06]  /*0a20*/  LOP3.LUT R4, R4, R17, RZ, 0x3c, !PT ;  /* 0x0000001104047212 */ /* 0x000fcc00078e3cff */
[----:B------:R-:W0:Y:S02]  /*0a30*/  FLO.U32 R4, R4 ;  /* 0x0000000400047300 */ /* 0x000e2400000e0000 */
[----:B0-----:R-:W-:-:S07]  /*0a40*/  IADD3 R12, PT, PT, -R4, 0x1f, RZ ;  /* 0x0000001f040c7810 */ /* 0x001fce0007ffe1ff */
.L_x_267:
[----:B------:R-:W-:Y:S05]  /*0a50*/  BSYNC.RECONVERGENT B0 ;  /* 0x0000000000007941 */ /* 0x000fea0003800200 */
.L_x_266:
[----:B------:R-:W-:Y:S01]  /*0a60*/  ISETP.NE.AND P0, PT, R11, RZ, PT ;  /* 0x000000ff0b00720c */ /* 0x000fe20003f05270 */
[----:B------:R-:W-:Y:S01]  /*0a70*/  BSSY.RECONVERGENT B0, `(.L_x_269) ;  /* 0x0000042000007945 */ /* 0x000fe20003800200 */
[----:B------:R-:W-:-:S11]  /*0a80*/  IMAD.MOV.U32 R8, RZ, RZ, RZ ;  /* 0x000000ffff087224 */ /* 0x000fd600078e00ff */
[----:B------:R-:W-:Y:S05]  /*0a90*/  @!P0 BRA `(.L_x_270) ;  /* 0x0000000000fc8947 */ /* 0x000fea0003800000 */
[----:B------:R-:W1:Y:S01]  /*0aa0*/  LDC R6, c[0x0][0x398] ;  /* 0x0000e600ff067b82 */ /* 0x000e620000000800 */
[C---:B------:R-:W-:Y:S02]  /*0ab0*/  VIADD R15, R11.reuse, 0x1 ;  /* 0x000000010b0f7836 */ /* 0x040fe40000000000 */
[----:B------:R-:W-:Y:S02]  /*0ac0*/  VIADD R14, R11, 0xffffffff ;  /* 0xffffffff0b0e7836 */ /* 0x000fe40000000000 */
[----:B------:R-:W-:Y:S01]  /*0ad0*/  IMAD.MOV.U32 R8, RZ, RZ, RZ ;  /* 0x000000ffff087224 */ /* 0x000fe200078e00ff */
[----:B------:R-:W-:Y:S01]  /*0ae0*/  SHF.R.U32.HI R15, RZ, 0x1, R15 ;  /* 0x00000001ff0f7819 */ /* 0x000fe2000001160f */
[----:B------:R-:W-:Y:S01]  /*0af0*/  IMAD.MOV.U32 R19, RZ, RZ, 0x2 ;  /* 0x00000002ff137424 */ /* 0x000fe200078e00ff */
[----:B0-----:R-:W0:Y:S06]  /*0b00*/  LDC.64 R4, c[0x0][0x380] ;  /* 0x0000e000ff047b82 */ /* 0x001e2c0000000a00 */
.L_x_274:
[----:B------:R-:W-:Y:S01]  /*0b10*/  IMAD.IADD R10, R15, 0x1, R8 ;  /* 0x000000010f0a7824 */ /* 0x000fe200078e0208 */
[----:B------:R-:W-:Y:S01]  /*0b20*/  BSSY.RECONVERGENT B1, `(.L_x_271) ;  /* 0x0000014000017945 */ /* 0x000fe20003800200 */
[----:B------:R-:W-:Y:S02]  /*0b30*/  IMAD.MOV.U32 R17, RZ, RZ, -0x1 ;  /* 0xffffffffff117424 */ /* 0x000fe400078e00ff */
[----:B------:R-:W-:-:S05]  /*0b40*/  IMAD R21, R9, R10, R0 ;  /* 0x0000000a09157224 */ /* 0x000fca00078e0200 */
[----:B-1----:R-:W-:-:S04]  /*0b50*/  ISETP.GE.AND P0, PT, R21, R6, PT ;  /* 0x000000061500720c */ /* 0x002fc80003f06270 */
        /* <DEDUP_REMOVED lines=13> */
.L_x_273:
[----:B------:R-:W-:-:S06]  /*0c30*/  LOP3.LUT R16, R11, R16, RZ, 0x3c, !PT ;  /* 0x000000100b107212 */ /* 0x000fcc00078e3cff */
[----:B------:R-:W0:Y:S02]  /*0c40*/  FLO.U32 R16, R16 ;  /* 0x0000001000107300 */ /* 0x000e2400000e0000 */
[----:B0-----:R-:W-:-:S07]  /*0c50*/  IADD3 R17, PT, PT, -R16, 0x1f, RZ ;  /* 0x0000001f10117810 */ /* 0x001fce0007ffe1ff */
.L_x_272:
[----:B------:R-:W-:Y:S05]  /*0c60*/  BSYNC.RECONVERGENT B1 ;  /* 0x0000000000017941 */ /* 0x000fea0003800200 */
.L_x_271:
[----:B------:R-:W-:-:S04]  /*0c70*/  IMAD.SHL.U32 R19, R19, 0x2, RZ ;  /* 0x0000000213137824 */ /* 0x000fc800078e00ff */
[----:B------:R-:W-:Y:S01]  /*0c80*/  IMAD.IADD R18, R14, 0x1, R19 ;  /* 0x000000010e127824 */ /* 0x000fe200078e0213 */
[-C--:B------:R-:W-:Y:S02]  /*0c90*/  IABS R16, R19.reuse ;  /* 0x0000001300107213 */ /* 0x080fe40000000000 */
[----:B------:R-:W-:Y:S02]  /*0ca0*/  IABS R22, R19 ;  /* 0x0000001300167213 */ /* 0x000fe40000000000 */
[----:B------:R-:W1:Y:S03]  /*0cb0*/  I2F.RP R20, R16 ;  /* 0x0000001000147306 */ /* 0x000e660000209400 */
[----:B------:R-:W-:-:S05]  /*0cc0*/  IMAD.MOV R22, RZ, RZ, -R22 ;  /* 0x000000ffff167224 */ /* 0x000fca00078e0a16 */
[----:B-1----:R-:W1:Y:S02]  /*0cd0*/  MUFU.RCP R20, R20 ;  /* 0x0000001400147308 */ /* 0x002e640000001000 */
[----:B-1----:R-:W-:Y:S01]  /*0ce0*/  VIADD R10, R20, 0xffffffe ;  /* 0x0ffffffe140a7836 */ /* 0x002fe20000000000 */
[----:B------:R-:W-:Y:S02]  /*0cf0*/  IABS R20, R18 ;  /* 0x0000001200147213 */ /* 0x000fe40000000000 */
[----:B------:R-:W-:-:S03]  /*0d00*/  LOP3.LUT R18, R18, R19, RZ, 0x3c, !PT ;  /* 0x0000001312127212 */ /* 0x000fc600078e3cff */
[----:B------:R1:W2:Y:S01]  /*0d10*/  F2I.FTZ.U32.TRUNC.NTZ R11, R10 ;  /* 0x0000000a000b7305 */ /* 0x0002a2000021f000 */
[----:B------:R-:W-:Y:S01]  /*0d20*/  ISETP.GE.AND P1, PT, R18, RZ, PT ;  /* 0x000000ff1200720c */ /* 0x000fe20003f26270 */
[----:B-1----:R-:W-:Y:S02]  /*0d30*/  IMAD.MOV.U32 R10, RZ, RZ, RZ ;  /* 0x000000ffff0a7224 */ /* 0x002fe400078e00ff */
[----:B--2---:R-:W-:-:S04]  /*0d40*/  IMAD.MOV R21, RZ, RZ, -R11 ;  /* 0x000000ffff157224 */ /* 0x004fc800078e0a0b */
[----:B------:R-:W-:-:S04]  /*0d50*/  IMAD R21, R21, R16, RZ ;  /* 0x0000001015157224 */ /* 0x000fc800078e02ff */
[----:B------:R-:W-:-:S04]  /*0d60*/  IMAD.HI.U32 R11, R11, R21, R10 ;  /* 0x000000150b0b7227 */ /* 0x000fc800078e000a */
[----:B------:R-:W-:Y:S02]  /*0d70*/  IMAD.MOV.U32 R21, RZ, RZ, R22 ;  /* 0x000000ffff157224 */ /* 0x000fe400078e0016 */
[----:B------:R-:W-:-:S04]  /*0d80*/  IMAD.HI.U32 R11, R11, R20, RZ ;  /* 0x000000140b0b7227 */ /* 0x000fc800078e00ff */
[----:B------:R-:W-:-:S05]  /*0d90*/  IMAD R21, R11, R21, R20 ;  /* 0x000000150b157224 */ /* 0x000fca00078e0214 */
[----:B------:R-:W-:-:S13]  /*0da0*/  ISETP.GT.U32.AND P2, PT, R16, R21, PT ;  /* 0x000000151000720c */ /* 0x000fda0003f44070 */
[----:B------:R-:W-:Y:S02]  /*0db0*/  @!P2 IMAD.IADD R21, R21, 0x1, -R16 ;  /* 0x000000011515a824 */ /* 0x000fe400078e0a10 */
[----:B------:R-:W-:Y:S01]  /*0dc0*/  @!P2 VIADD R11, R11, 0x1 ;  /* 0x000000010b0ba836 */ /* 0x000fe20000000000 */
[----:B------:R-:W-:Y:S02]  /*0dd0*/  ISETP.NE.AND P2, PT, R19, RZ, PT ;  /* 0x000000ff1300720c */ /* 0x000fe40003f45270 */
[----:B------:R-:W-:-:S13]  /*0de0*/  ISETP.GE.U32.AND P0, PT, R21, R16, PT ;  /* 0x000000101500720c */ /* 0x000fda0003f06070 */
[----:B------:R-:W-:Y:S01]  /*0df0*/  @P0 VIADD R11, R11, 0x1 ;  /* 0x000000010b0b0836 */ /* 0x000fe20000000000 */
[----:B------:R-:W-:-:S03]  /*0e00*/  ISETP.GT.AND P0, PT, R17, R12, PT ;  /* 0x0000000c1100720c */ /* 0x000fc60003f04270 */
[----:B------:R-:W-:Y:S01]  /*0e10*/  IMAD.MOV.U32 R10, RZ, RZ, R11 ;  /* 0x000000ffff0a7224 */ /* 0x000fe200078e000b */
[----:B------:R-:W-:-:S03]  /*0e20*/  SEL R11, R15, RZ, P0 ;  /* 0x000000ff0f0b7207 */ /* 0x000fc60000000000 */
[----:B------:R-:W-:Y:S01]  /*0e30*/  @!P1 IMAD.MOV R10, RZ, RZ, -R10 ;  /* 0x000000ffff0a9224 */ /* 0x000fe200078e0a0a */
[----:B------:R-:W-:Y:S01]  /*0e40*/  @!P2 LOP3.LUT R10, RZ, R19, RZ, 0x33, !PT ;  /* 0x00000013ff0aa212 */ /* 0x000fe200078e33ff */
[----:B------:R-:W-:-:S03]  /*0e50*/  IMAD.IADD R8, R11, 0x1, R8 ;  /* 0x000000010b087824 */ /* 0x000fc600078e0208 */
[----:B------:R-:W-:Y:S01]  /*0e60*/  ISETP.GT.AND P1, PT, R10, RZ, PT ;  /* 0x000000ff0a00720c */ /* 0x000fe20003f24270 */
[----:B------:R-:W-:-:S12]  /*0e70*/  IMAD.MOV.U32 R15, RZ, RZ, R10 ;  /* 0x000000ffff0f7224 */ /* 0x000fd800078e000a */
[----:B------:R-:W-:Y:S05]  /*0e80*/  @P1 BRA `(.L_x_274) ;  /* 0xfffffffc00201947 */ /* 0x000fea000383ffff */
.L_x_270:
[----:B------:R-:W-:Y:S05]  /*0e90*/  BSYNC.RECONVERGENT B0 ;  /* 0x0000000000007941 */ /* 0x000fea0003800200 */
.L_x_269:
[----:B------:R-:W-:Y:S01]  /*0ea0*/  VIMNMX R3, PT, PT, RZ, R9, PT ;  /* 0x00000009ff037248 */ /* 0x000fe20003fe0100 */
[----:B0-----:R-:W0:Y:S04]  /*0eb0*/  LDC.64 R4, c[0x0][0x388] ;  /* 0x0000e200ff047b82 */ /* 0x001e280000000a00 */
[----:B------:R-:W-:-:S04]  /*0ec0*/  IMAD.IADD R10, R0, 0x1, R3 ;  /* 0x00000001000a7824 */ /* 0x000fc800078e0203 */
[----:B------:R-:W1:Y:S01]  /*0ed0*/  LDC.64 R2, c[0x0][0x390] ;  /* 0x0000e400ff027b82 */ /* 0x000e620000000a00 */
[----:B------:R-:W-:Y:S01]  /*0ee0*/  IMAD R10, R9, R8, R10 ;  /* 0x00000008090a7224 */ /* 0x000fe200078e020a */
[CC--:B------:R-:W-:Y:S02]  /*0ef0*/  VIMNMX R9, PT, PT, R0.reuse, R13.reuse, PT ;  /* 0x0000000d00097248 */ /* 0x0c0fe40003fe0100 */
[----:B------:R-:W-:Y:S01]  /*0f00*/  VIMNMX R13, PT, PT, R0, R13, !PT ;  /* 0x0000000d000d7248 */ /* 0x000fe20007fe0100 */
[----:B------:R-:W-:Y:S01]  /*0f10*/  VIADD R8, R10, 0x1 ;  /* 0x000000010a087836 */ /* 0x000fe20000000000 */
[----:B------:R-:W-:-:S04]  /*0f20*/  ISETP.NE.AND P0, PT, R9, R10, PT ;  /* 0x0000000a0900720c */ /* 0x000fc80003f05270 */
[----:B------:R-:W-:Y:S02]  /*0f30*/  ISETP.NE.AND P1, PT, R13, R8, PT ;  /* 0x000000080d00720c */ /* 0x000fe40003f25270 */
[----:B------:R-:W-:Y:S02]  /*0f40*/  SEL R7, R7, RZ, !P0 ;  /* 0x000000ff07077207 */ /* 0x000fe40004000000 */
[----:B------:R-:W-:Y:S01]  /*0f50*/  SEL R11, R6, 0x1, !P1 ;  /* 0x00000001060b7807 */ /* 0x000fe20004800000 */
[----:B0-----:R-:W-:-:S04]  /*0f60*/  IMAD.WIDE R4, R0, 0x24, R4 ;  /* 0x0000002400047825 */ /* 0x001fc800078e0204 */
[C---:B------:R-:W-:Y:S01]  /*0f70*/  IMAD.IADD R9, R10.reuse, 0x1, R7 ;  /* 0x000000010a097824 */ /* 0x040fe200078e0207 */
[----:B------:R-:W-:Y:S01]  /*0f80*/  STG.E desc[UR4][R4.64+0x20], RZ ;  /* 0x000020ff04007986 */ /* 0x000fe2000c101904 */
[----:B------:R-:W-:Y:S02]  /*0f90*/  IMAD.IADD R11, R10, 0x1, R11 ;  /* 0x000000010a0b7824 */ /* 0x000fe400078e020b */
[--C-:B-1----:R-:W-:Y:S01]  /*0fa0*/  IMAD.WIDE.U32 R6, R9, 0x4, R2.reuse ;  /* 0x0000000409067825 */ /* 0x102fe200078e0002 */
[----:B------:R-:W-:Y:S03]  /*0fb0*/  STG.E desc[UR4][R4.64+0x1c], RZ ;  /* 0x00001cff04007986 */ /* 0x000fe6000c101904 */
[----:B------:R-:W-:Y:S01]  /*0fc0*/  IMAD.WIDE.U32 R2, R11, 0x4, R2 ;  /* 0x000000040b027825 */ /* 0x000fe200078e0002 */
[----:B------:R-:W-:Y:S04]  /*0fd0*/  STG.E desc[UR4][R4.64+0x18], R9 ;  /* 0x0000180904007986 */ /* 0x000fe8000c101904 */
[----:B------:R-:W-:Y:S04]  /*0fe0*/  STG.E desc[UR4][R6.64], R0 ;  /* 0x0000000006007986 */ /* 0x000fe8000c101904 */
[----:B------:R-:W-:Y:S01]  /*0ff0*/  STG.E desc[UR4][R2.64], R0 ;  /* 0x0000000002007986 */ /* 0x000fe2000c101904 */
[----:B------:R-:W-:Y:S05]  /*1000*/  EXIT ;  /* 0x000000000000794d */ /* 0x000fea0003800000 */
.L_x_275:
        /* <DEDUP_REMOVED lines=15> */
.L_x_307:


//--------------------- .text._Z18computeMortonCodesPK4Vec34AABBPji --------------------------
	.section	.text._Z18computeMortonCodesPK4Vec34AABBPji,"ax",@progbits
	.align	128
        .global         _Z18computeMortonCodesPK4Vec34AABBPji
        .type           _Z18computeMortonCodesPK4Vec34AABBPji,@function
        .size           _Z18computeMortonCodesPK4Vec34AABBPji,(.L_x_296 - _Z18computeMortonCodesPK4Vec34AABBPji)
        .other          _Z18computeMortonCodesPK4Vec34AABBPji,@"STO_CUDA_ENTRY STV_DEFAULT"
_Z18computeMortonCodesPK4Vec34AABBPji:
.text._Z18computeMortonCodesPK4Vec34AABBPji:
        /* <DEDUP_REMOVED lines=9> */
[----:B------:R-:W1:Y:S01]  /*0090*/  LDCU.64 UR4, c[0x0][0x358] ;  /* 0x00006b00ff0477ac */ /* 0x000e620008000a00 */
[----:B------:R-:W2:Y:S06]  /*00a0*/  LDCU.64 UR8, c[0x0][0x390] ;  /* 0x00007200ff0877ac */ /* 0x000eac0008000a00 */
[----:B------:R-:W2:Y:S01]  /*00b0*/  LDC.64 R10, c[0x0][0x388] ;  /* 0x0000e200ff0a7b82 */ /* 0x000ea20000000a00 */
[----:B------:R-:W3:Y:S01]  /*00c0*/  LDCU UR6, c[0x0][0x398] ;  /* 0x00007300ff0677ac */ /* 0x000ee20008000800 */
[----:B0-----:R-:W-:-:S05]  /*00d0*/  IMAD.WIDE R6, R5, 0xc, R6 ;  /* 0x0000000c05067825 */ /* 0x001fca00078e0206 */
[----:B-1----:R-:W4:Y:S04]  /*00e0*/  LDG.E R3, desc[UR4][R6.64] ;  /* 0x0000000406037981 */ /* 0x002f28000c1e1900 */
[----:B------:R-:W5:Y:S04]  /*00f0*/  LDG.E R0, desc[UR4][R6.64+0x8] ;  /* 0x0000080406007981 */ /* 0x000f68000c1e1900 */
[----:B------:R0:W3:Y:S01]  /*0100*/  LDG.E R2, desc[UR4][R6.64+0x4] ;  /* 0x0000040406027981 */ /* 0x0000e2000c1e1900 */
[----:B--2---:R-:W-:-:S04]  /*0110*/  FADD R4, -R10, UR9 ;  /* 0x000000090a047e21 */ /* 0x004fc80008000100 */
[----:B------:R-:W1:Y:S02]  /*0120*/  MUFU.RCP R9, R4 ;  /* 0x0000000400097308 */ /* 0x000e640000001000 */
[----:B-1----:R-:W-:-:S04]  /*0130*/  FFMA R8, -R4, R9, 1 ;  /* 0x3f80000004087423 */ /* 0x002fc80000000109 */
[----:B------:R-:W-:Y:S01]  /*0140*/  FFMA R8, R9, R8, R9 ;  /* 0x0000000809087223 */ /* 0x000fe20000000009 */
[----:B------:R-:W-:Y:S01]  /*0150*/  FSETP.LT.AND P2, PT, R10, UR9, PT ;  /* 0x000000090a007c0b */ /* 0x000fe2000bf41000 */
[----:B------:R-:W-:Y:S01]  /*0160*/  BSSY.RECONVERGENT B0, `(.L_x_276) ;  /* 0x000000d000007945 */ /* 0x000fe20003800200 */
[----:B----4-:R-:W-:-:S04]  /*0170*/  FADD R3, R3, -R10 ;  /* 0x8000000a03037221 */ /* 0x010fc80000000000 */
[----:B------:R-:W1:Y:S01]  /*0180*/  FCHK P0, R3, R4 ;  /* 0x0000000403007302 */ /* 0x000e620000000000 */
[----:B------:R-:W-:-:S04]  /*0190*/  FFMA R9, R3, R8, RZ ;  /* 0x0000000803097223 */ /* 0x000fc800000000ff */
[----:B0-----:R-:W-:Y:S01]  /*01a0*/  FFMA R6, -R4, R9, R3 ;  /* 0x0000000904067223 */ /* 0x001fe20000000103 */
[----:B-----5:R-:W-:-:S03]  /*01b0*/  FADD R0, R0, -UR8 ;  /* 0x8000000800007e21 */ /* 0x020fc60008000000 */
[----:B------:R-:W-:Y:S01]  /*01c0*/  FFMA R6, R8, R6, R9 ;  /* 0x0000000608067223 */ /* 0x000fe20000000009 */
[----:B---3--:R-:W-:Y:S01]  /*01d0*/  FADD R9, -R11, UR6 ;  /* 0x000000060b097e21 */ /* 0x008fe20008000100 */
[----:B------:R-:W-:Y:S01]  /*01e0*/  FADD R2, R2, -R11 ;  /* 0x8000000b02027221 */ /* 0x000fe20000000000 */
[----:B-1----:R-:W-:Y:S06]  /*01f0*/  @!P0 BRA `(.L_x_277) ;  /* 0x00000000000c8947 */ /* 0x002fec0003800000 */
[----:B------:R-:W-:-:S07]  /*0200*/  MOV R8, 0x220 ;  /* 0x0000022000087802 */ /* 0x000fce0000000f00 */
[----:B------:R-:W-:Y:S05]  /*0210*/  CALL.REL.NOINC `($__internal_1_$__cuda_sm3x_div_rn_noftz_f32_slowpath) ;  /* 0x0000000400707944 */ /* 0x000fea0003c00000 */
[----:B------:R-:W-:-:S07]  /*0220*/  IMAD.MOV.U32 R6, RZ, RZ, R3 ;  /* 0x000000ffff067224 */ /* 0x000fce00078e0003 */
.L_x_277:
[----:B------:R-:W-:Y:S05]  /*0230*/  BSYNC.RECONVERGENT B0 ;  /* 0x0000000000007941 */ /* 0x000fea0003800200 */
.L_x_276:
[----:B------:R-:W0:Y:S01]  /*0240*/  MUFU.RCP R4, R9 ;  /* 0x0000000900047308 */ /* 0x000e220000001000 */
[----:B------:R-:W1:Y:S01]  /*0250*/  LDC R7, c[0x0][0x38c] ;  /* 0x0000e300ff077b82 */ /* 0x000e620000000800 */
[----:B------:R-:W1:Y:S01]  /*0260*/  LDCU.64 UR6, c[0x0][0x398] ;  /* 0x00007300ff0677ac */ /* 0x000e620008000a00 */
[----:B------:R-:W-:Y:S05]  /*0270*/  BSSY.RECONVERGENT B0, `(.L_x_278) ;  /* 0x0000010000007945 */ /* 0x000fea0003800200 */
[----:B------:R-:W2:Y:S01]  /*0280*/  FCHK P0, R2, R9 ;  /* 0x0000000902007302 */ /* 0x000ea20000000000 */
[----:B------:R-:W3:Y:S01]  /*0290*/  LDC R11, c[0x0][0x390] ;  /* 0x0000e400ff0b7b82 */ /* 0x000ee20000000800 */
[----:B0-----:R-:W-:-:S04]  /*02a0*/  FFMA R3, -R9, R4, 1 ;  /* 0x3f80000009037423 */ /* 0x001fc80000000104 */
[----:B------:R-:W-:-:S04]  /*02b0*/  FFMA R3, R4, R3, R4 ;  /* 0x0000000304037223 */ /* 0x000fc80000000004 */
[----:B------:R-:W-:Y:S01]  /*02c0*/  FFMA R4, R2, R3, RZ ;  /* 0x0000000302047223 */ /* 0x000fe200000000ff */
[----:B-1----:R-:W-:-:S03]  /*02d0*/  FSETP.LT.AND P3, PT, R7, UR6, PT ;  /* 0x0000000607007c0b */ /* 0x002fc6000bf61000 */
[----:B------:R-:W-:Y:S01]  /*02e0*/  FFMA R7, -R9, R4, R2 ;  /* 0x0000000409077223 */ /* 0x000fe20000000102 */
[----:B---3--:R-:W-:-:S03]  /*02f0*/  FADD R11, -R11, UR7 ;  /* 0x000000070b0b7e21 */ /* 0x008fc60008000100 */
[----:B------:R-:W-:Y:S01]  /*0300*/  FFMA R7, R3, R7, R4 ;  /* 0x0000000703077223 */ /* 0x000fe20000000004 */
[----:B--2---:R-:W-:Y:S06]  /*0310*/  @!P0 BRA `(.L_x_279) ;  /* 0x0000000000148947 */ /* 0x004fec0003800000 */
[----:B------:R-:W-:Y:S01]  /*0320*/  IMAD.MOV.U32 R3, RZ, RZ, R2 ;  /* 0x000000ffff037224 */ /* 0x000fe200078e0002 */
[----:B------:R-:W-:Y:S01]  /*0330*/  MOV R8, 0x360 ;  /* 0x0000036000087802 */ /* 0x000fe20000000f00 */
[----:B------:R-:W-:-:S07]  /*0340*/  IMAD.MOV.U32 R4, RZ, RZ, R9 ;  /* 0x000000ffff047224 */ /* 0x000fce00078e0009 */
[----:B------:R-:W-:Y:S05]  /*0350*/  CALL.REL.NOINC `($__internal_1_$__cuda_sm3x_div_rn_noftz_f32_slowpath) ;  /* 0x0000000400207944 */ /* 0x000fea0003c00000 */
[----:B------:R-:W-:-:S07]  /*0360*/  IMAD.MOV.U32 R7, RZ, RZ, R3 ;  /* 0x000000ffff077224 */ /* 0x000fce00078e0003 */
.L_x_279:
[----:B------:R-:W-:Y:S05]  /*0370*/  BSYNC.RECONVERGENT B0 ;  /* 0x0000000000007941 */ /* 0x000fea0003800200 */
.L_x_278:
[----:B------:R-:W0:Y:S01]  /*0380*/  MUFU.RCP R2, R11 ;  /* 0x0000000b00027308 */ /* 0x000e220000001000 */
[----:B------:R-:W1:Y:S01]  /*0390*/  LDC R4, c[0x0][0x390] ;  /* 0x0000e400ff047b82 */ /* 0x000e620000000800 */
[----:B------:R-:W1:Y:S01]  /*03a0*/  LDCU UR6, c[0x0][0x39c] ;  /* 0x00007380ff0677ac */ /* 0x000e620008000800 */
[----:B------:R-:W-:Y:S05]  /*03b0*/  BSSY.RECONVERGENT B0, `(.L_x_280) ;  /* 0x000000e000007945 */ /* 0x000fea0003800200 */
[----:B------:R-:W2:Y:S01]  /*03c0*/  FCHK P0, R0, R11 ;  /* 0x0000000b00007302 */ /* 0x000ea20000000000 */
[----:B0-----:R-:W-:-:S04]  /*03d0*/  FFMA R3, R2, -R11, 1 ;  /* 0x3f80000002037423 */ /* 0x001fc8000000080b */
[----:B------:R-:W-:-:S04]  /*03e0*/  FFMA R3, R2, R3, R2 ;  /* 0x0000000302037223 */ /* 0x000fc80000000002 */
[----:B------:R-:W-:Y:S01]  /*03f0*/  FFMA R2, R0, R3, RZ ;  /* 0x0000000300027223 */ /* 0x000fe200000000ff */
[----:B-1----:R-:W-:-:S03]  /*0400*/  FSETP.LT.AND P4, PT, R4, UR6, PT ;  /* 0x0000000604007c0b */ /* 0x002fc6000bf81000 */
[----:B------:R-:W-:-:S04]  /*0410*/  FFMA R4, R2, -R11, R0 ;  /* 0x8000000b02047223 */ /* 0x000fc80000000000 */
[----:B------:R-:W-:Y:S01]  /*0420*/  FFMA R2, R3, R4, R2 ;  /* 0x0000000403027223 */ /* 0x000fe20000000002 */
[----:B--2---:R-:W-:Y:S06]  /*0430*/  @!P0 BRA `(.L_x_281) ;  /* 0x0000000000148947 */ /* 0x004fec0003800000 */
[----:B------:R-:W-:Y:S01]  /*0440*/  IMAD.MOV.U32 R3, RZ, RZ, R0 ;  /* 0x000000ffff037224 */ /* 0x000fe200078e0000 */
[----:B------:R-:W-:Y:S01]  /*0450*/  MOV R8, 0x480 ;  /* 0x0000048000087802 */ /* 0x000fe20000000f00 */
[----:B------:R-:W-:-:S07]  /*0460*/  IMAD.MOV.U32 R4, RZ, RZ, R11 ;  /* 0x000000ffff047224 */ /* 0x000fce00078e000b */
[----:B------:R-:W-:Y:S05]  /*0470*/  CALL.REL.NOINC `($__internal_1_$__cuda_sm3x_div_rn_noftz_f32_slowpath) ;  /* 0x0000000000d87944 */ /* 0x000fea0003c00000 */
[----:B------:R-:W-:-:S07]  /*0480*/  IMAD.MOV.U32 R2, RZ, RZ, R3 ;  /* 0x000000ffff027224 */ /* 0x000fce00078e0003 */
.L_x_281:
[----:B------:R-:W-:Y:S05]  /*0490*/  BSYNC.RECONVERGENT B0 ;  /* 0x0000000000007941 */ /* 0x000fea0003800200 */
.L_x_280:
[----:B------:R-:W-:Y:S01]  /*04a0*/  FMUL R6, R6, 1024 ;  /* 0x4480000006067820 */ /* 0x000fe20000400000 */
[----:B------:R-:W-:Y:S01]  /*04b0*/  FMUL R2, R2, 1024 ;  /* 0x4480000002027820 */ /* 0x000fe20000400000 */
[----:B------:R-:W-:-:S03]  /*04c0*/  FMUL R7, R7, 1024 ;  /* 0x4480000007077820 */ /* 0x000fc60000400000 */
[----:B------:R-:W-:Y:S02]  /*04d0*/  FMNMX R6, RZ, R6, !PT ;  /* 0x00000006ff067209 */ /* 0x000fe40007800000 */
[----:B------:R-:W-:Y:S02]  /*04e0*/  FMNMX R2, RZ, R2, !PT ;  /* 0x00000002ff027209 */ /* 0x000fe40007800000 */
[----:B------:R-:W-:Y:S02]  /*04f0*/  FMNMX R7, RZ, R7, !PT ;  /* 0x00000007ff077209 */ /* 0x000fe40007800000 */
[----:B------:R-:W-:Y:S02]  /*0500*/  FMNMX R6, R6, 1023, PT ;  /* 0x447fc00006067809 */ /* 0x000fe40003800000 */
[----:B------:R-:W-:Y:S02]  /*0510*/  FMNMX R2, R2, 1023, PT ;  /* 0x447fc00002027809 */ /* 0x000fe40003800000 */
[----:B------:R-:W-:-:S02]  /*0520*/  FMNMX R7, R7, 1023, PT ;  /* 0x447fc00007077809 */ /* 0x000fc40003800000 */
[----:B------:R-:W-:Y:S02]  /*0530*/  FSEL R6, R6, 512, P2 ;  /* 0x4400000006067808 */ /* 0x000fe40001000000 */
[----:B------:R-:W-:Y:S02]  /*0540*/  FSEL R2, R2, 512, P4 ;  /* 0x4400000002027808 */ /* 0x000fe40002000000 */
[----:B------:R-:W-:Y:S02]  /*0550*/  FSEL R7, R7, 512, P3 ;  /* 0x4400000007077808 */ /* 0x000fe40001800000 */
[----:B------:R-:W0:Y:S08]  /*0560*/  F2I.U32.TRUNC.NTZ R6, R6 ;  /* 0x0000000600067305 */ /* 0x000e30000020f000 */
[----:B------:R-:W1:Y:S01]  /*0570*/  F2I.U32.TRUNC.NTZ R2, R2 ;  /* 0x0000000200027305 */ /* 0x000e62000020f000 */
[----:B0-----:R-:W-:-:S07]  /*0580*/  IMAD.U32 R3, R6, 0x10000, RZ ;  /* 0x0001000006037824 */ /* 0x001fce00078e00ff */
[----:B------:R-:W0:Y:S01]  /*0590*/  F2I.U32.TRUNC.NTZ R7, R7 ;  /* 0x0000000700077305 */ /* 0x000e22000020f000 */
[----:B------:R-:W-:Y:S01]  /*05a0*/  LOP3.LUT R3, R3, 0x30000ff, R6, 0xc8, !PT ;  /* 0x030000ff03037812 */ /* 0x000fe200078ec806 */
[----:B------:R-:W-:Y:S02]  /*05b0*/  IMAD.SHL.U32 R6, R6, 0x100, RZ ;  /* 0x0000010006067824 */ /* 0x000fe400078e00ff */
[C---:B-1----:R-:W-:Y:S02]  /*05c0*/  IMAD.U32 R9, R2.reuse, 0x10000, RZ ;  /* 0x0001000002097824 */ /* 0x042fe400078e00ff */
[----:B------:R-:W-:Y:S01]  /*05d0*/  IMAD.SHL.U32 R11, R2, 0x100, RZ ;  /* 0x00000100020b7824 */ /* 0x000fe200078e00ff */
[----:B------:R-:W-:Y:S02]  /*05e0*/  LOP3.LUT R6, R3, 0xff00, R6, 0xf8, !PT ;  /* 0x0000ff0003067812 */ /* 0x000fe400078ef806 */
[----:B------:R-:W-:Y:S02]  /*05f0*/  LOP3.LUT R4, R9, 0x30000ff, R2, 0xc8, !PT ;  /* 0x030000ff09047812 */ /* 0x000fe400078ec802 */
[----:B------:R-:W1:Y:S01]  /*0600*/  LDC.64 R2, c[0x0][0x3a0] ;  /* 0x0000e800ff027b82 */ /* 0x000e620000000a00 */
[C---:B0-----:R-:W-:Y:S01]  /*0610*/  IMAD.U32 R0, R7.reuse, 0x10000, RZ ;  /* 0x0001000007007824 */ /* 0x041fe200078e00ff */
[----:B------:R-:W-:Y:S01]  /*0620*/  LOP3.LUT R11, R4, 0xff00, R11, 0xf8, !PT ;  /* 0x0000ff00040b7812 */ /* 0x000fe200078ef80b */
[----:B------:R-:W-:-:S03]  /*0630*/  IMAD.SHL.U32 R9, R7, 0x100, RZ ;  /* 0x0000010007097824 */ /* 0x000fc600078e00ff */
[----:B------:R-:W-:Y:S01]  /*0640*/  LOP3.LUT R0, R0, 0x30000ff, R7, 0xc8, !PT ;  /* 0x030000ff00007812 */ /* 0x000fe200078ec807 */
[----:B------:R-:W-:-:S03]  /*0650*/  IMAD.SHL.U32 R7, R11, 0x10, RZ ;  /* 0x000000100b077824 */ /* 0x000fc600078e00ff */
[----:B------:R-:W-:Y:S01]  /*0660*/  LOP3.LUT R9, R0, 0xff00, R9, 0xf8, !PT ;  /* 0x0000ff0000097812 */ /* 0x000fe200078ef809 */
[----:B------:R-:W-:Y:S01]  /*0670*/  IMAD.SHL.U32 R0, R6, 0x10, RZ ;  /* 0x0000001006007824 */ /* 0x000fe200078e00ff */
[----:B------:R-:W-:-:S03]  /*0680*/  LOP3.LUT R8, R7, 0x300f00f0, RZ, 0xc0, !PT ;  /* 0x300f00f007087812 */ /* 0x000fc600078ec0ff */
[----:B------:R-:W-:Y:S01]  /*0690*/  IMAD.SHL.U32 R4, R9, 0x10, RZ ;  /* 0x0000001009047824 */ /* 0x000fe200078e00ff */
[----:B------:R-:W-:Y:S02]  /*06a0*/  LOP3.LUT R7, R0, 0x300f00f0, RZ, 0xc0, !PT ;  /* 0x300f00f000077812 */ /* 0x000fe400078ec0ff */
[----:B------:R-:W-:Y:S02]  /*06b0*/  LOP3.LUT R8, R8, 0x300f00f, R11, 0xf8, !PT ;  /* 0x0300f00f08087812 */ /* 0x000fe400078ef80b */
[----:B------:R-:W-:Y:S02]  /*06c0*/  LOP3.LUT R4, R4, 0x300f00f0, RZ, 0xc0, !PT ;  /* 0x300f00f004047812 */ /* 0x000fe400078ec0ff */
[----:B------:R-:W-:Y:S01]  /*06d0*/  LOP3.LUT R7, R7, 0x300f00f, R6, 0xf8, !PT ;  /* 0x0300f00f07077812 */ /* 0x000fe200078ef806 */
[----:B------:R-:W-:Y:S01]  /*06e0*/  IMAD.SHL.U32 R0, R8, 0x4, RZ ;  /* 0x0000000408007824 */ /* 0x000fe200078e00ff */
[----:B------:R-:W-:Y:S01]  /*06f0*/  LOP3.LUT R4, R4, 0x300f00f, R9, 0xf8, !PT ;  /* 0x0300f00f04047812 */ /* 0x000fe200078ef809 */
[----:B-1----:R-:W-:-:S04]  /*0700*/  IMAD.WIDE R2, R5, 0x4, R2 ;  /* 0x0000000405027825 */ /* 0x002fc800078e0202 */
[C---:B------:R-:W-:Y:S02]  /*0710*/  IMAD.SHL.U32 R6, R7.reuse, 0x10, RZ ;  /* 0x0000001007067824 */ /* 0x040fe400078e00ff */
[----:B------:R-:W-:Y:S02]  /*0720*/  IMAD.SHL.U32 R10, R4, 0x8, RZ ;  /* 0x00000008040a7824 */ /* 0x000fe400078e00ff */
[----:B------:R-:W-:Y:S01]  /*0730*/  IMAD.SHL.U32 R9, R7, 0x4, RZ ;  /* 0x0000000407097824 */ /* 0x000fe200078e00ff */
[----:B------:R-:W-:Y:S01]  /*0740*/  LOP3.LUT R7, R0, 0x8208208, RZ, 0xc0, !PT ;  /* 0x0820820800077812 */ /* 0x000fe200078ec0ff */
[----:B------:R-:W-:Y:S01]  /*0750*/  IMAD.SHL.U32 R11, R4, 0x2, RZ ;  /* 0x00000002040b7824 */ /* 0x000fe200078e00ff */
[----:B------:R-:W-:Y:S02]  /*0760*/  LOP3.LUT R6, R6, 0x20820820, RZ, 0xc0, !PT ;  /* 0x2082082006067812 */ /* 0x000fe400078ec0ff */
[----:B------:R-:W-:Y:S02]  /*0770*/  LOP3.LUT R10, R10, 0x10410410, RZ, 0xc0, !PT ;  /* 0x104104100a0a7812 */ /* 0x000fe400078ec0ff */
[----:B------:R-:W-:-:S02]  /*0780*/  LOP3.LUT R7, R7, 0x1041041, R8, 0xf8, !PT ;  /* 0x0104104107077812 */ /* 0x000fc400078ef808 */
[----:B------:R-:W-:Y:S02]  /*0790*/  LOP3.LUT R6, R6, 0x4104104, R9, 0xf8, !PT ;  /* 0x0410410406067812 */ /* 0x000fe400078ef809 */
[----:B------:R-:W-:-:S04]  /*07a0*/  LOP3.LUT R10, R10, 0x2082082, R11, 0xf8, !PT ;  /* 0x020820820a0a7812 */ /* 0x000fc800078ef80b */
[----:B------:R-:W-:-:S05]  /*07b0*/  LOP3.LUT R7, R7, R10, R6, 0xfe, !PT ;  /* 0x0000000a07077212 */ /* 0x000fca00078efe06 */
[----:B------:R-:W-:Y:S01]  /*07c0*/  STG.E desc[UR4][R2.64], R7 ;  /* 0x0000000702007986 */ /* 0x000fe2000c101904 */
[----:B------:R-:W-:Y:S05]  /*07d0*/  EXIT ;  /* 0x000000000000794d */ /* 0x000fea0003800000 */
        .weak           $__internal_1_$__cuda_sm3x_div_rn_noftz_f32_slowpath
        .type           $__internal_1_$__cuda_sm3x_div_rn_noftz_f32_slowpath,@function
        .size           $__internal_1_$__cuda_sm3x_div_rn_noftz_f32_slowpath,(.L_x_296 - $__internal_1_$__cuda_sm3x_div_rn_noftz_f32_slowpath)
$__internal_1_$__cuda_sm3x_div_rn_noftz_f32_slowpath:
[----:B------:R-:W-:Y:S01]  /*07e0*/  SHF.R.U32.HI R12, RZ, 0x17, R4 ;  /* 0x00000017ff0c7819 */ /* 0x000fe20000011604 */
[----:B------:R-:W-:Y:S01]  /*07f0*/  BSSY.RECONVERGENT B1, `(.L_x_282) ;  /* 0x0000062000017945 */ /* 0x000fe20003800200 */
[----:B------:R-:W-:Y:S02]  /*0800*/  SHF.R.U32.HI R10, RZ, 0x17, R3 ;  /* 0x00000017ff0a7819 */ /* 0x000fe40000011603 */
[----:B------:R-:W-:Y:S02]  /*0810*/  LOP3.LUT R12, R12, 0xff, RZ, 0xc0, !PT ;  /* 0x000000ff0c0c7812 */ /* 0x000fe400078ec0ff */
[----:B------:R-:W-:-:S03]  /*0820*/  LOP3.LUT R15, R10, 0xff, RZ, 0xc0, !PT ;  /* 0x000000ff0a0f7812 */ /* 0x000fc600078ec0ff */
[----:B------:R-:W-:Y:S02]  /*0830*/  VIADD R14, R12, 0xffffffff ;  /* 0xffffffff0c0e7836 */ /* 0x000fe40000000000 */
[----:B------:R-:W-:-:S03]  /*0840*/  VIADD R13, R15, 0xffffffff ;  /* 0xffffffff0f0d7836 */ /* 0x000fc60000000000 */
        /* <DEDUP_REMOVED lines=27> */
.L_x_283:
[----:B------:R-:W-:Y:S01]  /*0a00*/  LEA R13, R12, 0xc0800000, 0x17 ;  /* 0xc08000000c0d7811 */ /* 0x000fe200078eb8ff */
[----:B------:R-:W-:Y:S04]  /*0a10*/  BSSY.RECONVERGENT B2, `(.L_x_288) ;  /* 0x0000036000027945 */ /* 0x000fe80003800200 */
[----:B------:R-:W-:Y:S02]  /*0a20*/  IMAD.IADD R13, R4, 0x1, -R13 ;  /* 0x00000001040d7824 */ /* 0x000fe400078e0a0d */
[----:B------:R-:W-:Y:S02]  /*0a30*/  VIADD R4, R15, 0xffffff81 ;  /* 0xffffff810f047836 */ /* 0x000fe40000000000 */
[----:B------:R0:W1:Y:S01]  /*0a40*/  MUFU.RCP R14, R13 ;  /* 0x0000000d000e7308 */ /* 0x0000620000001000 */
[----:B------:R-:W-:Y:S01]  /*0a50*/  FADD.FTZ R16, -R13, -RZ ;  /* 0x800000ff0d107221 */ /* 0x000fe20000010100 */
[C---:B------:R-:W-:Y:S01]  /*0a60*/  IMAD R3, R4.reuse, -0x800000, R3 ;  /* 0xff80000004037824 */ /* 0x040fe200078e0203 */
[----:B0-----:R-:W-:-:S05]  /*0a70*/  IADD3 R13, PT, PT, R4, 0x7f, -R12 ;  /* 0x0000007f040d7810 */ /* 0x001fca0007ffe80c */
[----:B------:R-:W-:Y:S02]  /*0a80*/  IMAD.IADD R13, R13, 0x1, R10 ;  /* 0x000000010d0d7824 */ /* 0x000fe400078e020a */
[----:B-1----:R-:W-:-:S04]  /*0a90*/  FFMA R15, R14, R16, 1 ;  /* 0x3f8000000e0f7423 */ /* 0x002fc80000000010 */
        /* <DEDUP_REMOVED lines=41> */
.L_x_290:
[----:B------:R-:W-:-:S04]  /*0d30*/  LOP3.LUT R3, R3, 0x80000000, RZ, 0xc0, !PT ;  /* 0x8000000003037812 */ /* 0x000fc800078ec0ff */
[----:B------:R-:W-:Y:S01]  /*0d40*/  LOP3.LUT R3, R3, 0x7f800000, RZ, 0xfc, !PT ;  /* 0x7f80000003037812 */ /* 0x000fe200078efcff */
[----:B------:R-:W-:Y:S06]  /*0d50*/  BRA `(.L_x_291) ;  /* 0x0000000000047947 */ /* 0x000fec0003800000 */
.L_x_289:
[----:B------:R-:W-:-:S07]  /*0d60*/  IMAD R3, R13, 0x800000, R3 ;  /* 0x008000000d037824 */ /* 0x000fce00078e0203 */
.L_x_291:
[----:B------:R-:W-:Y:S05]  /*0d70*/  BSYNC.RECONVERGENT B2 ;  /* 0x0000000000027941 */ /* 0x000fea0003800200 */
.L_x_288:
[----:B------:R-:W-:Y:S05]  /*0d80*/  BRA `(.L_x_292) ;  /* 0x0000000000207947 */ /* 0x000fea0003800000 */
.L_x_287:
[----:B------:R-:W-:-:S04]  /*0d90*/  LOP3.LUT R3, R4, 0x80000000, R3, 0x48, !PT ;  /* 0x8000000004037812 */ /* 0x000fc800078e4803 */
[----:B------:R-:W-:Y:S01]  /*0da0*/  LOP3.LUT R3, R3, 0x7f800000, RZ, 0xfc, !PT ;  /* 0x7f80000003037812 */ /* 0x000fe200078efcff */
[----:B------:R-:W-:Y:S06]  /*0db0*/  BRA `(.L_x_292) ;  /* 0x0000000000147947 */ /* 0x000fec0003800000 */
.L_x_286:
[----:B------:R-:W-:Y:S01]  /*0dc0*/  LOP3.LUT R3, R4, 0x80000000, R3, 0x48, !PT ;  /* 0x8000000004037812 */ /* 0x000fe200078e4803 */
[----:B------:R-:W-:Y:S06]  /*0dd0*/  BRA `(.L_x_292) ;  /* 0x00000000000c7947 */ /* 0x000fec0003800000 */
.L_x_285:
[----:B------:R-:W0:Y:S01]  /*0de0*/  MUFU.RSQ R3, -QNAN ;  /* 0xffc0000000037908 */ /* 0x000e220000001400 */
[----:B------:R-:W-:Y:S05]  /*0df0*/  BRA `(.L_x_292) ;  /* 0x0000000000047947 */ /* 0x000fea0003800000 */
.L_x_284:
[----:B------:R-:W-:-:S07]  /*0e00*/  FADD.FTZ R3, R3, R4 ;  /* 0x0000000403037221 */ /* 0x000fce0000010000 */
.L_x_292:
[----:B------:R-:W-:Y:S05]  /*0e10*/  BSYNC.RECONVERGENT B1 ;  /* 0x0000000000017941 */ /* 0x000fea0003800200 */
.L_x_282:
[----:B------:R-:W-:Y:S02]  /*0e20*/  IMAD.MOV.U32 R12, RZ, RZ, R8 ;  /* 0x000000ffff0c7224 */ /* 0x000fe400078e0008 */
[----:B------:R-:W-:-:S04]  /*0e30*/  IMAD.MOV.U32 R13, RZ, RZ, 0x0 ;  /* 0x00000000ff0d7424 */ /* 0x000fc800078e00ff */
[----:B0-----:R-:W-:Y:S05]  /*0e40*/  RET.REL.NODEC R12 `(_Z18computeMortonCodesPK4Vec34AABBPji) ;  /* 0xfffffff00c6c7950 */ /* 0x001fea0003c3ffff */
.L_x_293:
        /* <DEDUP_REMOVED lines=11> */
.L_x_296:


//--------------------- .text._Z33computeTriangleBoundsAndCentroidsPKfS0_S0_S0_S0_S0_S0_S0_S0_P4AABBP4Vec3i --------------------------
	.section	.text._Z33computeTriangleBoundsAndCentroidsPKfS0_S0_S0_S0_S0_S0_S0_S0_P4AABBP4Vec3i,"ax",@progbits
	.align	128
        .global         _Z33computeTriangleBoundsAndCentroidsPKfS0_S0_S0_S0_S0_S0_S0_S0_P4AABBP4Vec3i
        .type           _Z33computeTriangleBoundsAndCentroidsPKfS0_S0_S0_S0_S0_S0_S0_S0_P4AABBP4Vec3i,@function
        .size           _Z33computeTriangleBoundsAndCentroidsPKfS0_S0_S0_S0_S0_S0_S0_S0_P4AABBP4Vec3i,(.L_x_309 - _Z33computeTriangleBoundsAndCentroidsPKfS0_S0_S0_S0_S0_S0_S0_S0_P4AABBP4Vec3i)
        .other          _Z33computeTriangleBoundsAndCentroidsPKfS0_S0_S0_S0_S0_S0_S0_S0_P4AABBP4Vec3i,@"STO_CUDA_ENTRY STV_DEFAULT"
_Z33computeTriangleBoundsAndCentroidsPKfS0_S0_S0_S0_S0_S0_S0_S0_P4AABBP4Vec3i:
.text._Z33computeTriangleBoundsAndCentroidsPKfS0_S0_S0_S0_S0_S0_S0_S0_P4AABBP4Vec3i:
        /* <DEDUP_REMOVED lines=10> */
[----:B------:R-:W2:Y:S08]  /*00a0*/  LDC.64 R20, c[0x0][0x398] ;  /* 0x0000e600ff147b82 */ /* 0x000eb00000000a00 */
[----:B------:R-:W3:Y:S08]  /*00b0*/  LDC.64 R24, c[0x0][0x3b0] ;  /* 0x0000ec00ff187b82 */ /* 0x000ef00000000a00 */
[----:B------:R-:W4:Y:S01]  /*00c0*/  LDC.64 R16, c[0x0][0x388] ;  /* 0x0000e200ff107b82 */ /* 0x000f220000000a00 */
[----:B0-----:R-:W-:-:S05]  /*00d0*/  IMAD.WIDE R18, R7, 0x4, R18 ;  /* 0x0000000407127825 */ /* 0x001fca00078e0212 */
[----:B-1----:R0:W5:Y:S02]  /*00e0*/  LDG.E R0, desc[UR4][R18.64] ;  /* 0x0000000412007981 */ /* 0x002164000c1e1900 */
[----:B------:R-:W1:Y:S01]  /*00f0*/  LDC.64 R14, c[0x0][0x3a0] ;  /* 0x0000e800ff0e7b82 */ /* 0x000e620000000a00 */
[----:B--2---:R-:W-:-:S05]  /*0100*/  IMAD.WIDE R20, R7, 0x4, R20 ;  /* 0x0000000407147825 */ /* 0x004fca00078e0214 */
[----:B------:R2:W5:Y:S02]  /*0110*/  LDG.E R11, desc[UR4][R20.64] ;  /* 0x00000004140b7981 */ /* 0x000564000c1e1900 */
[----:B------:R-:W0:Y:S08]  /*0120*/  LDC.64 R8, c[0x0][0x3a8] ;  /* 0x0000ea00ff087b82 */ /* 0x000e300000000a00 */
[----:B------:R-:W2:Y:S08]  /*0130*/  LDC.64 R12, c[0x0][0x390] ;  /* 0x0000e400ff0c7b82 */ /* 0x000eb00000000a00 */
[----:B------:R-:W2:Y:S08]  /*0140*/  LDC.64 R4, c[0x0][0x3b8] ;  /* 0x0000ee00ff047b82 */ /* 0x000eb00000000a00 */
[----:B------:R-:W2:Y:S01]  /*0150*/  LDC.64 R2, c[0x0][0x3c0] ;  /* 0x0000f000ff027b82 */ /* 0x000ea20000000a00 */
[----:B---3--:R-:W-:-:S04]  /*0160*/  IMAD.WIDE R24, R7, 0x4, R24 ;  /* 0x0000000407187825 */ /* 0x008fc800078e0218 */
[C---:B----4-:R-:W-:Y:S01]  /*0170*/  IMAD.WIDE R16, R7.reuse, 0x4, R16 ;  /* 0x0000000407107825 */ /* 0x050fe200078e0210 */
[----:B------:R5:W3:Y:S03]  /*0180*/  LDG.E R6, desc[UR4][R24.64] ;  /* 0x0000000418067981 */ /* 0x000ae6000c1e1900 */
[----:B-1----:R-:W-:-:S04]  /*0190*/  IMAD.WIDE R14, R7, 0x4, R14 ;  /* 0x00000004070e7825 */ /* 0x002fc800078e020e */
[C---:B0-----:R-:W-:Y:S02]  /*01a0*/  IMAD.WIDE R22, R7.reuse, 0x4, R8 ;  /* 0x0000000407167825 */ /* 0x041fe400078e0208 */
[----:B------:R-:W4:Y:S02]  /*01b0*/  LDG.E R8, desc[UR4][R16.64] ;  /* 0x0000000410087981 */ /* 0x000f24000c1e1900 */
[C---:B--2---:R-:W-:Y:S02]  /*01c0*/  IMAD.WIDE R12, R7.reuse, 0x4, R12 ;  /* 0x00000004070c7825 */ /* 0x044fe400078e020c */
[----:B------:R-:W4:Y:S02]  /*01d0*/  LDG.E R9, desc[UR4][R14.64] ;  /* 0x000000040e097981 */ /* 0x000f24000c1e1900 */
[C---:B------:R-:W-:Y:S02]  /*01e0*/  IMAD.WIDE R18, R7.reuse, 0x4, R4 ;  /* 0x0000000407127825 */ /* 0x040fe400078e0204 */
[----:B------:R0:W2:Y:S01]  /*01f0*/  LDG.E R10, desc[UR4][R12.64] ;  /* 0x000000040c0a7981 */ /* 0x0000a2000c1e1900 */
[----:B------:R-:W1:Y:S01]  /*0200*/  LDC.64 R4, c[0x0][0x3c8] ;  /* 0x0000f200ff047b82 */ /* 0x000e620000000a00 */
[----:B------:R-:W-:-:S02]  /*0210*/  IMAD.WIDE R20, R7, 0x4, R2 ;  /* 0x0000000407147825 */ /* 0x000fc400078e0202 */
[----:B------:R-:W2:Y:S04]  /*0220*/  LDG.E R23, desc[UR4][R22.64] ;  /* 0x0000000416177981 */ /* 0x000ea8000c1e1900 */
[----:B------:R-:W2:Y:S01]  /*0230*/  LDG.E R18, desc[UR4][R18.64] ;  /* 0x0000000412127981 */ /* 0x000ea2000c1e1900 */
[----:B------:R-:W0:Y:S03]  /*0240*/  LDC.64 R2, c[0x0][0x3d0] ;  /* 0x0000f400ff027b82 */ /* 0x000e260000000a00 */
[----:B------:R-:W2:Y:S01]  /*0250*/  LDG.E R20, desc[UR4][R20.64] ;  /* 0x0000000414147981 */ /* 0x000ea2000c1e1900 */
[----:B-1----:R-:W-:-:S04]  /*0260*/  IMAD.WIDE R4, R7, 0x18, R4 ;  /* 0x0000001807047825 */ /* 0x002fc800078e0204 */
[----:B0-----:R-:W-:Y:S01]  /*0270*/  IMAD.WIDE R2, R7, 0xc, R2 ;  /* 0x0000000c07027825 */ /* 0x001fe200078e0202 */
[C-C-:B-----5:R-:W-:Y:S02]  /*0280*/  FMNMX3 R25, R0.reuse, 1.00000001504746621988e+30, R11.reuse, PT ;  /* 0x7149f2ca00197876 */ /* 0x160fe4000380000b */
[----:B------:R-:W-:Y:S02]  /*0290*/  FMNMX3 R11, R0, -1.00000001504746621988e+30, R11, !PT ;  /* 0xf149f2ca000b7876 */ /* 0x000fe4000780000b */
[C---:B---3--:R-:W-:Y:S02]  /*02a0*/  FMNMX R25, R6.reuse, R25, PT ;  /* 0x0000001906197209 */ /* 0x048fe40003800000 */
[----:B------:R-:W-:Y:S02]  /*02b0*/  FMNMX R6, R6, R11, !PT ;  /* 0x0000000b06067209 */ /* 0x000fe40007800000 */
[C-C-:B----4-:R-:W-:Y:S02]  /*02c0*/  FMNMX3 R11, R8.reuse, 1.00000001504746621988e+30, R9.reuse, PT ;  /* 0x7149f2ca080b7876 */ /* 0x150fe40003800009 */
[----:B------:R-:W-:-:S02]  /*02d0*/  FMNMX3 R13, R8, -1.00000001504746621988e+30, R9, !PT ;  /* 0xf149f2ca080d7876 */ /* 0x000fc40007800009 */
[C-C-:B--2---:R-:W-:Y:S02]  /*02e0*/  FMNMX3 R9, R10.reuse, 1.00000001504746621988e+30, R23.reuse, PT ;  /* 0x7149f2ca0a097876 */ /* 0x144fe40003800017 */
[----:B------:R-:W-:Y:S02]  /*02f0*/  FMNMX3 R23, R10, -1.00000001504746621988e+30, R23, !PT ;  /* 0xf149f2ca0a177876 */ /* 0x000fe40007800017 */
[C---:B------:R-:W-:Y:S02]  /*0300*/  FMNMX R11, R18.reuse, R11, PT ;  /* 0x0000000b120b7209 */ /* 0x040fe40003800000 */
[----:B------:R-:W-:Y:S02]  /*0310*/  FMNMX R13, R18, R13, !PT ;  /* 0x0000000d120d7209 */ /* 0x000fe40007800000 */
[C---:B------:R-:W-:Y:S02]  /*0320*/  FMNMX R9, R20.reuse, R9, PT ;  /* 0x0000000914097209 */ /* 0x040fe40003800000 */
[----:B------:R-:W-:Y:S01]  /*0330*/  FMNMX R23, R20, R23, !PT ;  /* 0x0000001714177209 */ /* 0x000fe20007800000 */
[----:B------:R-:W-:Y:S01]  /*0340*/  FADD R0, R25, R6 ;  /* 0x0000000619007221 */ /* 0x000fe20000000000 */
[----:B------:R-:W-:-:S03]  /*0350*/  FADD R8, R11, R13 ;  /* 0x0000000d0b087221 */ /* 0x000fc60000000000 */
[----:B------:R-:W-:Y:S01]  /*0360*/  FADD R10, R9, R23 ;  /* 0x00000017090a7221 */ /* 0x000fe20000000000 */
[----:B------:R-:W-:Y:S01]  /*0370*/  FMUL R7, R0, 0.5 ;  /* 0x3f00000000077820 */ /* 0x000fe20000400000 */
[----:B------:R-:W-:Y:S02]  /*0380*/  FMUL R15, R8, 0.5 ;  /* 0x3f000000080f7820 */ /* 0x000fe40000400000 */
[----:B------:R-:W-:Y:S01]  /*0390*/  FMUL R17, R10, 0.5 ;  /* 0x3f0000000a117820 */ /* 0x000fe20000400000 */
        /* <DEDUP_REMOVED lines=10> */
.L_x_294:
        /* <DEDUP_REMOVED lines=12> */
.L_x_309:


//--------------------- .nv.shared._ZN3cub18CUB_300001_SM_10006detail10radix_sort29DeviceRadixSortOnesweepKernelINS1_5radix10policy_hubIjjyE10Policy1000ELNS0_9SortOrderE0EjjyiiNS1_21identity_decomposer_tEEEvPT5_SB_PT3_PKSC_PT1_PKSG_PT2_PKSK_T4_iiT6_ --------------------------
	.section	.nv.shared._ZN3cub18CUB_300001_SM_10006detail10radix_sort29DeviceRadixSortOnesweepKernelINS1_5radix10policy_hubIjjyE10Policy1000ELNS0_9SortOrderE0EjjyiiNS1_21identity_decomposer_tEEEvPT5_SB_PT3_PKSC_PT1_PKSG_PT2_PKSK_T4_iiT6_,"aw",@nobits
	.sectionflags	@""
	.align	16
.nv.shared._ZN3cub18CUB_300001_SM_10006detail10radix_sort29DeviceRadixSortOnesweepKernelINS1_5radix10policy_hubIjjyE10Policy1000ELNS0_9SortOrderE0EjjyiiNS1_21identity_decomposer_tEEEvPT5_SB_PT3_PKSC_PT1_PKSG_PT2_PKSK_T4_iiT6_:
	.zero		29184


//--------------------- .nv.shared.reserved.0     --------------------------
	.section	.nv.shared.reserved.0,"aw",@nobits
	.weak		__nv_reservedSMEM_offset_0_alias
	.size		__nv_reservedSMEM_offset_0_alias, 0, 64
	.other		__nv_reservedSMEM_offset_0_alias,@"STO_CUDA_RESERVED_SHARED STV_DEFAULT"
__nv_reservedSMEM_offset_0_alias:
	.zero		0
	.zero		64


//--------------------- .nv.global                --------------------------
	.section	.nv.global,"aw",@nobits
.nv.global:
	.type		_ZN34_INTERNAL_1e45a1ea_4_k_cu_fa7e0f456thrust24THRUST_300001_SM_1000_NS12placeholders2_8E,@object
	.size		_ZN34_INTERNAL_1e45a1ea_4_k_cu_fa7e0f456thrust24THRUST_300001_SM_1000_NS12placeholders2_8E,(_ZN34_INTERNAL_1e45a1ea_4_k_cu_fa7e0f454cuda3std3__436_GLOBAL__N__1e45a1ea_4_k_cu_fa7e0f456ignoreE - _ZN34_INTERNAL_1e45a1ea_4_k_cu_fa7e0f456thrust24THRUST_300001_SM_1000_NS12placeholders2_8E)
_ZN34_INTERNAL_1e45a1ea_4_k_cu_fa7e0f456thrust24THRUST_300001_SM_1000_NS12placeholders2_8E:
	.zero		1
	.type		_ZN34_INTERNAL_1e45a1ea_4_k_cu_fa7e0f454cuda3std3__436_GLOBAL__N__1e45a1ea_4_k_cu_fa7e0f456ignoreE,@object
	.size		_ZN34_INTERNAL_1e45a1ea_4_k_cu_fa7e0f454cuda3std3__436_GLOBAL__N__1e45a1ea_4_k_cu_fa7e0f456ignoreE,(_ZN34_INTERNAL_1e45a1ea_4_k_cu_fa7e0f454cuda3std6ranges3__45__cpo4dataE - _ZN34_INTERNAL_1e45a1ea_4_k_cu_fa7e0f454cuda3std3__436_GLOBAL__N__1e45a1ea_4_k_cu_fa7e0f456ignoreE)
_ZN34_INTERNAL_1e45a1ea_4_k_cu_fa7e0f454cuda3std3__436_GLOBAL__N__1e45a1ea_4_k_cu_fa7e0f456ignoreE:
	.zero		1
	.type		_ZN34_INTERNAL_1e45a1ea_4_k_cu_fa7e0f454cuda3std6ranges3__45__cpo4dataE,@object
	.size		_ZN34_INTERNAL_1e45a1ea_4_k_cu_fa7e0f454cuda3std6ranges3__45__cpo4dataE,(_ZN34_INTERNAL_1e45a1ea_4_k_cu_fa7e0f456thrust24THRUST_300001_SM_1000_NS6system3cpp3parE - _ZN34_INTERNAL_1e45a1ea_4_k_cu_fa7e0f454cuda3std6ranges3__45__cpo4dataE)
_ZN34_INTERNAL_1e45a1ea_4_k_cu_fa7e0f454cuda3std6ranges3__45__cpo4dataE:
	.zero		1
	.type		_ZN34_INTERNAL_1e45a1ea_4_k_cu_fa7e0f456thrust24THRUST_300001_SM_1000_NS6system3cpp3parE,@object
	.size		_ZN34_INTERNAL_1e45a1ea_4_k_cu_fa7e0f456thrust24THRUST_300001_SM_1000_NS6system3cpp3parE,(_ZN34_INTERNAL_1e45a1ea_4_k_cu_fa7e0f454cuda3std3__45__cpo5beginE - _ZN34_INTERNAL_1e45a1ea_4_k_cu_fa7e0f456thrust24THRUST_300001_SM_1000_NS6system3cpp3parE)
_ZN34_INTERNAL_1e45a1ea_4_k_cu_fa7e0f456thrust24THRUST_300001_SM_1000_NS6system3cpp3parE:
	.zero		1
	.type		_ZN34_INTERNAL_1e45a1ea_4_k_cu_fa7e0f454cuda3std3__45__cpo5beginE,@object
	.size		_ZN34_INTERNAL_1e45a1ea_4_k_cu_fa7e0f454cuda3std3__45__cpo5beginE,(_ZN34_INTERNAL_1e45a1ea_4_k_cu_fa7e0f454cuda3std6ranges3__45__cpo5beginE - _ZN34_INTERNAL_1e45a1ea_4_k_cu_fa7e0f454cuda3std3__45__cpo5beginE)
_ZN34_INTERNAL_1e45a1ea_4_k_cu_fa7e0f454cuda3std3__45__cpo5beginE:
	.zero		1
	.type		_ZN34_INTERNAL_1e45a1ea_4_k_cu_fa7e0f454cuda3std6ranges3__45__cpo5beginE,@object
	.size		_ZN34_INTERNAL_1e45a1ea_4_k_cu_fa7e0f454cuda3std6ranges3__45__cpo5beginE,(_ZN34_INTERNAL_1e45a1ea_4_k_cu_fa7e0f456thrust24THRUST_300001_SM_1000_NS6deviceE - _ZN34_INTERNAL_1e45a1ea_4_k_cu_fa7e0f454cuda3std6ranges3__45__cpo5beginE)
_ZN34_INTERNAL_1e45a1ea_4_k_cu_fa7e0f454cuda3std6ranges3__45__cpo5beginE:
	.zero		1
	.type		_ZN34_INTERNAL_1e45a1ea_4_k_cu_fa7e0f456thrust24THRUST_300001_SM_1000_NS6deviceE,@object
	.size		_ZN34_INTERNAL_1e45a1ea_4_k_cu_fa7e0f456thrust24THRUST_300001_SM_1000_NS6deviceE,(_ZN34_INTERNAL_1e45a1ea_4_k_cu_fa7e0f454cuda3std3__47nulloptE - _ZN34_INTERNAL_1e45a1ea_4_k_cu_fa7e0f456thrust24THRUST_300001_SM_1000_NS6deviceE)
_ZN34_INTERNAL_1e45a1ea_4_k_cu_fa7e0f456thrust24THRUST_300001_SM_1000_NS6deviceE:
	.zero		1
	.type		_ZN34_INTERNAL_1e45a1ea_4_k_cu_fa7e0f454cuda3std3__47nulloptE,@object
	.size		_ZN34_INTERNAL_1e45a1ea_4_k_cu_fa7e0f454cuda3std3__47nulloptE,(_ZN34_INTERNAL_1e45a1ea_4_k_cu_fa7e0f454cuda3std6ranges3__45__cpo8distanceE - _ZN34_INTERNAL_1e45a1ea_4_k_cu_fa7e0f454cuda3std3__47nulloptE)
_ZN34_INTERNAL_1e45a1ea_4_k_cu_fa7e0f454cuda3std3__47nulloptE:
	.zero		1
	.type		_ZN34_INTERNAL_1e45a1ea_4_k_cu_fa7e0f454cuda3std6ranges3__45__cpo8distanceE,@object
	.size		_ZN34_INTERNAL_1e45a1ea_4_k_cu_fa7e0f454cuda3std6ranges3__45__cpo8distanceE,(_ZN34_INTERNAL_1e45a1ea_4_k_cu_fa7e0f456thrust24THRUST_300001_SM_1000_NS12placeholders2_4E - _ZN34_INTERNAL_1e45a1ea_4_k_cu_fa7e0f454cuda3std6ranges3__45__cpo8distanceE)
_ZN34_INTERNAL_1e45a1ea_4_k_cu_fa7e0f454cuda3std6ranges3__45__cpo8distanceE:
	.zero		1
	.type		_ZN34_INTERNAL_1e45a1ea_4_k_cu_fa7e0f456thrust24THRUST_300001_SM_1000_NS12placeholders2_4E,@object
	.size		_ZN34_INTERNAL_1e45a1ea_4_k_cu_fa7e0f456thrust24THRUST_300001_SM_1000_NS12placeholders2_4E,(_ZN34_INTERNAL_1e45a1ea_4_k_cu_fa7e0f454cuda3std3__45__cpo6rbeginE - _ZN34_INTERNAL_1e45a1ea_4_k_cu_fa7e0f456thrust24THRUST_300001_SM_1000_NS12placeholders2_4E)
_ZN34_INTERNAL_1e45a1ea_4_k_cu_fa7e0f456thrust24THRUST_300001_SM_1000_NS12placeholders2_4E:
	.zero		1
	.type		_ZN34_INTERNAL_1e45a1ea_4_k_cu_fa7e0f454cuda3std3__45__cpo6rbeginE,@object
	.size		_ZN34_INTERNAL_1e45a1ea_4_k_cu_fa7e0f454cuda3std3__45__cpo6rbeginE,(_ZN34_INTERNAL_1e45a1ea_4_k_cu_fa7e0f454cuda3std6ranges3__45__cpo7advanceE - _ZN34_INTERNAL_1e45a1ea_4_k_cu_fa7e0f454cuda3std3__45__cpo6rbeginE)
_ZN34_INTERNAL_1e45a1ea_4_k_cu_fa7e0f454cuda3std3__45__cpo6rbeginE:
	.zero		1
	.type		_ZN34_INTERNAL_1e45a1ea_4_k_cu_fa7e0f454cuda3std6ranges3__45__cpo7advanceE,@object
	.size		_ZN34_INTERNAL_1e45a1ea_4_k_cu_fa7e0f454cuda3std6ranges3__45__cpo7advanceE,(_ZN34_INTERNAL_1e45a1ea_4_k_cu_fa7e0f456thrust24THRUST_300001_SM_1000_NS12placeholders3_10E - _ZN34_INTERNAL_1e45a1ea_4_k_cu_fa7e0f454cuda3std6ranges3__45__cpo7advanceE)
_ZN34_INTERNAL_1e45a1ea_4_k_cu_fa7e0f454cuda3std6ranges3__45__cpo7advanceE:
	.zero		1
	.type		_ZN34_INTERNAL_1e45a1ea_4_k_cu_fa7e0f456thrust24THRUST_300001_SM_1000_NS12placeholders3_10E,@object
	.size		_ZN34_INTERNAL_1e45a1ea_4_k_cu_fa7e0f456thrust24THRUST_300001_SM_1000_NS12placeholders3_10E,(_ZN34_INTERNAL_1e45a1ea_4_k_cu_fa7e0f454cuda3std3__48in_placeE - _ZN34_INTERNAL_1e45a1ea_4_k_cu_fa7e0f456thrust24THRUST_300001_SM_1000_NS12placeholders3_10E)
_ZN34_INTERNAL_1e45a1ea_4_k_cu_fa7e0f456thrust24THRUST_300001_SM_1000_NS12placeholders3_10E:
	.zero		1
	.type		_ZN34_INTERNAL_1e45a1ea_4_k_cu_fa7e0f454cuda3std3__48in_placeE,@object
	.size		_ZN34_INTERNAL_1e45a1ea_4_k_cu_fa7e0f454cuda3std3__48in_placeE,(_ZN34_INTERNAL_1e45a1ea_4_k_cu_fa7e0f454cuda3std6ranges3__45__cpo4sizeE - _ZN34_INTERNAL_1e45a1ea_4_k_cu_fa7e0f454cuda3std3__48in_placeE)
_ZN34_INTERNAL_1e45a1ea_4_k_cu_fa7e0f454cuda3std3__48in_placeE:
	.zero		1
	.type		_ZN34_INTERNAL_1e45a1ea_4_k_cu_fa7e0f454cuda3std6ranges3__45__cpo4sizeE,@object
	.size		_ZN34_INTERNAL_1e45a1ea_4_k_cu_fa7e0f454cuda3std6ranges3__45__cpo4sizeE,(_ZN34_INTERNAL_1e45a1ea_4_k_cu_fa7e0f456thrust24THRUST_300001_SM_1000_NS12placeholders2_2E - _ZN34_INTERNAL_1e45a1ea_4_k_cu_fa7e0f454cuda3std6ranges3__45__cpo4sizeE)
_ZN34_INTERNAL_1e45a1ea_4_k_cu_fa7e0f454cuda3std6ranges3__45__cpo4sizeE:
	.zero		1
	.type		_ZN34_INTERNAL_1e45a1ea_4_k_cu_fa7e0f456thrust24THRUST_300001_SM_1000_NS12placeholders2_2E,@object
	.size		_ZN34_INTERNAL_1e45a1ea_4_k_cu_fa7e0f456thrust24THRUST_300001_SM_1000_NS12placeholders2_2E,(_ZN34_INTERNAL_1e45a1ea_4_k_cu_fa7e0f454cuda3std3__45__cpo6cbeginE - _ZN34_INTERNAL_1e45a1ea_4_k_cu_fa7e0f456thrust24THRUST_300001_SM_1000_NS12placeholders2_2E)
_ZN34_INTERNAL_1e45a1ea_4_k_cu_fa7e0f456thrust24THRUST_300001_SM_1000_NS12placeholders2_2E:
	.zero		1
	.type		_ZN34_INTERNAL_1e45a1ea_4_k_cu_fa7e0f454cuda3std3__45__cpo6cbeginE,@object
	.size		_ZN34_INTERNAL_1e45a1ea_4_k_cu_fa7e0f454cuda3std3__45__cpo6cbeginE,(_ZN34_INTERNAL_1e45a1ea_4_k_cu_fa7e0f454cuda3std6ranges3__45__cpo6cbeginE - _ZN34_INTERNAL_1e45a1ea_4_k_cu_fa7e0f454cuda3std3__45__cpo6cbeginE)
_ZN34_INTERNAL_1e45a1ea_4_k_cu_fa7e0f454cuda3std3__45__cpo6cbeginE:
	.zero		1
	.type		_ZN34_INTERNAL_1e45a1ea_4_k_cu_fa7e0f454cuda3std6ranges3__45__cpo6cbeginE,@object
	.size		_ZN34_INTERNAL_1e45a1ea_4_k_cu_fa7e0f454cuda3std6ranges3__45__cpo6cbeginE,(_ZN34_INTERNAL_1e45a1ea_4_k_cu_fa7e0f456thrust24THRUST_300001_SM_1000_NS12placeholders2_6E - _ZN34_INTERNAL_1e45a1ea_4_k_cu_fa7e0f454cuda3std6ranges3__45__cpo6cbeginE)
_ZN34_INTERNAL_1e45a1ea_4_k_cu_fa7e0f454cuda3std6ranges3__45__cpo6cbeginE:
	.zero		1
	.type		_ZN34_INTERNAL_1e45a1ea_4_k_cu_fa7e0f456thrust24THRUST_300001_SM_1000_NS12placeholders2_6E,@object
	.size		_ZN34_INTERNAL_1e45a1ea_4_k_cu_fa7e0f456thrust24THRUST_300001_SM_1000_NS12placeholders2_6E,(_ZN34_INTERNAL_1e45a1ea_4_k_cu_fa7e0f454cuda3std3__45__cpo7crbeginE - _ZN34_INTERNAL_1e45a1ea_4_k_cu_fa7e0f456thrust24THRUST_300001_SM_1000_NS12placeholders2_6E)
_ZN34_INTERNAL_1e45a1ea_4_k_cu_fa7e0f456thrust24THRUST_300001_SM_1000_NS12placeholders2_6E:
	.zero		1
	.type		_ZN34_INTERNAL_1e45a1ea_4_k_cu_fa7e0f454cuda3std3__45__cpo7crbeginE,@object
	.size		_ZN34_INTERNAL_1e45a1ea_4_k_cu_fa7e0f454cuda3std3__45__cpo7crbeginE,(_ZN34_INTERNAL_1e45a1ea_4_k_cu_fa7e0f454cuda3std6ranges3__45__cpo4nextE - _ZN34_INTERNAL_1e45a1ea_4_k_cu_fa7e0f454cuda3std3__45__cpo7crbeginE)
_ZN34_INTERNAL_1e45a1ea_4_k_cu_fa7e0f454cuda3std3__45__cpo7crbeginE:
	.zero		1
	.type		_ZN34_INTERNAL_1e45a1ea_4_k_cu_fa7e0f454cuda3std6ranges3__45__cpo4nextE,@object
	.size		_ZN34_INTERNAL_1e45a1ea_4_k_cu_fa7e0f454cuda3std6ranges3__45__cpo4nextE,(_ZN34_INTERNAL_1e45a1ea_4_k_cu_fa7e0f454cuda3std6ranges3__45__cpo4swapE - _ZN34_INTERNAL_1e45a1ea_4_k_cu_fa7e0f454cuda3std6ranges3__45__cpo4nextE)
_ZN34_INTERNAL_1e45a1ea_4_k_cu_fa7e0f454cuda3std6ranges3__45__cpo4nextE:
	.zero		1
	.type		_ZN34_INTERNAL_1e45a1ea_4_k_cu_fa7e0f454cuda3std6ranges3__45__cpo4swapE,@object
	.size		_ZN34_INTERNAL_1e45a1ea_4_k_cu_fa7e0f454cuda3std6ranges3__45__cpo4swapE,(_ZN34_INTERNAL_1e45a1ea_4_k_cu_fa7e0f456thrust24THRUST_300001_SM_1000_NS8cuda_cub10par_nosyncE - _ZN34_INTERNAL_1e45a1ea_4_k_cu_fa7e0f454cuda3std6ranges3__45__cpo4swapE)
_ZN34_INTERNAL_1e45a1ea_4_k_cu_fa7e0f454cuda3std6ranges3__45__cpo4swapE:
	.zero		1
	.type		_ZN34_INTERNAL_1e45a1ea_4_k_cu_fa7e0f456thrust24THRUST_300001_SM_1000_NS8cuda_cub10par_nosyncE,@object
	.size		_ZN34_INTERNAL_1e45a1ea_4_k_cu_fa7e0f456thrust24THRUST_300001_SM_1000_NS8cuda_cub10par_nosyncE,(_ZN34_INTERNAL_1e45a1ea_4_k_cu_fa7e0f456thrust24THRUST_300001_SM_1000_NS3seqE - _ZN34_INTERNAL_1e45a1ea_4_k_cu_fa7e0f456thrust24THRUST_300001_SM_1000_NS8cuda_cub10par_nosyncE)
_ZN34_INTERNAL_1e45a1ea_4_k_cu_fa7e0f456thrust24THRUST_300001_SM_1000_NS8cuda_cub10par_nosyncE:
	.zero		1
	.type		_ZN34_INTERNAL_1e45a1ea_4_k_cu_fa7e0f456thrust24THRUST_300001_SM_1000_NS3seqE,@object
	.size		_ZN34_INTERNAL_1e45a1ea_4_k_cu_fa7e0f456thrust24THRUST_300001_SM_1000_NS3seqE,(_ZN34_INTERNAL_1e45a1ea_4_k_cu_fa7e0f454cuda3std3__420unreachable_sentinelE - _ZN34_INTERNAL_1e45a1ea_4_k_cu_fa7e0f456thrust24THRUST_300001_SM_1000_NS3seqE)
_ZN34_INTERNAL_1e45a1ea_4_k_cu_fa7e0f456thrust24THRUST_300001_SM_1000_NS3seqE:
	.zero		1
	.type		_ZN34_INTERNAL_1e45a1ea_4_k_cu_fa7e0f454cuda3std3__420unreachable_sentinelE,@object
	.size		_ZN34_INTERNAL_1e45a1ea_4_k_cu_fa7e0f454cuda3std3__420unreachable_sentinelE,(_ZN34_INTERNAL_1e45a1ea_4_k_cu_fa7e0f454cuda3std6ranges3__45__cpo5ssizeE - _ZN34_INTERNAL_1e45a1ea_4_k_cu_fa7e0f454cuda3std3__420unreachable_sentinelE)
_ZN34_INTERNAL_1e45a1ea_4_k_cu_fa7e0f454cuda3std3__420unreachable_sentinelE:
	.zero		1
	.type		_ZN34_INTERNAL_1e45a1ea_4_k_cu_fa7e0f454cuda3std6ranges3__45__cpo5ssizeE,@object
	.size		_ZN34_INTERNAL_1e45a1ea_4_k_cu_fa7e0f454cuda3std6ranges3__45__cpo5ssizeE,(_ZN34_INTERNAL_1e45a1ea_4_k_cu_fa7e0f456thrust24THRUST_300001_SM_1000_NS12placeholders2_3E - _ZN34_INTERNAL_1e45a1ea_4_k_cu_fa7e0f454cuda3std6ranges3__45__cpo5ssizeE)
_ZN34_INTERNAL_1e45a1ea_4_k_cu_fa7e0f454cuda3std6ranges3__45__cpo5ssizeE:
	.zero		1
	.type		_ZN34_INTERNAL_1e45a1ea_4_k_cu_fa7e0f456thrust24THRUST_300001_SM_1000_NS12placeholders2_3E,@object
	.size		_ZN34_INTERNAL_1e45a1ea_4_k_cu_fa7e0f456thrust24THRUST_300001_SM_1000_NS12placeholders2_3E,(_ZN34_INTERNAL_1e45a1ea_4_k_cu_fa7e0f454cuda3std3__45__cpo4cendE - _ZN34_INTERNAL_1e45a1ea_4_k_cu_fa7e0f456thrust24THRUST_300001_SM_1000_NS12placeholders2_3E)
_ZN34_INTERNAL_1e45a1ea_4_k_cu_fa7e0f456thrust24THRUST_300001_SM_1000_NS12placeholders2_3E:
	.zero		1
	.type		_ZN34_INTERNAL_1e45a1ea_4_k_cu_fa7e0f454cuda3std3__45__cpo4cendE,@object
	.size		_ZN34_INTERNAL_1e45a1ea_4_k_cu_fa7e0f454cuda3std3__45__cpo4cendE,(_ZN34_INTERNAL_1e45a1ea_4_k_cu_fa7e0f454cuda3std6ranges3__45__cpo4cendE - _ZN34_INTERNAL_1e45a1ea_4_k_cu_fa7e0f454cuda3std3__45__cpo4cendE)
_ZN34_INTERNAL_1e45a1ea_4_k_cu_fa7e0f454cuda3std3__45__cpo4cendE:
	.zero		1
	.type		_ZN34_INTERNAL_1e45a1ea_4_k_cu_fa7e0f454cuda3std6ranges3__45__cpo4cendE,@object
	.size		_ZN34_INTERNAL_1e45a1ea_4_k_cu_fa7e0f454cuda3std6ranges3__45__cpo4cendE,(_ZN34_INTERNAL_1e45a1ea_4_k_cu_fa7e0f456thrust24THRUST_300001_SM_1000_NS12placeholders2_7E - _ZN34_INTERNAL_1e45a1ea_4_k_cu_fa7e0f454cuda3std6ranges3__45__cpo4cendE)
_ZN34_INTERNAL_1e45a1ea_4_k_cu_fa7e0f454cuda3std6ranges3__45__cpo4cendE:
	.zero		1
	.type		_ZN34_INTERNAL_1e45a1ea_4_k_cu_fa7e0f456thrust24THRUST_300001_SM_1000_NS12placeholders2_7E,@object
	.size		_ZN34_INTERNAL_1e45a1ea_4_k_cu_fa7e0f456thrust24THRUST_300001_SM_1000_NS12placeholders2_7E,(_ZN34_INTERNAL_1e45a1ea_4_k_cu_fa7e0f454cuda3std3__45__cpo5crendE - _ZN34_INTERNAL_1e45a1ea_4_k_cu_fa7e0f456thrust24THRUST_300001_SM_1000_NS12placeholders2_7E)
_ZN34_INTERNAL_1e45a1ea_4_k_cu_fa7e0f456thrust24THRUST_300001_SM_1000_NS12placeholders2_7E:
	.zero		1
	.type		_ZN34_INTERNAL_1e45a1ea_4_k_cu_fa7e0f454cuda3std3__45__cpo5crendE,@object
	.size		_ZN34_INTERNAL_1e45a1ea_4_k_cu_fa7e0f454cuda3std3__45__cpo5crendE,(_ZN34_INTERNAL_1e45a1ea_4_k_cu_fa7e0f454cuda3std6ranges3__45__cpo4prevE - _ZN34_INTERNAL_1e45a1ea_4_k_cu_fa7e0f454cuda3std3__45__cpo5crendE)
_ZN34_INTERNAL_1e45a1ea_4_k_cu_fa7e0f454cuda3std3__45__cpo5crendE:
	.zero		1
	.type		_ZN34_INTERNAL_1e45a1ea_4_k_cu_fa7e0f454cuda3std6ranges3__45__cpo4prevE,@object
	.size		_ZN34_INTERNAL_1e45a1ea_4_k_cu_fa7e0f454cuda3std6ranges3__45__cpo4prevE,(_ZN34_INTERNAL_1e45a1ea_4_k_cu_fa7e0f454cuda3std6ranges3__45__cpo9iter_moveE - _ZN34_INTERNAL_1e45a1ea_4_k_cu_fa7e0f454cuda3std6ranges3__45__cpo4prevE)
_ZN34_INTERNAL_1e45a1ea_4_k_cu_fa7e0f454cuda3std6ranges3__45__cpo4prevE:
	.zero		1
	.type		_ZN34_INTERNAL_1e45a1ea_4_k_cu_fa7e0f454cuda3std6ranges3__45__cpo9iter_moveE,@object
	.size		_ZN34_INTERNAL_1e45a1ea_4_k_cu_fa7e0f454cuda3std6ranges3__45__cpo9iter_moveE,(_ZN34_INTERNAL_1e45a1ea_4_k_cu_fa7e0f456thrust24THRUST_300001_SM_1000_NS6system6detail10sequential3seqE - _ZN34_INTERNAL_1e45a1ea_4_k_cu_fa7e0f454cuda3std6ranges3__45__cpo9iter_moveE)
_ZN34_INTERNAL_1e45a1ea_4_k_cu_fa7e0f454cuda3std6ranges3__45__cpo9iter_moveE:
	.zero		1
	.type		_ZN34_INTERNAL_1e45a1ea_4_k_cu_fa7e0f456thrust24THRUST_300001_SM_1000_NS6system6detail10sequential3seqE,@object
	.size		_ZN34_INTERNAL_1e45a1ea_4_k_cu_fa7e0f456thrust24THRUST_300001_SM_1000_NS6system6detail10sequential3seqE,(_ZN34_INTERNAL_1e45a1ea_4_k_cu_fa7e0f456thrust24THRUST_300001_SM_1000_NS12placeholders2_9E - _ZN34_INTERNAL_1e45a1ea_4_k_cu_fa7e0f456thrust24THRUST_300001_SM_1000_NS6system6detail10sequential3seqE)
_ZN34_INTERNAL_1e45a1ea_4_k_cu_fa7e0f456thrust24THRUST_300001_SM_1000_NS6system6detail10sequential3seqE:
	.zero		1
	.type		_ZN34_INTERNAL_1e45a1ea_4_k_cu_fa7e0f456thrust24THRUST_300001_SM_1000_NS12placeholders2_9E,@object
	.size		_ZN34_INTERNAL_1e45a1ea_4_k_cu_fa7e0f456thrust24THRUST_300001_SM_1000_NS12placeholders2_9E,(_ZN34_INTERNAL_1e45a1ea_4_k_cu_fa7e0f454cuda3std3__419piecewise_constructE - _ZN34_INTERNAL_1e45a1ea_4_k_cu_fa7e0f456thrust24THRUST_300001_SM_1000_NS12placeholders2_9E)
_ZN34_INTERNAL_1e45a1ea_4_k_cu_fa7e0f456thrust24THRUST_300001_SM_1000_NS12placeholders2_9E:
	.zero		1
	.type		_ZN34_INTERNAL_1e45a1ea_4_k_cu_fa7e0f454cuda3std3__419piecewise_constructE,@object
	.size		_ZN34_INTERNAL_1e45a1ea_4_k_cu_fa7e0f454cuda3std3__419piecewise_constructE,(_ZN34_INTERNAL_1e45a1ea_4_k_cu_fa7e0f454cuda3std6ranges3__45__cpo5cdataE - _ZN34_INTERNAL_1e45a1ea_4_k_cu_fa7e0f454cuda3std3__419piecewise_constructE)
_ZN34_INTERNAL_1e45a1ea_4_k_cu_fa7e0f454cuda3std3__419piecewise_constructE:
	.zero		1
	.type		_ZN34_INTERNAL_1e45a1ea_4_k_cu_fa7e0f454cuda3std6ranges3__45__cpo5cdataE,@object
	.size		_ZN34_INTERNAL_1e45a1ea_4_k_cu_fa7e0f454cuda3std6ranges3__45__cpo5cdataE,(_ZN34_INTERNAL_1e45a1ea_4_k_cu_fa7e0f456thrust24THRUST_300001_SM_1000_NS12placeholders2_1E - _ZN34_INTERNAL_1e45a1ea_4_k_cu_fa7e0f454cuda3std6ranges3__45__cpo5cdataE)
_ZN34_INTERNAL_1e45a1ea_4_k_cu_fa7e0f454cuda3std6ranges3__45__cpo5cdataE:
	.zero		1
	.type		_ZN34_INTERNAL_1e45a1ea_4_k_cu_fa7e0f456thrust24THRUST_300001_SM_1000_NS12placeholders2_1E,@object
	.size		_ZN34_INTERNAL_1e45a1ea_4_k_cu_fa7e0f456thrust24THRUST_300001_SM_1000_NS12placeholders2_1E,(_ZN34_INTERNAL_1e45a1ea_4_k_cu_fa7e0f454cuda3std3__45__cpo3endE - _ZN34_INTERNAL_1e45a1ea_4_k_cu_fa7e0f456thrust24THRUST_300001_SM_1000_NS12placeholders2_1E)
_ZN34_INTERNAL_1e45a1ea_4_k_cu_fa7e0f456thrust24THRUST_300001_SM_1000_NS12placeholders2_1E:
	.zero		1
	.type		_ZN34_INTERNAL_1e45a1ea_4_k_cu_fa7e0f454cuda3std3__45__cpo3endE,@object
	.size		_ZN34_INTERNAL_1e45a1ea_4_k_cu_fa7e0f454cuda3std3__45__cpo3endE,(_ZN34_INTERNAL_1e45a1ea_4_k_cu_fa7e0f454cuda3std6ranges3__45__cpo3endE - _ZN34_INTERNAL_1e45a1ea_4_k_cu_fa7e0f454cuda3std3__45__cpo3endE)
_ZN34_INTERNAL_1e45a1ea_4_k_cu_fa7e0f454cuda3std3__45__cpo3endE:
	.zero		1
	.type		_ZN34_INTERNAL_1e45a1ea_4_k_cu_fa7e0f454cuda3std6ranges3__45__cpo3endE,@object
	.size		_ZN34_INTERNAL_1e45a1ea_4_k_cu_fa7e0f454cuda3std6ranges3__45__cpo3endE,(_ZN34_INTERNAL_1e45a1ea_4_k_cu_fa7e0f456thrust24THRUST_300001_SM_1000_NS12placeholders2_5E - _ZN34_INTERNAL_1e45a1ea_4_k_cu_fa7e0f454cuda3std6ranges3__45__cpo3endE)
_ZN34_INTERNAL_1e45a1ea_4_k_cu_fa7e0f454cuda3std6ranges3__45__cpo3endE:
	.zero		1
	.type		_ZN34_INTERNAL_1e45a1ea_4_k_cu_fa7e0f456thrust24THRUST_300001_SM_1000_NS12placeholders2_5E,@object
	.size		_ZN34_INTERNAL_1e45a1ea_4_k_cu_fa7e0f456thrust24THRUST_300001_SM_1000_NS12placeholders2_5E,(_ZN34_INTERNAL_1e45a1ea_4_k_cu_fa7e0f454cuda3std3__45__cpo4rendE - _ZN34_INTERNAL_1e45a1ea_4_k_cu_fa7e0f456thrust24THRUST_300001_SM_1000_NS12placeholders2_5E)
_ZN34_INTERNAL_1e45a1ea_4_k_cu_fa7e0f456thrust24THRUST_300001_SM_1000_NS12placeholders2_5E:
	.zero		1
	.type		_ZN34_INTERNAL_1e45a1ea_4_k_cu_fa7e0f454cuda3std3__45__cpo4rendE,@object
	.size		_ZN34_INTERNAL_1e45a1ea_4_k_cu_fa7e0f454cuda3std3__45__cpo4rendE,(_ZN34_INTERNAL_1e45a1ea_4_k_cu_fa7e0f454cuda3std6ranges3__45__cpo9iter_swapE - _ZN34_INTERNAL_1e45a1ea_4_k_cu_fa7e0f454cuda3std3__45__cpo4rendE)
_ZN34_INTERNAL_1e45a1ea_4_k_cu_fa7e0f454cuda3std3__45__cpo4rendE:
	.zero		1
	.type		_ZN34_INTERNAL_1e45a1ea_4_k_cu_fa7e0f454cuda3std6ranges3__45__cpo9iter_swapE,@object
	.size		_ZN34_INTERNAL_1e45a1ea_4_k_cu_fa7e0f454cuda3std6ranges3__45__cpo9iter_swapE,(_ZN34_INTERNAL_1e45a1ea_4_k_cu_fa7e0f454cuda3std3__48unexpectE - _ZN34_INTERNAL_1e45a1ea_4_k_cu_fa7e0f454cuda3std6ranges3__45__cpo9iter_swapE)
_ZN34_INTERNAL_1e45a1ea_4_k_cu_fa7e0f454cuda3std6ranges3__45__cpo9iter_swapE:
	.zero		1
	.type		_ZN34_INTERNAL_1e45a1ea_4_k_cu_fa7e0f454cuda3std3__48unexpectE,@object
	.size		_ZN34_INTERNAL_1e45a1ea_4_k_cu_fa7e0f454cuda3std3__48unexpectE,(_ZN34_INTERNAL_1e45a1ea_4_k_cu_fa7e0f456thrust24THRUST_300001_SM_1000_NS8cuda_cub3parE - _ZN34_INTERNAL_1e45a1ea_4_k_cu_fa7e0f454cuda3std3__48unexpectE)
_ZN34_INTERNAL_1e45a1ea_4_k_cu_fa7e0f454cuda3std3__48unexpectE:
	.zero		1
	.type		_ZN34_INTERNAL_1e45a1ea_4_k_cu_fa7e0f456thrust24THRUST_300001_SM_1000_NS8cuda_cub3parE,@object
	.size		_ZN34_INTERNAL_1e45a1ea_4_k_cu_fa7e0f456thrust24THRUST_300001_SM_1000_NS8cuda_cub3parE,(.L_29 - _ZN34_INTERNAL_1e45a1ea_4_k_cu_fa7e0f456thrust24THRUST_300001_SM_1000_NS8cuda_cub3parE)
_ZN34_INTERNAL_1e45a1ea_4_k_cu_fa7e0f456thrust24THRUST_300001_SM_1000_NS8cuda_cub3parE:
	.zero		1
.L_29:


//--------------------- .nv.shared._ZN3cub18CUB_300001_SM_10006detail10radix_sort33DeviceRadixSortExclusiveSumKernelINS1_5radix10policy_hubIjjyE10Policy1000EyEEvPT0_ --------------------------
	.section	.nv.shared._ZN3cub18CUB_300001_SM_10006detail10radix_sort33DeviceRadixSortExclusiveSumKernelINS1_5radix10policy_hubIjjyE10Policy1000EyEEvPT0_,"aw",@nobits
	.sectionflags	@""
	.align	16
.nv.shared._ZN3cub18CUB_300001_SM_10006detail10radix_sort33DeviceRadixSortExclusiveSumKernelINS1_5radix10policy_hubIjjyE10Policy1000EyEEvPT0_:
	.zero		3360


//--------------------- .nv.shared._ZN3cub18CUB_300001_SM_10006detail10radix_sort30DeviceRadixSortHistogramKernelINS1_5radix10policy_hubIjjyE10Policy1000ELNS0_9SortOrderE0EjyNS1_21identity_decomposer_tEEEvPT2_PKT1_SA_iiT3_ --------------------------
	.section	.nv.shared._ZN3cub18CUB_300001_SM_10006detail10radix_sort30DeviceRadixSortHistogramKernelINS1_5radix10policy_hubIjjyE10Policy1000ELNS0_9SortOrderE0EjyNS1_21identity_decomposer_tEEEvPT2_PKT1_SA_iiT3_,"aw",@nobits
	.sectionflags	@""
	.align	4
.nv.shared._ZN3cub18CUB_300001_SM_10006detail10radix_sort30DeviceRadixSortHistogramKernelINS1_5radix10policy_hubIjjyE10Policy1000ELNS0_9SortOrderE0EjyNS1_21identity_decomposer_tEEEvPT2_PKT1_SA_iiT3_:
	.zero		5120


//--------------------- .nv.shared._ZN3cub18CUB_300001_SM_10006detail10radix_sort31DeviceRadixSortSingleTileKernelINS1_5radix10policy_hubIjjyE10Policy1000ELNS0_9SortOrderE0EjjyNS1_21identity_decomposer_tEEEvPKT1_PSA_PKT2_PSE_T3_iiT4_ --------------------------
	.section	.nv.shared._ZN3cub18CUB_300001_SM_10006detail10radix_sort31DeviceRadixSortSingleTileKernelINS1_5radix10policy_hubIjjyE10Policy1000ELNS0_9SortOrderE0EjjyNS1_21identity_decomposer_tEEEvPKT1_PSA_PKT2_PSE_T3_iiT4_,"aw",@nobits
	.sectionflags	@""
	.align	16
.nv.shared._ZN3cub18CUB_300001_SM_10006detail10radix_sort31DeviceRadixSortSingleTileKernelINS1_5radix10policy_hubIjjyE10Policy1000ELNS0_9SortOrderE0EjjyNS1_21identity_decomposer_tEEEvPKT1_PSA_PKT2_PSE_T3_iiT4_:
	.zero		34880


//--------------------- .nv.shared._Z11reduceCostsPKfPfi --------------------------
	.section	.nv.shared._Z11reduceCostsPKfPfi,"aw",@nobits
	.sectionflags	@""
	.align	4
.nv.shared._Z11reduceCostsPKfPfi:
	.zero		2048


//--------------------- .nv.constant0._ZN3cub18CUB_300001_SM_10006detail10radix_sort29DeviceRadixSortOnesweepKernelINS1_5radix10policy_hubIjjyE10Policy1000ELNS0_9SortOrderE0EjjyiiNS1_21identity_decomposer_tEEEvPT5_SB_PT3_PKSC_PT1_PKSG_PT2_PKSK_T4_iiT6_ --------------------------
	.section	.nv.constant0._ZN3cub18CUB_300001_SM_10006detail10radix_sort29DeviceRadixSortOnesweepKernelINS1_5radix10policy_hubIjjyE10Policy1000ELNS0_9SortOrderE0EjjyiiNS1_21identity_decomposer_tEEEvPT5_SB_PT3_PKSC_PT1_PKSG_PT2_PKSK_T4_iiT6_,"a",@progbits
	.sectionflags	@""
	.align	4
.nv.constant0._ZN3cub18CUB_300001_SM_10006detail10radix_sort29DeviceRadixSortOnesweepKernelINS1_5radix10policy_hubIjjyE10Policy1000ELNS0_9SortOrderE0EjjyiiNS1_21identity_decomposer_tEEEvPT5_SB_PT3_PKSC_PT1_PKSG_PT2_PKSK_T4_iiT6_:
	.zero		973


//--------------------- .nv.constant0._ZN3cub18CUB_300001_SM_10006detail10radix_sort33DeviceRadixSortExclusiveSumKernelINS1_5radix10policy_hubIjjyE10Policy1000EyEEvPT0_ --------------------------
	.section	.nv.constant0._ZN3cub18CUB_300001_SM_10006detail10radix_sort33DeviceRadixSortExclusiveSumKernelINS1_5radix10policy_hubIjjyE10Policy1000EyEEvPT0_,"a",@progbits
	.sectionflags	@""
	.align	4
.nv.constant0._ZN3cub18CUB_300001_SM_10006detail10radix_sort33DeviceRadixSortExclusiveSumKernelINS1_5radix10policy_hubIjjyE10Policy1000EyEEvPT0_:
	.zero		904


//--------------------- .nv.constant0._ZN3cub18CUB_300001_SM_10006detail10radix_sort30DeviceRadixSortHistogramKernelINS1_5radix10policy_hubIjjyE10Policy1000ELNS0_9SortOrderE0EjyNS1_21identity_decomposer_tEEEvPT2_PKT1_SA_iiT3_ --------------------------
	.section	.nv.constant0._ZN3cub18CUB_300001_SM_10006detail10radix_sort30DeviceRadixSortHistogramKernelINS1_5radix10policy_hubIjjyE10Policy1000ELNS0_9SortOrderE0EjyNS1_21identity_decomposer_tEEEvPT2_PKT1_SA_iiT3_,"a",@progbits
	.sectionflags	@""
	.align	4
.nv.constant0._ZN3cub18CUB_300001_SM_10006detail10radix_sort30DeviceRadixSortHistogramKernelINS1_5radix10policy_hubIjjyE10Policy1000ELNS0_9SortOrderE0EjyNS1_21identity_decomposer_tEEEvPT2_PKT1_SA_iiT3_:
	.zero		929


//--------------------- .nv.constant0._ZN3cub18CUB_300001_SM_10006detail10radix_sort31DeviceRadixSortSingleTileKernelINS1_5radix10policy_hubIjjyE10Policy1000ELNS0_9SortOrderE0EjjyNS1_21identity_decomposer_tEEEvPKT1_PSA_PKT2_PSE_T3_iiT4_ --------------------------
	.section	.nv.constant0._ZN3cub18CUB_300001_SM_10006detail10radix_sort31DeviceRadixSortSingleTileKernelINS1_5radix10policy_hubIjjyE10Policy1000ELNS0_9SortOrderE0EjjyNS1_21identity_decomposer_tEEEvPKT1_PSA_PKT2_PSE_T3_iiT4_,"a",@progbits
	.sectionflags	@""
	.align	4
.nv.constant0._ZN3cub18CUB_300001_SM_10006detail10radix_sort31DeviceRadixSortSingleTileKernelINS1_5radix10policy_hubIjjyE10Policy1000ELNS0_9SortOrderE0EjjyNS1_21identity_decomposer_tEEEvPKT1_PSA_PKT2_PSE_T3_iiT4_:
	.zero		945


//--------------------- .nv.constant0._ZN3cub18CUB_300001_SM_10006detail8for_each13static_kernelINS2_12policy_hub_t12policy_500_tElN6thrust24THRUST_300001_SM_1000_NS8cuda_cub10__tabulate7functorINS7_10device_ptrIjEENS7_6system6detail7generic6detail22compute_sequence_valueIjvEElEEEEvT0_T1_ --------------------------
	.section	.nv.constant0._ZN3cub18CUB_300001_SM_10006detail8for_each13static_kernelINS2_12policy_hub_t12policy_500_tElN6thrust24THRUST_300001_SM_1000_NS8cuda_cub10__tabulate7functorINS7_10device_ptrIjEENS7_6system6detail7generic6detail22compute_sequence_valueIjvEElEEEEvT0_T1_,"a",@progbits
	.sectionflags	@""
	.align	4
.nv.constant0._ZN3cub18CUB_300001_SM_10006detail8for_each13static_kernelINS2_12policy_hub_t12policy_500_tElN6thrust24THRUST_300001_SM_1000_NS8cuda_cub10__tabulate7functorINS7_10device_ptrIjEENS7_6system6detail7generic6detail22compute_sequence_valueIjvEElEEEEvT0_T1_:
	.zero		920


//--------------------- .nv.constant0._ZN3cub18CUB_300001_SM_10006detail11EmptyKernelIvEEvv --------------------------
	.section	.nv.constant0._ZN3cub18CUB_300001_SM_10006detail11EmptyKernelIvEEvv,"a",@progbits
	.sectionflags	@""
	.align	4
.nv.constant0._ZN3cub18CUB_300001_SM_10006detail11EmptyKernelIvEEvv:
	.zero		896


//--------------------- .nv.constant0._Z11reduceCostsPKfPfi --------------------------
	.section	.nv.constant0._Z11reduceCostsPKfPfi,"a",@progbits
	.sectionflags	@""
	.align	4
.nv.constant0._Z11reduceCostsPKfPfi:
	.zero		916


//--------------------- .nv.constant0._Z14computeSAHCostPK7BVHNodefPfi --------------------------
	.section	.nv.constant0._Z14computeSAHCostPK7BVHNodefPfi,"a",@progbits
	.sectionflags	@""
	.align	4
.nv.constant0._Z14computeSAHCostPK7BVHNodefPfi:
	.zero		924


//--------------------- .nv.constant0._Z13refitAABBsGPUP7BVHNodePKjPii --------------------------
	.section	.nv.constant0._Z13refitAABBsGPUP7BVHNodePKjPii,"a",@progbits
	.sectionflags	@""
	.align	4
.nv.constant0._Z13refitAABBsGPUP7BVHNodePKjPii:
	.zero		924


//--------------------- .nv.constant0._Z19initializeLeafNodesPK4AABBPKjP7BVHNodei --------------------------
	.section	.nv.constant0._Z19initializeLeafNodesPK4AABBPKjP7BVHNodei,"a",@progbits
	.sectionflags	@""
	.align	4
.nv.constant0._Z19initializeLeafNodesPK4AABBPKjP7BVHNodei:
	.zero		924


//--------------------- .nv.constant0._Z18constructRadixTreePKjP7BVHNodePji --------------------------
	.section	.nv.constant0._Z18constructRadixTreePKjP7BVHNodePji,"a",@progbits
	.sectionflags	@""
	.align	4
.nv.constant0._Z18constructRadixTreePKjP7BVHNodePji:
	.zero		924


//--------------------- .nv.constant0._Z18computeMortonCodesPK4Vec34AABBPji --------------------------
	.section	.nv.constant0._Z18computeMortonCodesPK4Vec34AABBPji,"a",@progbits
	.sectionflags	@""
	.align	4
.nv.constant0._Z18computeMortonCodesPK4Vec34AABBPji:
	.zero		940


//--------------------- .nv.constant0._Z33computeTriangleBoundsAndCentroidsPKfS0_S0_S0_S0_S0_S0_S0_S0_P4AABBP4Vec3i --------------------------
	.section	.nv.constant0._Z33computeTriangleBoundsAndCentroidsPKfS0_S0_S0_S0_S0_S0_S0_S0_P4AABBP4Vec3i,"a",@progbits
	.sectionflags	@""
	.align	4
.nv.constant0._Z33computeTriangleBoundsAndCentroidsPKfS0_S0_S0_S0_S0_S0_S0_S0_P4AABBP4Vec3i:
	.zero		988


//--------------------- SYMBOLS --------------------------

	.type		.nv.reservedSmem.offset0,@object
	.size		.nv.reservedSmem.offset0,0x4
	.type		.nv.reservedSmem.cap,@object
	.size		.nv.reservedSmem.cap,0x4
